	.target	sm_90a

	.elftype	@"ET_EXEC"


//--------------------- .note.nv.tkinfo           --------------------------
	.section	.note.nv.tkinfo,"",@"SHT_NOTE"
	.sectionflags	@"SHF_NOTE_NV_TKINFO"
	.tkinfo
        /*0018*/ 	.word	0x00000002
        /*0030*/ 	.string	""
        /*0030*/ 	.string	"ptxas"
        /*0030*/ 	.string	"Cuda compilation tools, release 13.0, V13.0.88"
        /*0030*/ 	.string	"Build cuda_13.0.r13.0/compiler.36424714_0"
        /*0030*/ 	.string	"-arch sm_90a -m 64 "



//--------------------- .note.nv.cuinfo           --------------------------
	.section	.note.nv.cuinfo,"",@"SHT_NOTE"
	.sectionflags	@"SHF_NOTE_NV_CUINFO"
        /*0018*/ 	.short	0x0002
        /*001a*/ 	.short	0x005a
        /*001c*/ 	.short	0x0082
	.zero		2


//--------------------- .nv.info                  --------------------------
	.section	.nv.info,"",@"SHT_CUDA_INFO"
	.align	4


	//----- nvinfo : EIATTR_REGCOUNT
	.align		4
        /*0000*/ 	.byte	0x04, 0x2f
        /*0002*/ 	.short	(.L_59 - .L_58)
	.align		4
.L_58:
        /*0004*/ 	.word	index@(_ZN7cutlass13device_kernelINS_4gemm6kernel13GemmUniversalIN4cute5tupleIJNS5_IJiiiiEEES6_NS5_IJiiiEEES6_EEENS1_10collective13CollectiveMmaINS1_34MainloopSm90TmaGmmaWarpSpecializedILi7ENS5_IJNS4_1CILi1EEENSC_ILi2EEESD_EEENS1_35KernelTmaWarpSpecializedCooperativeEEENS5_IJNS5_IJNSC_ILi128EEEEEESJ_NS5_IJNSC_ILi64EEEEEEEEENS_6half_tENS5_IJNS5_IJSD_lllEEENS5_IJlllEEENS5_IJllllEEEEEESN_NS5_IJSQ_NS5_IJSD_llEEESQ_EEENS4_8TiledMMAINS4_8MMA_AtomIJNS4_4SM904GMMA26MMA_64x128x16_F32F16F16_SSILNSX_5MajorE1ELSZ_0ELNSX_7ScaleInE1ELS10_1EEEEEENS4_6LayoutINS5_IJSE_SD_SD_EEENS5_IJSD_NSC_ILi0EEES15_EEEEENS5_IJNS4_10UnderscoreES18_S18_EEEEENS4_23SM90_TMA_LOAD_MULTICASTENS4_14ComposedLayoutINS4_7SwizzleILi3ELi4ELi3EEENS4_18smem_ptr_flag_bitsILi16EEENS13_INS5_IJSK_NSC_ILi8EEEEEENS5_IJSD_SK_EEEEEEEvNS4_8identityENS4_13SM90_TMA_LOADENS1C_IS1E_S1G_NS13_INS5_IJS1H_SK_EEENS5_IJSK_SD_EEEEEEEvS1M_EENS_8epilogue10collective6detail29Sm90TmaWarpSpecializedAdapterINS1U_15DefaultEpilogueISN_NS5_IJSQ_SQ_SQ_EEES1Y_NS1T_6thread17LinearCombinationIfLi1EffLNS1Z_9ScaleType4KindE0ELNS_15FloatRoundStyleE2ESN_EENS1_15EpilogueDefaultEEEEEvvEEEEvNT_6ParamsE)
        /*0008*/ 	.word	0x000000a8


	//----- nvinfo : EIATTR_FRAME_SIZE
	.align		4
.L_59:
        /*000c*/ 	.byte	0x04, 0x11
        /*000e*/ 	.short	(.L_61 - .L_60)
	.align		4
.L_60:
        /*0010*/ 	.word	index@(_ZN7cutlass13device_kernelINS_4gemm6kernel13GemmUniversalIN4cute5tupleIJNS5_IJiiiiEEES6_NS5_IJiiiEEES6_EEENS1_10collective13CollectiveMmaINS1_34MainloopSm90TmaGmmaWarpSpecializedILi7ENS5_IJNS4_1CILi1EEENSC_ILi2EEESD_EEENS1_35KernelTmaWarpSpecializedCooperativeEEENS5_IJNS5_IJNSC_ILi128EEEEEESJ_NS5_IJNSC_ILi64EEEEEEEEENS_6half_tENS5_IJNS5_IJSD_lllEEENS5_IJlllEEENS5_IJllllEEEEEESN_NS5_IJSQ_NS5_IJSD_llEEESQ_EEENS4_8TiledMMAINS4_8MMA_AtomIJNS4_4SM904GMMA26MMA_64x128x16_F32F16F16_SSILNSX_5MajorE1ELSZ_0ELNSX_7ScaleInE1ELS10_1EEEEEENS4_6LayoutINS5_IJSE_SD_SD_EEENS5_IJSD_NSC_ILi0EEES15_EEEEENS5_IJNS4_10UnderscoreES18_S18_EEEEENS4_23SM90_TMA_LOAD_MULTICASTENS4_14ComposedLayoutINS4_7SwizzleILi3ELi4ELi3EEENS4_18smem_ptr_flag_bitsILi16EEENS13_INS5_IJSK_NSC_ILi8EEEEEENS5_IJSD_SK_EEEEEEEvNS4_8identityENS4_13SM90_TMA_LOADENS1C_IS1E_S1G_NS13_INS5_IJS1H_SK_EEENS5_IJSK_SD_EEEEEEEvS1M_EENS_8epilogue10collective6detail29Sm90TmaWarpSpecializedAdapterINS1U_15DefaultEpilogueISN_NS5_IJSQ_SQ_SQ_EEES1Y_NS1T_6thread17LinearCombinationIfLi1EffLNS1Z_9ScaleType4KindE0ELNS_15FloatRoundStyleE2ESN_EENS1_15EpilogueDefaultEEEEEvvEEEEvNT_6ParamsE)
        /*0014*/ 	.word	0x00000000


	//----- nvinfo : EIATTR_REGCOUNT
	.align		4
.L_61:
        /*0018*/ 	.byte	0x04, 0x2f
        /*001a*/ 	.short	(.L_63 - .L_62)
	.align		4
.L_62:
        /*001c*/ 	.word	index@(_ZN7cutlass9reference6device11gett_kernelIN4cute6TensorINS3_10ViewEngineINS3_8gmem_ptrIPKNS_6half_tEEEEENS3_6LayoutINS3_5tupleIJNSD_IJiiiiEEENSD_IJiiiEEESE_EEENSD_IJNSD_IJNS3_1CILi1EEElllEEENSD_IJlllEEENSD_IJllllEEEEEEEEEENS4_ISB_NSC_ISG_NSD_IJSL_NSD_IJSI_llEEESL_EEEEEEENS4_ISB_NSC_INSD_IJSE_SE_SE_EEENSD_IJSL_SL_SL_EEEEEEENS4_INS5_INS6_IPfEEEESV_EEffEEvT2_T_T0_T1_T4_S15_T3_)
        /*0020*/ 	.word	0x00000030


	//----- nvinfo : EIATTR_FRAME_SIZE
	.align		4
.L_63:
        /*0024*/ 	.byte	0x04, 0x11
        /*0026*/ 	.short	(.L_65 - .L_64)
	.align		4
.L_64:
        /*0028*/ 	.word	index@(_ZN7cutlass9reference6device11gett_kernelIN4cute6TensorINS3_10ViewEngineINS3_8gmem_ptrIPKNS_6half_tEEEEENS3_6LayoutINS3_5tupleIJNSD_IJiiiiEEENSD_IJiiiEEESE_EEENSD_IJNSD_IJNS3_1CILi1EEElllEEENSD_IJlllEEENSD_IJllllEEEEEEEEEENS4_ISB_NSC_ISG_NSD_IJSL_NSD_IJSI_llEEESL_EEEEEEENS4_ISB_NSC_INSD_IJSE_SE_SE_EEENSD_IJSL_SL_SL_EEEEEEENS4_INS5_INS6_IPfEEEESV_EEffEEvT2_T_T0_T1_T4_S15_T3_)
        /*002c*/ 	.word	0x00000000


	//----- nvinfo : EIATTR_REGCOUNT
	.align		4
.L_65:
        /*0030*/ 	.byte	0x04, 0x2f
        /*0032*/ 	.short	(.L_67 - .L_66)
	.align		4
.L_66:
        /*0034*/ 	.word	index@(_ZN7cutlass9reference6device6kernel17BlockCompareEqualIfEEvPiPKT_S7_m)
        /*0038*/ 	.word	0x0000000a


	//----- nvinfo : EIATTR_FRAME_SIZE
	.align		4
.L_67:
        /*003c*/ 	.byte	0x04, 0x11
        /*003e*/ 	.short	(.L_69 - .L_68)
	.align		4
.L_68:
        /*0040*/ 	.word	index@(_ZN7cutlass9reference6device6kernel17BlockCompareEqualIfEEvPiPKT_S7_m)
        /*0044*/ 	.word	0x00000000


	//----- nvinfo : EIATTR_REGCOUNT
	.align		4
.L_69:
        /*0048*/ 	.byte	0x04, 0x2f
        /*004a*/ 	.short	(.L_71 - .L_70)
	.align		4
.L_70:
        /*004c*/ 	.word	index@(_ZN3cub17CUB_300001_SM_9006detail11EmptyKernelIvEEvv)
        /*0050*/ 	.word	0x00000004


	//----- nvinfo : EIATTR_FRAME_SIZE
	.align		4
.L_71:
        /*0054*/ 	.byte	0x04, 0x11
        /*0056*/ 	.short	(.L_73 - .L_72)
	.align		4
.L_72:
        /*0058*/ 	.word	index@(_ZN3cub17CUB_300001_SM_9006detail11EmptyKernelIvEEvv)
        /*005c*/ 	.word	0x00000000


	//----- nvinfo : EIATTR_MIN_STACK_SIZE
	.align		4
.L_73:
        /*0060*/ 	.byte	0x04, 0x12
        /*0062*/ 	.short	(.L_75 - .L_74)
	.align		4
.L_74:
        /*0064*/ 	.word	index@(_ZN7cutlass9reference6device11gett_kernelIN4cute6TensorINS3_10ViewEngineINS3_8gmem_ptrIPKNS_6half_tEEEEENS3_6LayoutINS3_5tupleIJNSD_IJiiiiEEENSD_IJiiiEEESE_EEENSD_IJNSD_IJNS3_1CILi1EEElllEEENSD_IJlllEEENSD_IJllllEEEEEEEEEENS4_ISB_NSC_ISG_NSD_IJSL_NSD_IJSI_llEEESL_EEEEEEENS4_ISB_NSC_INSD_IJSE_SE_SE_EEENSD_IJSL_SL_SL_EEEEEEENS4_INS5_INS6_IPfEEEESV_EEffEEvT2_T_T0_T1_T4_S15_T3_)
        /*0068*/ 	.word	0x00000000


	//----- nvinfo : EIATTR_MIN_STACK_SIZE
	.align		4
.L_75:
        /*006c*/ 	.byte	0x04, 0x12
        /*006e*/ 	.short	(.L_77 - .L_76)
	.align		4
.L_76:
        /*0070*/ 	.word	index@(_ZN7cutlass13device_kernelINS_4gemm6kernel13GemmUniversalIN4cute5tupleIJNS5_IJiiiiEEES6_NS5_IJiiiEEES6_EEENS1_10collective13CollectiveMmaINS1_34MainloopSm90TmaGmmaWarpSpecializedILi7ENS5_IJNS4_1CILi1EEENSC_ILi2EEESD_EEENS1_35KernelTmaWarpSpecializedCooperativeEEENS5_IJNS5_IJNSC_ILi128EEEEEESJ_NS5_IJNSC_ILi64EEEEEEEEENS_6half_tENS5_IJNS5_IJSD_lllEEENS5_IJlllEEENS5_IJllllEEEEEESN_NS5_IJSQ_NS5_IJSD_llEEESQ_EEENS4_8TiledMMAINS4_8MMA_AtomIJNS4_4SM904GMMA26MMA_64x128x16_F32F16F16_SSILNSX_5MajorE1ELSZ_0ELNSX_7ScaleInE1ELS10_1EEEEEENS4_6LayoutINS5_IJSE_SD_SD_EEENS5_IJSD_NSC_ILi0EEES15_EEEEENS5_IJNS4_10UnderscoreES18_S18_EEEEENS4_23SM90_TMA_LOAD_MULTICASTENS4_14ComposedLayoutINS4_7SwizzleILi3ELi4ELi3EEENS4_18smem_ptr_flag_bitsILi16EEENS13_INS5_IJSK_NSC_ILi8EEEEEENS5_IJSD_SK_EEEEEEEvNS4_8identityENS4_13SM90_TMA_LOADENS1C_IS1E_S1G_NS13_INS5_IJS1H_SK_EEENS5_IJSK_SD_EEEEEEEvS1M_EENS_8epilogue10collective6detail29Sm90TmaWarpSpecializedAdapterINS1U_15DefaultEpilogueISN_NS5_IJSQ_SQ_SQ_EEES1Y_NS1T_6thread17LinearCombinationIfLi1EffLNS1Z_9ScaleType4KindE0ELNS_15FloatRoundStyleE2ESN_EENS1_15EpilogueDefaultEEEEEvvEEEEvNT_6ParamsE)
        /*0074*/ 	.word	0x00000000


	//----- nvinfo : EIATTR_MIN_STACK_SIZE
	.align		4
.L_77:
        /*0078*/ 	.byte	0x04, 0x12
        /*007a*/ 	.short	(.L_79 - .L_78)
	.align		4
.L_78:
        /*007c*/ 	.word	index@(_ZN3cub17CUB_300001_SM_9006detail11EmptyKernelIvEEvv)
        /*0080*/ 	.word	0x00000000


	//----- nvinfo : EIATTR_MIN_STACK_SIZE
	.align		4
.L_79:
        /*0084*/ 	.byte	0x04, 0x12
        /*0086*/ 	.short	(.L_81 - .L_80)
	.align		4
.L_80:
        /*0088*/ 	.word	index@(_ZN7cutlass9reference6device6kernel17BlockCompareEqualIfEEvPiPKT_S7_m)
        /*008c*/ 	.word	0x00000000
.L_81:


//--------------------- .nv.compat                --------------------------
	.section	.nv.compat,"",@"SHT_CUDA_COMPAT_INFO"
	.align	4
        /*0000*/ 	.byte	0x02, 0x09, 0x01, 0x00, 0x02, 0x02, 0x04, 0x00, 0x02, 0x05, 0x05, 0x00, 0x03, 0x07, 0x01, 0x01
        /*0010*/ 	.byte	0x02, 0x03, 0x01, 0x00, 0x02, 0x06, 0x01, 0x00, 0x04, 0x0b, 0x08, 0x00, 0x00, 0x00, 0x00, 0x00
        /*0020*/ 	.byte	0x00, 0x00, 0x00, 0x00


//--------------------- .nv.info._ZN3cub17CUB_300001_SM_9006detail11EmptyKernelIvEEvv --------------------------
	.section	.nv.info._ZN3cub17CUB_300001_SM_9006detail11EmptyKernelIvEEvv,"",@"SHT_CUDA_INFO"
	.sectionflags	@""
	.align	4


	//----- nvinfo : EIATTR_CUDA_API_VERSION
	.align		4
        /*0000*/ 	.byte	0x04, 0x37
        /*0002*/ 	.short	(.L_83 - .L_82)
.L_82:
        /*0004*/ 	.word	0x00000082


	//----- nvinfo : EIATTR_SPARSE_MMA_MASK
	.align		4
.L_83:
        /*0008*/ 	.byte	0x03, 0x50
        /*000a*/ 	.short	0x0000


	//----- nvinfo : EIATTR_MAXREG_COUNT
	.align		4
        /*000c*/ 	.byte	0x03, 0x1b
        /*000e*/ 	.short	0x00ff


	//----- nvinfo : EIATTR_MERCURY_ISA_VERSION
	.align		4
        /*0010*/ 	.byte	0x03, 0x5f
        /*0012*/ 	.short	0x0101


	//----- nvinfo : EIATTR_EXIT_INSTR_OFFSETS
	.align		4
        /*0014*/ 	.byte	0x04, 0x1c
        /*0016*/ 	.short	(.L_85 - .L_84)


	//   ....[0]....
.L_84:
        /*0018*/ 	.word	0x00000010


	//----- nvinfo : EIATTR_SW_WAR
	.align		4
.L_85:
        /*001c*/ 	.byte	0x04, 0x36
        /*001e*/ 	.short	(.L_87 - .L_86)
.L_86:
        /*0020*/ 	.word	0x00000008
.L_87:


//--------------------- .nv.info._ZN7cutlass9reference6device6kernel17BlockCompareEqualIfEEvPiPKT_S7_m --------------------------
	.section	.nv.info._ZN7cutlass9reference6device6kernel17BlockCompareEqualIfEEvPiPKT_S7_m,"",@"SHT_CUDA_INFO"
	.sectionflags	@""
	.align	4


	//----- nvinfo : EIATTR_CUDA_API_VERSION
	.align		4
        /*0000*/ 	.byte	0x04, 0x37
        /*0002*/ 	.short	(.L_89 - .L_88)
.L_88:
        /*0004*/ 	.word	0x00000082


	//----- nvinfo : EIATTR_KPARAM_INFO
	.align		4
.L_89:
        /*0008*/ 	.byte	0x04, 0x17
        /*000a*/ 	.short	(.L_91 - .L_90)
.L_90:
        /*000c*/ 	.word	0x00000000
        /*0010*/ 	.short	0x0003
        /*0012*/ 	.short	0x0018
        /*0014*/ 	.byte	0x00, 0xf0, 0x21, 0x00


	//----- nvinfo : EIATTR_KPARAM_INFO
	.align		4
.L_91:
        /*0018*/ 	.byte	0x04, 0x17
        /*001a*/ 	.short	(.L_93 - .L_92)
.L_92:
        /*001c*/ 	.word	0x00000000
        /*0020*/ 	.short	0x0002
        /*0022*/ 	.short	0x0010
        /*0024*/ 	.byte	0x00, 0xf0, 0x21, 0x00


	//----- nvinfo : EIATTR_KPARAM_INFO
	.align		4
.L_93:
        /*0028*/ 	.byte	0x04, 0x17
        /*002a*/ 	.short	(.L_95 - .L_94)
.L_94:
        /*002c*/ 	.word	0x00000000
        /*0030*/ 	.short	0x0001
        /*0032*/ 	.short	0x0008
        /*0034*/ 	.byte	0x00, 0xf0, 0x21, 0x00


	//----- nvinfo : EIATTR_KPARAM_INFO
	.align		4
.L_95:
        /*0038*/ 	.byte	0x04, 0x17
        /*003a*/ 	.short	(.L_97 - .L_96)
.L_96:
        /*003c*/ 	.word	0x00000000
        /*0040*/ 	.short	0x0000
        /*0042*/ 	.short	0x0000
        /*0044*/ 	.byte	0x00, 0xf0, 0x21, 0x00


	//----- nvinfo : EIATTR_SPARSE_MMA_MASK
	.align		4
.L_97:
        /*0048*/ 	.byte	0x03, 0x50
        /*004a*/ 	.short	0x0000


	//----- nvinfo : EIATTR_MAXREG_COUNT
	.align		4
        /*004c*/ 	.byte	0x03, 0x1b
        /*004e*/ 	.short	0x00ff


	//----- nvinfo : EIATTR_MERCURY_ISA_VERSION
	.align		4
        /*0050*/ 	.byte	0x03, 0x5f
        /*0052*/ 	.short	0x0101


	//----- nvinfo : EIATTR_EXIT_INSTR_OFFSETS
	.align		4
        /*0054*/ 	.byte	0x04, 0x1c
        /*0056*/ 	.short	(.L_99 - .L_98)


	//   ....[0]....
.L_98:
        /*0058*/ 	.word	0x00000080


	//   ....[1]....
        /*005c*/ 	.word	0x00000210


	//   ....[2]....
        /*0060*/ 	.word	0x00000250


	//----- nvinfo : EIATTR_CRS_STACK_SIZE
	.align		4
.L_99:
        /*0064*/ 	.byte	0x04, 0x1e
        /*0066*/ 	.short	(.L_101 - .L_100)
.L_100:
        /*0068*/ 	.word	0x00000000


	//----- nvinfo : EIATTR_CBANK_PARAM_SIZE
	.align		4
.L_101:
        /*006c*/ 	.byte	0x03, 0x19
        /*006e*/ 	.short	0x0020


	//----- nvinfo : EIATTR_PARAM_CBANK
	.align		4
        /*0070*/ 	.byte	0x04, 0x0a
        /*0072*/ 	.short	(.L_103 - .L_102)
	.align		4
.L_102:
        /*0074*/ 	.word	index@(.nv.constant0._ZN7cutlass9reference6device6kernel17BlockCompareEqualIfEEvPiPKT_S7_m)
        /*0078*/ 	.short	0x0210
        /*007a*/ 	.short	0x0020


	//----- nvinfo : EIATTR_SW_WAR
	.align		4
.L_103:
        /*007c*/ 	.byte	0x04, 0x36
        /*007e*/ 	.short	(.L_105 - .L_104)
.L_104:
        /*0080*/ 	.word	0x00000008
.L_105:


//--------------------- .nv.info._ZN7cutlass9reference6device11gett_kernelIN4cute6TensorINS3_10ViewEngineINS3_8gmem_ptrIPKNS_6half_tEEEEENS3_6LayoutINS3_5tupleIJNSD_IJiiiiEEENSD_IJiiiEEESE_EEENSD_IJNSD_IJNS3_1CILi1EEElllEEENSD_IJlllEEENSD_IJllllEEEEEEEEEENS4_ISB_NSC_ISG_NSD_IJSL_NSD_IJSI_llEEESL_EEEEEEENS4_ISB_NSC_INSD_IJSE_SE_SE_EEENSD_IJSL_SL_SL_EEEEEEENS4_INS5_INS6_IPfEEEESV_EEffEEvT2_T_T0_T1_T4_S15_T3_ --------------------------
	.section	.nv.info._ZN7cutlass9reference6device11gett_kernelIN4cute6TensorINS3_10ViewEngineINS3_8gmem_ptrIPKNS_6half_tEEEEENS3_6LayoutINS3_5tupleIJNSD_IJiiiiEEENSD_IJiiiEEESE_EEENSD_IJNSD_IJNS3_1CILi1EEElllEEENSD_IJlllEEENSD_IJllllEEEEEEEEEENS4_ISB_NSC_ISG_NSD_IJSL_NSD_IJSI_llEEESL_EEEEEEENS4_ISB_NSC_INSD_IJSE_SE_SE_EEENSD_IJSL_SL_SL_EEEEEEENS4_INS5_INS6_IPfEEEESV_EEffEEvT2_T_T0_T1_T4_S15_T3_,"",@"SHT_CUDA_INFO"
	.sectionflags	@""
	.align	4


	//----- nvinfo : EIATTR_CUDA_API_VERSION
	.align		4
        /*0000*/ 	.byte	0x04, 0x37
        /*0002*/ 	.short	(.L_107 - .L_106)
.L_106:
        /*0004*/ 	.word	0x00000082


	//----- nvinfo : EIATTR_KPARAM_INFO
	.align		4
.L_107:
        /*0008*/ 	.byte	0x04, 0x17
        /*000a*/ 	.short	(.L_109 - .L_108)
.L_108:
        /*000c*/ 	.word	0x00000000
        /*0010*/ 	.short	0x0006
        /*0012*/ 	.short	0x0248
        /*0014*/ 	.byte	0x00, 0xf0, 0x11, 0x00


	//----- nvinfo : EIATTR_KPARAM_INFO
	.align		4
.L_109:
        /*0018*/ 	.byte	0x04, 0x17
        /*001a*/ 	.short	(.L_111 - .L_110)
.L_110:
        /*001c*/ 	.word	0x00000000
        /*0020*/ 	.short	0x0005
        /*0022*/ 	.short	0x0244
        /*0024*/ 	.byte	0x00, 0xf0, 0x11, 0x00


	//----- nvinfo : EIATTR_KPARAM_INFO
	.align		4
.L_111:
        /*0028*/ 	.byte	0x04, 0x17
        /*002a*/ 	.short	(.L_113 - .L_112)
.L_112:
        /*002c*/ 	.word	0x00000000
        /*0030*/ 	.short	0x0004
        /*0032*/ 	.short	0x0240
        /*0034*/ 	.byte	0x00, 0xf0, 0x11, 0x00


	//----- nvinfo : EIATTR_KPARAM_INFO
	.align		4
.L_113:
        /*0038*/ 	.byte	0x04, 0x17
        /*003a*/ 	.short	(.L_115 - .L_114)
.L_114:
        /*003c*/ 	.word	0x00000000
        /*0040*/ 	.short	0x0003
        /*0042*/ 	.short	0x01a8
        /*0044*/ 	.byte	0x00, 0xf0, 0x61, 0x02


	//----- nvinfo : EIATTR_KPARAM_INFO
	.align		4
.L_115:
        /*0048*/ 	.byte	0x04, 0x17
        /*004a*/ 	.short	(.L_117 - .L_116)
.L_116:
        /*004c*/ 	.word	0x00000000
        /*0050*/ 	.short	0x0002
        /*0052*/ 	.short	0x0120
        /*0054*/ 	.byte	0x00, 0xf0, 0x21, 0x02


	//----- nvinfo : EIATTR_KPARAM_INFO
	.align		4
.L_117:
        /*0058*/ 	.byte	0x04, 0x17
        /*005a*/ 	.short	(.L_119 - .L_118)
.L_118:
        /*005c*/ 	.word	0x00000000
        /*0060*/ 	.short	0x0001
        /*0062*/ 	.short	0x0098
        /*0064*/ 	.byte	0x00, 0xf0, 0x21, 0x02


	//----- nvinfo : EIATTR_KPARAM_INFO
	.align		4
.L_119:
        /*0068*/ 	.byte	0x04, 0x17
        /*006a*/ 	.short	(.L_121 - .L_120)
.L_120:
        /*006c*/ 	.word	0x00000000
        /*0070*/ 	.short	0x0000
        /*0072*/ 	.short	0x0000
        /*0074*/ 	.byte	0x00, 0xf0, 0x61, 0x02


	//----- nvinfo : EIATTR_SPARSE_MMA_MASK
	.align		4
.L_121:
        /*0078*/ 	.byte	0x03, 0x50
        /*007a*/ 	.short	0x0000


	//----- nvinfo : EIATTR_MAXREG_COUNT
	.align		4
        /*007c*/ 	.byte	0x03, 0x1b
        /*007e*/ 	.short	0x00ff


	//----- nvinfo : EIATTR_EXTERNS
	.align		4
        /*0080*/ 	.byte	0x04, 0x0f
        /*0082*/ 	.short	(.L_123 - .L_122)


	//   ....[0]....
	.align		4
.L_122:
        /*0084*/ 	.word	index@(__assertfail)


	//----- nvinfo : EIATTR_MERCURY_ISA_VERSION
	.align		4
.L_123:
        /*0088*/ 	.byte	0x03, 0x5f
        /*008a*/ 	.short	0x0101


	//----- nvinfo : EIATTR_SYSCALL_OFFSETS
	.align		4
        /*008c*/ 	.byte	0x04, 0x46
        /*008e*/ 	.short	(.L_125 - .L_124)


	//   ....[0]....
.L_124:
        /*0090*/ 	.word	0x000001c0


	//   ....[1]....
        /*0094*/ 	.word	0x00000330


	//   ....[2]....
        /*0098*/ 	.word	0x000004f0


	//   ....[3]....
        /*009c*/ 	.word	0x00000660


	//   ....[4]....
        /*00a0*/ 	.word	0x00000800


	//   ....[5]....
        /*00a4*/ 	.word	0x000009d0


	//   ....[6]....
        /*00a8*/ 	.word	0x00000b50


	//   ....[7]....
        /*00ac*/ 	.word	0x00000cc0


	//----- nvinfo : EIATTR_EXIT_INSTR_OFFSETS
	.align		4
.L_125:
        /*00b0*/ 	.byte	0x04, 0x1c
        /*00b2*/ 	.short	(.L_127 - .L_126)


	//   ....[0]....
.L_126:
        /*00b4*/ 	.word	0x00000de0


	//   ....[1]....
        /*00b8*/ 	.word	0x00006e20


	//----- nvinfo : EIATTR_CRS_STACK_SIZE
	.align		4
.L_127:
        /*00bc*/ 	.byte	0x04, 0x1e
        /*00be*/ 	.short	(.L_129 - .L_128)
.L_128:
        /*00c0*/ 	.word	0x00000000


	//----- nvinfo : EIATTR_CBANK_PARAM_SIZE
	.align		4
.L_129:
        /*00c4*/ 	.byte	0x03, 0x19
        /*00c6*/ 	.short	0x024c


	//----- nvinfo : EIATTR_PARAM_CBANK
	.align		4
        /*00c8*/ 	.byte	0x04, 0x0a
        /*00ca*/ 	.short	(.L_131 - .L_130)
	.align		4
.L_130:
        /*00cc*/ 	.word	index@(.nv.constant0._ZN7cutlass9reference6device11gett_kernelIN4cute6TensorINS3_10ViewEngineINS3_8gmem_ptrIPKNS_6half_tEEEEENS3_6LayoutINS3_5tupleIJNSD_IJiiiiEEENSD_IJiiiEEESE_EEENSD_IJNSD_IJNS3_1CILi1EEElllEEENSD_IJlllEEENSD_IJllllEEEEEEEEEENS4_ISB_NSC_ISG_NSD_IJSL_NSD_IJSI_llEEESL_EEEEEEENS4_ISB_NSC_INSD_IJSE_SE_SE_EEENSD_IJSL_SL_SL_EEEEEEENS4_INS5_INS6_IPfEEEESV_EEffEEvT2_T_T0_T1_T4_S15_T3_)
        /*00d0*/ 	.short	0x0210
        /*00d2*/ 	.short	0x024c


	//----- nvinfo : EIATTR_SW_WAR
	.align		4
.L_131:
        /*00d4*/ 	.byte	0x04, 0x36
        /*00d6*/ 	.short	(.L_133 - .L_132)
.L_132:
        /*00d8*/ 	.word	0x00000008
.L_133:


//--------------------- .nv.info._ZN7cutlass13device_kernelINS_4gemm6kernel13GemmUniversalIN4cute5tupleIJNS5_IJiiiiEEES6_NS5_IJiiiEEES6_EEENS1_10collective13CollectiveMmaINS1_34MainloopSm90TmaGmmaWarpSpecializedILi7ENS5_IJNS4_1CILi1EEENSC_ILi2EEESD_EEENS1_35KernelTmaWarpSpecializedCooperativeEEENS5_IJNS5_IJNSC_ILi128EEEEEESJ_NS5_IJNSC_ILi64EEEEEEEEENS_6half_tENS5_IJNS5_IJSD_lllEEENS5_IJlllEEENS5_IJllllEEEEEESN_NS5_IJSQ_NS5_IJSD_llEEESQ_EEENS4_8TiledMMAINS4_8MMA_AtomIJNS4_4SM904GMMA26MMA_64x128x16_F32F16F16_SSILNSX_5MajorE1ELSZ_0ELNSX_7ScaleInE1ELS10_1EEEEEENS4_6LayoutINS5_IJSE_SD_SD_EEENS5_IJSD_NSC_ILi0EEES15_EEEEENS5_IJNS4_10UnderscoreES18_S18_EEEEENS4_23SM90_TMA_LOAD_MULTICASTENS4_14ComposedLayoutINS4_7SwizzleILi3ELi4ELi3EEENS4_18smem_ptr_flag_bitsILi16EEENS13_INS5_IJSK_NSC_ILi8EEEEEENS5_IJSD_SK_EEEEEEEvNS4_8identityENS4_13SM90_TMA_LOADENS1C_IS1E_S1G_NS13_INS5_IJS1H_SK_EEENS5_IJSK_SD_EEEEEEEvS1M_EENS_8epilogue10collective6detail29Sm90TmaWarpSpecializedAdapterINS1U_15DefaultEpilogueISN_NS5_IJSQ_SQ_SQ_EEES1Y_NS1T_6thread17LinearCombinationIfLi1EffLNS1Z_9ScaleType4KindE0ELNS_15FloatRoundStyleE2ESN_EENS1_15EpilogueDefaultEEEEEvvEEEEvNT_6ParamsE --------------------------
	.section	.nv.info._ZN7cutlass13device_kernelINS_4gemm6kernel13GemmUniversalIN4cute5tupleIJNS5_IJiiiiEEES6_NS5_IJiiiEEES6_EEENS1_10collective13CollectiveMmaINS1_34MainloopSm90TmaGmmaWarpSpecializedILi7ENS5_IJNS4_1CILi1EEENSC_ILi2EEESD_EEENS1_35KernelTmaWarpSpecializedCooperativeEEENS5_IJNS5_IJNSC_ILi128EEEEEESJ_NS5_IJNSC_ILi64EEEEEEEEENS_6half_tENS5_IJNS5_IJSD_lllEEENS5_IJlllEEENS5_IJllllEEEEEESN_NS5_IJSQ_NS5_IJSD_llEEESQ_EEENS4_8TiledMMAINS4_8MMA_AtomIJNS4_4SM904GMMA26MMA_64x128x16_F32F16F16_SSILNSX_5MajorE1ELSZ_0ELNSX_7ScaleInE1ELS10_1EEEEEENS4_6LayoutINS5_IJSE_SD_SD_EEENS5_IJSD_NSC_ILi0EEES15_EEEEENS5_IJNS4_10UnderscoreES18_S18_EEEEENS4_23SM90_TMA_LOAD_MULTICASTENS4_14ComposedLayoutINS4_7SwizzleILi3ELi4ELi3EEENS4_18smem_ptr_flag_bitsILi16EEENS13_INS5_IJSK_NSC_ILi8EEEEEENS5_IJSD_SK_EEEEEEEvNS4_8identityENS4_13SM90_TMA_LOADENS1C_IS1E_S1G_NS13_INS5_IJS1H_SK_EEENS5_IJSK_SD_EEEEEEEvS1M_EENS_8epilogue10collective6detail29Sm90TmaWarpSpecializedAdapterINS1U_15DefaultEpilogueISN_NS5_IJSQ_SQ_SQ_EEES1Y_NS1T_6thread17LinearCombinationIfLi1EffLNS1Z_9ScaleType4KindE0ELNS_15FloatRoundStyleE2ESN_EENS1_15EpilogueDefaultEEEEEvvEEEEvNT_6ParamsE,"",@"SHT_CUDA_INFO"
	.sectionflags	@""
	.align	4


	//----- nvinfo : EIATTR_CUDA_API_VERSION
	.align		4
        /*0000*/ 	.byte	0x04, 0x37
        /*0002*/ 	.short	(.L_135 - .L_134)
.L_134:
        /*0004*/ 	.word	0x00000082


	//----- nvinfo : EIATTR_KPARAM_INFO
	.align		4
.L_135:
        /*0008*/ 	.byte	0x04, 0x17
        /*000a*/ 	.short	(.L_137 - .L_136)
.L_136:
        /*000c*/ 	.word	0x00000000
        /*0010*/ 	.short	0x0000
        /*0012*/ 	.short	0x0070
        /*0014*/ 	.byte	0x00, 0xf0, 0x01, 0x14


	//----- nvinfo : EIATTR_SPARSE_MMA_MASK
	.align		4
.L_137:
        /*0018*/ 	.byte	0x03, 0x50
        /*001a*/ 	.short	0x0000


	//----- nvinfo : EIATTR_MAXREG_COUNT
	.align		4
        /*001c*/ 	.byte	0x03, 0x1b
        /*001e*/ 	.short	0x00a8


	//----- nvinfo : EIATTR_NUM_BARRIERS
	.align		4
        /*0020*/ 	.byte	0x02, 0x4c
        /*0022*/ 	.byte	0x01
	.zero		1


	//----- nvinfo : EIATTR_EXTERNS
	.align		4
        /*0024*/ 	.byte	0x04, 0x0f
        /*0026*/ 	.short	(.L_139 - .L_138)


	//   ....[0]....
	.align		4
.L_138:
        /*0028*/ 	.word	index@(__assertfail)


	//----- nvinfo : EIATTR_MERCURY_ISA_VERSION
	.align		4
.L_139:
        /*002c*/ 	.byte	0x03, 0x5f
        /*002e*/ 	.short	0x0101


	//----- nvinfo : EIATTR_INT_WARP_WIDE_INSTR_OFFSETS
	.align		4
        /*0030*/ 	.byte	0x04, 0x31
        /*0032*/ 	.short	(.L_141 - .L_140)


	//   ....[0]....
.L_140:
        /*0034*/ 	.word	0x000004d0


	//   ....[1]....
        /*0038*/ 	.word	0x000004f0


	//   ....[2]....
        /*003c*/ 	.word	0x000006a0


	//----- nvinfo : EIATTR_COOP_GROUP_MASK_REGIDS
	.align		4
.L_141:
        /*0040*/ 	.byte	0x04, 0x29
        /*0042*/ 	.short	(.L_143 - .L_142)


	//   ....[0]....
.L_142:
        /*0044*/ 	.word	0xffffffff


	//   ....[1]....
        /*0048*/ 	.word	0xffffffff


	//   ....[2]....
        /*004c*/ 	.word	0xffffffff


	//   ....[3]....
        /*0050*/ 	.word	0xffffffff


	//   ....[4]....
        /*0054*/ 	.word	0xffffffff


	//   ....[5]....
        /*0058*/ 	.word	0xffffffff


	//----- nvinfo : EIATTR_COOP_GROUP_INSTR_OFFSETS
	.align		4
.L_143:
        /*005c*/ 	.byte	0x04, 0x28
        /*005e*/ 	.short	(.L_145 - .L_144)


	//   ....[0]....
.L_144:
        /*0060*/ 	.word	0x00000060


	//   ....[1]....
        /*0064*/ 	.word	0x00000070


	//   ....[2]....
        /*0068*/ 	.word	0x00000130


	//   ....[3]....
        /*006c*/ 	.word	0x00000320


	//   ....[4]....
        /*0070*/ 	.word	0x000007f0


	//   ....[5]....
        /*0074*/ 	.word	0x000015d0


	//----- nvinfo : EIATTR_REG_RECONFIG
	.align		4
.L_145:
        /*0078*/ 	.byte	0x01, 0x54
	.zero		2


	//----- nvinfo : EIATTR_SYSCALL_OFFSETS
	.align		4
        /*007c*/ 	.byte	0x04, 0x46
        /*007e*/ 	.short	(.L_147 - .L_146)


	//   ....[0]....
.L_146:
        /*0080*/ 	.word	0x000017a0


	//----- nvinfo : EIATTR_MBARRIER_INSTR_OFFSETS
	.align		4
.L_147:
        /*0084*/ 	.byte	0x04, 0x39
        /*0086*/ 	.short	(.L_149 - .L_148)


	//   ....[0]....
.L_148:
        /*0088*/ 	.word	0x00000230
        /*008c*/ 	.word	0x000000ff
        /*0090*/ 	.word	0x00000000
        /*0094*/ 	.short	0x0100
        /*0096*/ 	.byte	0x08
	.zero		1


	//   ....[1]....
        /*0098*/ 	.word	0x00000240
        /*009c*/ 	.word	0x000000ff
        /*00a0*/ 	.word	0x00000038
        /*00a4*/ 	.short	0x0100
        /*00a6*/ 	.byte	0x08
	.zero		1


	//   ....[2]....
        /*00a8*/ 	.word	0x00000250
        /*00ac*/ 	.word	0x000000ff
        /*00b0*/ 	.word	0x00000008
        /*00b4*/ 	.short	0x0100
        /*00b6*/ 	.byte	0x08
	.zero		1


	//   ....[3]....
        /*00b8*/ 	.word	0x00000260
        /*00bc*/ 	.word	0x000000ff
        /*00c0*/ 	.word	0x00000040
        /*00c4*/ 	.short	0x0100
        /*00c6*/ 	.byte	0x08
	.zero		1


	//   ....[4]....
        /*00c8*/ 	.word	0x00000270
        /*00cc*/ 	.word	0x000000ff
        /*00d0*/ 	.word	0x00000010
        /*00d4*/ 	.short	0x0100
        /*00d6*/ 	.byte	0x08
	.zero		1


	//   ....[5]....
        /*00d8*/ 	.word	0x00000280
        /*00dc*/ 	.word	0x000000ff
        /*00e0*/ 	.word	0x00000048
        /*00e4*/ 	.short	0x0100
        /*00e6*/ 	.byte	0x08
	.zero		1


	//   ....[6]....
        /*00e8*/ 	.word	0x00000290
        /*00ec*/ 	.word	0x000000ff
        /*00f0*/ 	.word	0x00000018
        /*00f4*/ 	.short	0x0100
        /*00f6*/ 	.byte	0x08
	.zero		1


	//   ....[7]....
        /*00f8*/ 	.word	0x000002a0
        /*00fc*/ 	.word	0x000000ff
        /*0100*/ 	.word	0x00000050
        /*0104*/ 	.short	0x0100
        /*0106*/ 	.byte	0x08
	.zero		1


	//   ....[8]....
        /*0108*/ 	.word	0x000002b0
        /*010c*/ 	.word	0x000000ff
        /*0110*/ 	.word	0x00000020
        /*0114*/ 	.short	0x0100
        /*0116*/ 	.byte	0x08
	.zero		1


	//   ....[9]....
        /*0118*/ 	.word	0x000002c0
        /*011c*/ 	.word	0x000000ff
        /*0120*/ 	.word	0x00000058
        /*0124*/ 	.short	0x0100
        /*0126*/ 	.byte	0x08
	.zero		1


	//   ....[10]....
        /*0128*/ 	.word	0x000002d0
        /*012c*/ 	.word	0x000000ff
        /*0130*/ 	.word	0x00000028
        /*0134*/ 	.short	0x0100
        /*0136*/ 	.byte	0x08
	.zero		1


	//   ....[11]....
        /*0138*/ 	.word	0x000002e0
        /*013c*/ 	.word	0x000000ff
        /*0140*/ 	.word	0x00000060
        /*0144*/ 	.short	0x0100
        /*0146*/ 	.byte	0x08
	.zero		1


	//   ....[12]....
        /*0148*/ 	.word	0x000002f0
        /*014c*/ 	.word	0x000000ff
        /*0150*/ 	.word	0x00000030
        /*0154*/ 	.short	0x0100
        /*0156*/ 	.byte	0x08
	.zero		1


	//   ....[13]....
        /*0158*/ 	.word	0x00000300
        /*015c*/ 	.word	0x000000ff
        /*0160*/ 	.word	0x00000068
        /*0164*/ 	.short	0x0100
        /*0166*/ 	.byte	0x08
	.zero		1


	//   ....[14]....
        /*0168*/ 	.word	0x00000720
        /*016c*/ 	.word	0x000000ff
        /*0170*/ 	.word	0x00000080
        /*0174*/ 	.short	0x0100
        /*0176*/ 	.byte	0x06
	.zero		1


	//   ....[15]....
        /*0178*/ 	.word	0x000007a0
        /*017c*/ 	.word	0x000000ff
        /*0180*/ 	.word	0x00000088
        /*0184*/ 	.short	0x0100
        /*0186*/ 	.byte	0x06
	.zero		1


	//   ....[16]....
        /*0188*/ 	.word	0x00001860
        /*018c*/ 	.word	0x00000003
        /*0190*/ 	.word	0x00000000
        /*0194*/ 	.short	0x010a
        /*0196*/ 	.byte	0x3f
	.zero		1


	//   ....[17]....
        /*0198*/ 	.word	0x000018c0
        /*019c*/ 	.word	0x00000003
        /*01a0*/ 	.word	0x00000000
        /*01a4*/ 	.short	0x010a
        /*01a6*/ 	.byte	0x3f
	.zero		1


	//   ....[18]....
        /*01a8*/ 	.word	0x00001c40
        /*01ac*/ 	.word	0x00000005
        /*01b0*/ 	.word	0x00000000
        /*01b4*/ 	.short	0x010a
        /*01b6*/ 	.byte	0x3f
	.zero		1


	//   ....[19]....
        /*01b8*/ 	.word	0x00001c80
        /*01bc*/ 	.word	0x00000005
        /*01c0*/ 	.word	0x00000000
        /*01c4*/ 	.short	0x010a
        /*01c6*/ 	.byte	0x3f
	.zero		1


	//   ....[20]....
        /*01c8*/ 	.word	0x00001ee0
        /*01cc*/ 	.word	0x00000004
        /*01d0*/ 	.word	0x00000000
        /*01d4*/ 	.short	0x0101
        /*01d6*/ 	.byte	0x3f
	.zero		1


	//   ....[21]....
        /*01d8*/ 	.word	0x00002100
        /*01dc*/ 	.word	0x00000000
        /*01e0*/ 	.word	0x00000000
        /*01e4*/ 	.short	0x0101
        /*01e6*/ 	.byte	0x3f
	.zero		1


	//   ....[22]....
        /*01e8*/ 	.word	0x0000a6a0
        /*01ec*/ 	.word	0x0000001b
        /*01f0*/ 	.word	0x00000038
        /*01f4*/ 	.short	0x010a
        /*01f6*/ 	.byte	0x3f
	.zero		1


	//   ....[23]....
        /*01f8*/ 	.word	0x0000ac80
        /*01fc*/ 	.word	0x0000000e
        /*0200*/ 	.word	0x00000088
        /*0204*/ 	.short	0x0101
        /*0206*/ 	.byte	0x3f
	.zero		1


	//   ....[24]....
        /*0208*/ 	.word	0x0000b370
        /*020c*/ 	.word	0x00000005
        /*0210*/ 	.word	0x00000000
        /*0214*/ 	.short	0x010a
        /*0216*/ 	.byte	0x3f
	.zero		1


	//   ....[25]....
        /*0218*/ 	.word	0x0000b3f0
        /*021c*/ 	.word	0x00000007
        /*0220*/ 	.word	0x00000000
        /*0224*/ 	.short	0x010a
        /*0226*/ 	.byte	0x3f
	.zero		1


	//   ....[26]....
        /*0228*/ 	.word	0x0000b480
        /*022c*/ 	.word	0x00000006
        /*0230*/ 	.word	0x00000000
        /*0234*/ 	.short	0x010a
        /*0236*/ 	.byte	0x3f
	.zero		1


	//   ....[27]....
        /*0238*/ 	.word	0x0000b510
        /*023c*/ 	.word	0x00000009
        /*0240*/ 	.word	0x00000000
        /*0244*/ 	.short	0x010a
        /*0246*/ 	.byte	0x3f
	.zero		1


	//   ....[28]....
        /*0248*/ 	.word	0x0000b5a0
        /*024c*/ 	.word	0x0000000a
        /*0250*/ 	.word	0x00000000
        /*0254*/ 	.short	0x010a
        /*0256*/ 	.byte	0x3f
	.zero		1


	//   ....[29]....
        /*0258*/ 	.word	0x0000b630
        /*025c*/ 	.word	0x0000000b
        /*0260*/ 	.word	0x00000000
        /*0264*/ 	.short	0x010a
        /*0266*/ 	.byte	0x3f
	.zero		1


	//   ....[30]....
        /*0268*/ 	.word	0x0000b6c0
        /*026c*/ 	.word	0x00000003
        /*0270*/ 	.word	0x00000000
        /*0274*/ 	.short	0x010a
        /*0276*/ 	.byte	0x3f
	.zero		1


	//   ....[31]....
        /*0278*/ 	.word	0x0000b720
        /*027c*/ 	.word	0x00000003
        /*0280*/ 	.word	0x00000000
        /*0284*/ 	.short	0x010a
        /*0286*/ 	.byte	0x3f
	.zero		1


	//   ....[32]....
        /*0288*/ 	.word	0x0000b770
        /*028c*/ 	.word	0x00000005
        /*0290*/ 	.word	0x00000000
        /*0294*/ 	.short	0x010a
        /*0296*/ 	.byte	0x3f
	.zero		1


	//   ....[33]....
        /*0298*/ 	.word	0x0000b840
        /*029c*/ 	.word	0x0000001b
        /*02a0*/ 	.word	0x00000038
        /*02a4*/ 	.short	0x010a
        /*02a6*/ 	.byte	0x3f
	.zero		1


	//   ....[34]....
        /*02a8*/ 	.word	0x0000b910
        /*02ac*/ 	.word	0x00000005
        /*02b0*/ 	.word	0x00000000
        /*02b4*/ 	.short	0x010a
        /*02b6*/ 	.byte	0x3f
	.zero		1


	//   ....[35]....
        /*02b8*/ 	.word	0x0000b960
        /*02bc*/ 	.word	0x00000007
        /*02c0*/ 	.word	0x00000000
        /*02c4*/ 	.short	0x010a
        /*02c6*/ 	.byte	0x3f
	.zero		1


	//   ....[36]....
        /*02c8*/ 	.word	0x0000b9b0
        /*02cc*/ 	.word	0x00000006
        /*02d0*/ 	.word	0x00000000
        /*02d4*/ 	.short	0x010a
        /*02d6*/ 	.byte	0x3f
	.zero		1


	//   ....[37]....
        /*02d8*/ 	.word	0x0000ba00
        /*02dc*/ 	.word	0x00000009
        /*02e0*/ 	.word	0x00000000
        /*02e4*/ 	.short	0x010a
        /*02e6*/ 	.byte	0x3f
	.zero		1


	//   ....[38]....
        /*02e8*/ 	.word	0x0000ba50
        /*02ec*/ 	.word	0x0000000a
        /*02f0*/ 	.word	0x00000000
        /*02f4*/ 	.short	0x010a
        /*02f6*/ 	.byte	0x3f
	.zero		1


	//   ....[39]....
        /*02f8*/ 	.word	0x0000baa0
        /*02fc*/ 	.word	0x0000000b
        /*0300*/ 	.word	0x00000000
        /*0304*/ 	.short	0x010a
        /*0306*/ 	.byte	0x3f
	.zero		1


	//----- nvinfo : EIATTR_NUM_MBARRIERS
	.align		4
.L_149:
        /*0308*/ 	.byte	0x03, 0x38
        /*030a*/ 	.short	0x0010


	//----- nvinfo : EIATTR_EXIT_INSTR_OFFSETS
	.align		4
        /*030c*/ 	.byte	0x04, 0x1c
        /*030e*/ 	.short	(.L_151 - .L_150)


	//   ....[0]....
.L_150:
        /*0310*/ 	.word	0x00000ab0


	//   ....[1]....
        /*0314*/ 	.word	0x000012c0


	//   ....[2]....
        /*0318*/ 	.word	0x00008df0


	//   ....[3]....
        /*031c*/ 	.word	0x00009360


	//   ....[4]....
        /*0320*/ 	.word	0x0000b710


	//----- nvinfo : EIATTR_MAX_THREADS
	.align		4
.L_151:
        /*0324*/ 	.byte	0x04, 0x05
        /*0326*/ 	.short	(.L_153 - .L_152)
.L_152:
        /*0328*/ 	.word	0x00000180
        /*032c*/ 	.word	0x00000001
        /*0330*/ 	.word	0x00000001


	//----- nvinfo : EIATTR_CRS_STACK_SIZE
	.align		4
.L_153:
        /*0334*/ 	.byte	0x04, 0x1e
        /*0336*/ 	.short	(.L_155 - .L_154)
.L_154:
        /*0338*/ 	.word	0x00000000


	//----- nvinfo : EIATTR_CBANK_PARAM_SIZE
	.align		4
.L_155:
        /*033c*/ 	.byte	0x03, 0x19
        /*033e*/ 	.short	0x0570


	//----- nvinfo : EIATTR_PARAM_CBANK
	.align		4
        /*0340*/ 	.byte	0x04, 0x0a
        /*0342*/ 	.short	(.L_157 - .L_156)
	.align		4
.L_156:
        /*0344*/ 	.word	index@(.nv.constant0._ZN7cutlass13device_kernelINS_4gemm6kernel13GemmUniversalIN4cute5tupleIJNS5_IJiiiiEEES6_NS5_IJiiiEEES6_EEENS1_10collective13CollectiveMmaINS1_34MainloopSm90TmaGmmaWarpSpecializedILi7ENS5_IJNS4_1CILi1EEENSC_ILi2EEESD_EEENS1_35KernelTmaWarpSpecializedCooperativeEEENS5_IJNS5_IJNSC_ILi128EEEEEESJ_NS5_IJNSC_ILi64EEEEEEEEENS_6half_tENS5_IJNS5_IJSD_lllEEENS5_IJlllEEENS5_IJllllEEEEEESN_NS5_IJSQ_NS5_IJSD_llEEESQ_EEENS4_8TiledMMAINS4_8MMA_AtomIJNS4_4SM904GMMA26MMA_64x128x16_F32F16F16_SSILNSX_5MajorE1ELSZ_0ELNSX_7ScaleInE1ELS10_1EEEEEENS4_6LayoutINS5_IJSE_SD_SD_EEENS5_IJSD_NSC_ILi0EEES15_EEEEENS5_IJNS4_10UnderscoreES18_S18_EEEEENS4_23SM90_TMA_LOAD_MULTICASTENS4_14ComposedLayoutINS4_7SwizzleILi3ELi4ELi3EEENS4_18smem_ptr_flag_bitsILi16EEENS13_INS5_IJSK_NSC_ILi8EEEEEENS5_IJSD_SK_EEEEEEEvNS4_8identityENS4_13SM90_TMA_LOADENS1C_IS1E_S1G_NS13_INS5_IJS1H_SK_EEENS5_IJSK_SD_EEEEEEEvS1M_EENS_8epilogue10collective6detail29Sm90TmaWarpSpecializedAdapterINS1U_15DefaultEpilogueISN_NS5_IJSQ_SQ_SQ_EEES1Y_NS1T_6thread17LinearCombinationIfLi1EffLNS1Z_9ScaleType4KindE0ELNS_15FloatRoundStyleE2ESN_EENS1_15EpilogueDefaultEEEEEvvEEEEvNT_6ParamsE)
        /*0348*/ 	.short	0x0210
        /*034a*/ 	.short	0x0570


	//----- nvinfo : EIATTR_SW_WAR
	.align		4
.L_157:
        /*034c*/ 	.byte	0x04, 0x36
        /*034e*/ 	.short	(.L_159 - .L_158)
.L_158:
        /*0350*/ 	.word	0x00000008
.L_159:


//--------------------- .nv.callgraph             --------------------------
	.section	.nv.callgraph,"",@"SHT_CUDA_CALLGRAPH"
	.align	4
	.sectionentsize	8
	.align		4
        /*0000*/ 	.word	0x00000000
	.align		4
        /*0004*/ 	.word	0xffffffff
	.align		4
        /*0008*/ 	.word	index@(_ZN7cutlass9reference6device11gett_kernelIN4cute6TensorINS3_10ViewEngineINS3_8gmem_ptrIPKNS_6half_tEEEEENS3_6LayoutINS3_5tupleIJNSD_IJiiiiEEENSD_IJiiiEEESE_EEENSD_IJNSD_IJNS3_1CILi1EEElllEEENSD_IJlllEEENSD_IJllllEEEEEEEEEENS4_ISB_NSC_ISG_NSD_IJSL_NSD_IJSI_llEEESL_EEEEEEENS4_ISB_NSC_INSD_IJSE_SE_SE_EEENSD_IJSL_SL_SL_EEEEEEENS4_INS5_INS6_IPfEEEESV_EEffEEvT2_T_T0_T1_T4_S15_T3_)
	.align		4
        /*000c*/ 	.word	index@(__assertfail)
	.align		4
        /*0010*/ 	.word	index@(_ZN7cutlass13device_kernelINS_4gemm6kernel13GemmUniversalIN4cute5tupleIJNS5_IJiiiiEEES6_NS5_IJiiiEEES6_EEENS1_10collective13CollectiveMmaINS1_34MainloopSm90TmaGmmaWarpSpecializedILi7ENS5_IJNS4_1CILi1EEENSC_ILi2EEESD_EEENS1_35KernelTmaWarpSpecializedCooperativeEEENS5_IJNS5_IJNSC_ILi128EEEEEESJ_NS5_IJNSC_ILi64EEEEEEEEENS_6half_tENS5_IJNS5_IJSD_lllEEENS5_IJlllEEENS5_IJllllEEEEEESN_NS5_IJSQ_NS5_IJSD_llEEESQ_EEENS4_8TiledMMAINS4_8MMA_AtomIJNS4_4SM904GMMA26MMA_64x128x16_F32F16F16_SSILNSX_5MajorE1ELSZ_0ELNSX_7ScaleInE1ELS10_1EEEEEENS4_6LayoutINS5_IJSE_SD_SD_EEENS5_IJSD_NSC_ILi0EEES15_EEEEENS5_IJNS4_10UnderscoreES18_S18_EEEEENS4_23SM90_TMA_LOAD_MULTICASTENS4_14ComposedLayoutINS4_7SwizzleILi3ELi4ELi3EEENS4_18smem_ptr_flag_bitsILi16EEENS13_INS5_IJSK_NSC_ILi8EEEEEENS5_IJSD_SK_EEEEEEEvNS4_8identityENS4_13SM90_TMA_LOADENS1C_IS1E_S1G_NS13_INS5_IJS1H_SK_EEENS5_IJSK_SD_EEEEEEEvS1M_EENS_8epilogue10collective6detail29Sm90TmaWarpSpecializedAdapterINS1U_15DefaultEpilogueISN_NS5_IJSQ_SQ_SQ_EEES1Y_NS1T_6thread17LinearCombinationIfLi1EffLNS1Z_9ScaleType4KindE0ELNS_15FloatRoundStyleE2ESN_EENS1_15EpilogueDefaultEEEEEvvEEEEvNT_6ParamsE)
	.align		4
        /*0014*/ 	.word	index@(__assertfail)
	.align		4
        /*0018*/ 	.word	0x00000000
	.align		4
        /*001c*/ 	.word	0xfffffffe
	.align		4
        /*0020*/ 	.word	0x00000000
	.align		4
        /*0024*/ 	.word	0xfffffffd
	.align		4
        /*0028*/ 	.word	0x00000000
	.align		4
        /*002c*/ 	.word	0xfffffffc


//--------------------- .nv.constant4             --------------------------
	.section	.nv.constant4,"a",@progbits
	.align	8
	.align		8
.nv.constant4:
        /*0000*/ 	.dword	__unnamed_1
	.align		8
        /*0008*/ 	.dword	__unnamed_2
	.align		8
        /*0010*/ 	.dword	_ZN34_INTERNAL_fad44d58_4_k_cu_4c17bb904cuda3std3__45__cpo5beginE
	.align		8
        /*0018*/ 	.dword	_ZN34_INTERNAL_fad44d58_4_k_cu_4c17bb904cuda3std3__45__cpo3endE
	.align		8
        /*0020*/ 	.dword	_ZN34_INTERNAL_fad44d58_4_k_cu_4c17bb904cuda3std3__45__cpo6cbeginE
	.align		8
        /*0028*/ 	.dword	_ZN34_INTERNAL_fad44d58_4_k_cu_4c17bb904cuda3std3__45__cpo4cendE
	.align		8
        /*0030*/ 	.dword	_ZN34_INTERNAL_fad44d58_4_k_cu_4c17bb904cuda3std3__45__cpo6rbeginE
	.align		8
        /*0038*/ 	.dword	_ZN34_INTERNAL_fad44d58_4_k_cu_4c17bb904cuda3std3__45__cpo4rendE
	.align		8
        /*0040*/ 	.dword	_ZN34_INTERNAL_fad44d58_4_k_cu_4c17bb904cuda3std3__45__cpo7crbeginE
	.align		8
        /*0048*/ 	.dword	_ZN34_INTERNAL_fad44d58_4_k_cu_4c17bb904cuda3std3__45__cpo5crendE
	.align		8
        /*0050*/ 	.dword	_ZN34_INTERNAL_fad44d58_4_k_cu_4c17bb904cuda3std3__436_GLOBAL__N__fad44d58_4_k_cu_4c17bb906ignoreE
	.align		8
        /*0058*/ 	.dword	_ZN34_INTERNAL_fad44d58_4_k_cu_4c17bb904cuda3std3__419piecewise_constructE
	.align		8
        /*0060*/ 	.dword	_ZN34_INTERNAL_fad44d58_4_k_cu_4c17bb904cuda3std3__48in_placeE
	.align		8
        /*0068*/ 	.dword	_ZN34_INTERNAL_fad44d58_4_k_cu_4c17bb904cuda3std3__420unreachable_sentinelE
	.align		8
        /*0070*/ 	.dword	_ZN34_INTERNAL_fad44d58_4_k_cu_4c17bb904cuda3std3__47nulloptE
	.align		8
        /*0078*/ 	.dword	_ZN34_INTERNAL_fad44d58_4_k_cu_4c17bb904cuda3std3__48unexpectE
	.align		8
        /*0080*/ 	.dword	_ZN34_INTERNAL_fad44d58_4_k_cu_4c17bb904cuda3std6ranges3__45__cpo4swapE
	.align		8
        /*0088*/ 	.dword	_ZN34_INTERNAL_fad44d58_4_k_cu_4c17bb904cuda3std6ranges3__45__cpo9iter_moveE
	.align		8
        /*0090*/ 	.dword	_ZN34_INTERNAL_fad44d58_4_k_cu_4c17bb904cuda3std6ranges3__45__cpo5beginE
	.align		8
        /*0098*/ 	.dword	_ZN34_INTERNAL_fad44d58_4_k_cu_4c17bb904cuda3std6ranges3__45__cpo3endE
	.align		8
        /*00a0*/ 	.dword	_ZN34_INTERNAL_fad44d58_4_k_cu_4c17bb904cuda3std6ranges3__45__cpo6cbeginE
	.align		8
        /*00a8*/ 	.dword	_ZN34_INTERNAL_fad44d58_4_k_cu_4c17bb904cuda3std6ranges3__45__cpo4cendE
	.align		8
        /*00b0*/ 	.dword	_ZN34_INTERNAL_fad44d58_4_k_cu_4c17bb904cuda3std6ranges3__45__cpo7advanceE
	.align		8
        /*00b8*/ 	.dword	_ZN34_INTERNAL_fad44d58_4_k_cu_4c17bb904cuda3std6ranges3__45__cpo9iter_swapE
	.align		8
        /*00c0*/ 	.dword	_ZN34_INTERNAL_fad44d58_4_k_cu_4c17bb904cuda3std6ranges3__45__cpo4nextE
	.align		8
        /*00c8*/ 	.dword	_ZN34_INTERNAL_fad44d58_4_k_cu_4c17bb904cuda3std6ranges3__45__cpo4prevE
	.align		8
        /*00d0*/ 	.dword	_ZN34_INTERNAL_fad44d58_4_k_cu_4c17bb904cuda3std6ranges3__45__cpo4dataE
	.align		8
        /*00d8*/ 	.dword	_ZN34_INTERNAL_fad44d58_4_k_cu_4c17bb904cuda3std6ranges3__45__cpo5cdataE
	.align		8
        /*00e0*/ 	.dword	_ZN34_INTERNAL_fad44d58_4_k_cu_4c17bb904cuda3std6ranges3__45__cpo4sizeE
	.align		8
        /*00e8*/ 	.dword	_ZN34_INTERNAL_fad44d58_4_k_cu_4c17bb904cuda3std6ranges3__45__cpo5ssizeE
	.align		8
        /*00f0*/ 	.dword	_ZN34_INTERNAL_fad44d58_4_k_cu_4c17bb904cuda3std6ranges3__45__cpo8distanceE
	.align		8
        /*00f8*/ 	.dword	_ZN34_INTERNAL_fad44d58_4_k_cu_4c17bb904cute7productE
	.align		8
        /*0100*/ 	.dword	_ZN34_INTERNAL_fad44d58_4_k_cu_4c17bb904cute1_E
	.align		8
        /*0108*/ 	.dword	_ZN34_INTERNAL_fad44d58_4_k_cu_4c17bb906thrust23THRUST_300001_SM_900_NS8cuda_cub3parE
	.align		8
        /*0110*/ 	.dword	_ZN34_INTERNAL_fad44d58_4_k_cu_4c17bb906thrust23THRUST_300001_SM_900_NS8cuda_cub10par_nosyncE
	.align		8
        /*0118*/ 	.dword	_ZN34_INTERNAL_fad44d58_4_k_cu_4c17bb906thrust23THRUST_300001_SM_900_NS6system6detail10sequential3seqE
	.align		8
        /*0120*/ 	.dword	_ZN34_INTERNAL_fad44d58_4_k_cu_4c17bb906thrust23THRUST_300001_SM_900_NS12placeholders2_1E
	.align		8
        /*0128*/ 	.dword	_ZN34_INTERNAL_fad44d58_4_k_cu_4c17bb906thrust23THRUST_300001_SM_900_NS12placeholders2_2E
	.align		8
        /*0130*/ 	.dword	_ZN34_INTERNAL_fad44d58_4_k_cu_4c17bb906thrust23THRUST_300001_SM_900_NS12placeholders2_3E
	.align		8
        /*0138*/ 	.dword	_ZN34_INTERNAL_fad44d58_4_k_cu_4c17bb906thrust23THRUST_300001_SM_900_NS12placeholders2_4E
	.align		8
        /*0140*/ 	.dword	_ZN34_INTERNAL_fad44d58_4_k_cu_4c17bb906thrust23THRUST_300001_SM_900_NS12placeholders2_5E
	.align		8
        /*0148*/ 	.dword	_ZN34_INTERNAL_fad44d58_4_k_cu_4c17bb906thrust23THRUST_300001_SM_900_NS12placeholders2_6E
	.align		8
        /*0150*/ 	.dword	_ZN34_INTERNAL_fad44d58_4_k_cu_4c17bb906thrust23THRUST_300001_SM_900_NS12placeholders2_7E
	.align		8
        /*0158*/ 	.dword	_ZN34_INTERNAL_fad44d58_4_k_cu_4c17bb906thrust23THRUST_300001_SM_900_NS12placeholders2_8E
	.align		8
        /*0160*/ 	.dword	_ZN34_INTERNAL_fad44d58_4_k_cu_4c17bb906thrust23THRUST_300001_SM_900_NS12placeholders2_9E
	.align		8
        /*0168*/ 	.dword	_ZN34_INTERNAL_fad44d58_4_k_cu_4c17bb906thrust23THRUST_300001_SM_900_NS12placeholders3_10E
	.align		8
        /*0170*/ 	.dword	_ZN34_INTERNAL_fad44d58_4_k_cu_4c17bb906thrust23THRUST_300001_SM_900_NS3seqE
	.align		8
        /*0178*/ 	.dword	$str$16
	.align		8
        /*0180*/ 	.dword	$str$17
	.align		8
        /*0188*/ 	.dword	$str$18
	.align		8
        /*0190*/ 	.dword	$str$19
	.align		8
        /*0198*/ 	.dword	$str$20
	.align		8
        /*01a0*/ 	.dword	$str$21
	.align		8
        /*01a8*/ 	.dword	$str$22
	.align		8
        /*01b0*/ 	.dword	$str$23
	.align		8
        /*01b8*/ 	.dword	$str$24
	.align		8
        /*01c0*/ 	.dword	$str$33
	.align		8
        /*01c8*/ 	.dword	$str$34
	.align		8
        /*01d0*/ 	.dword	__assertfail


//--------------------- .text._ZN3cub17CUB_300001_SM_9006detail11EmptyKernelIvEEvv --------------------------
	.section	.text._ZN3cub17CUB_300001_SM_9006detail11EmptyKernelIvEEvv,"ax",@progbits
	.align	128
        .global         _ZN3cub17CUB_300001_SM_9006detail11EmptyKernelIvEEvv
        .type           _ZN3cub17CUB_300001_SM_9006detail11EmptyKernelIvEEvv,@function
        .size           _ZN3cub17CUB_300001_SM_9006detail11EmptyKernelIvEEvv,(.L_x_226 - _ZN3cub17CUB_300001_SM_9006detail11EmptyKernelIvEEvv)
        .other          _ZN3cub17CUB_300001_SM_9006detail11EmptyKernelIvEEvv,@"STO_CUDA_ENTRY STV_DEFAULT"
_ZN3cub17CUB_300001_SM_9006detail11EmptyKernelIvEEvv:
.text._ZN3cub17CUB_300001_SM_9006detail11EmptyKernelIvEEvv:
[----:B------:R-:W-:Y:S01]  /*0000*/  LDC R1, c[0x0][0x28] ;  /* 0x00000a00ff017b82 */ /* 0x000fe20000000800 */
[----:B------:R-:W-:Y:S05]  /*0010*/  EXIT ;  /* 0x000000000000794d */ /* 0x000fea0003800000 */
.L_x_0:
[----:B------:R-:W-:-:S00]  /*0020*/  BRA `(.L_x_0) ;  /* 0xfffffffc00fc7947 */ /* 0x000fc0000383ffff */
[----:B------:R-:W-:-:S00]  /*0030*/  NOP ;  /* 0x0000000000007918 */ /* 0x000fc00000000000 */
        /* <DEDUP_REMOVED lines=12> */
.L_x_226:


//--------------------- .text._ZN7cutlass9reference6device6kernel17BlockCompareEqualIfEEvPiPKT_S7_m --------------------------
	.section	.text._ZN7cutlass9reference6device6kernel17BlockCompareEqualIfEEvPiPKT_S7_m,"ax",@progbits
	.align	128
        .global         _ZN7cutlass9reference6device6kernel17BlockCompareEqualIfEEvPiPKT_S7_m
        .type           _ZN7cutlass9reference6device6kernel17BlockCompareEqualIfEEvPiPKT_S7_m,@function
        .size           _ZN7cutlass9reference6device6kernel17BlockCompareEqualIfEEvPiPKT_S7_m,(.L_x_227 - _ZN7cutlass9reference6device6kernel17BlockCompareEqualIfEEvPiPKT_S7_m)
        .other          _ZN7cutlass9reference6device6kernel17BlockCompareEqualIfEEvPiPKT_S7_m,@"STO_CUDA_ENTRY STV_DEFAULT"
_ZN7cutlass9reference6device6kernel17BlockCompareEqualIfEEvPiPKT_S7_m:
.text._ZN7cutlass9reference6device6kernel17BlockCompareEqualIfEEvPiPKT_S7_m:
[----:B------:R-:W-:Y:S01]  /*0000*/  LDC R1, c[0x0][0x28] ;  /* 0x00000a00ff017b82 */ /* 0x000fe20000000800 */
[----:B------:R-:W0:Y:S07]  /*0010*/  S2R R3, SR_TID.X ;  /* 0x0000000000037919 */ /* 0x000e2e0000002100 */
[----:B------:R-:W0:Y:S08]  /*0020*/  S2UR UR4, SR_CTAID.X ;  /* 0x00000000000479c3 */ /* 0x000e300000002500 */
[----:B------:R-:W0:Y:S02]  /*0030*/  LDC R2, c[0x0][RZ] ;  /* 0x00000000ff027b82 */ /* 0x000e240000000800 */
[----:B0-----:R-:W-:Y:S01]  /*0040*/  IMAD R0, R2, UR4, R3 ;  /* 0x0000000402007c24 */ /* 0x001fe2000f8e0203 */
[----:B------:R-:W-:-:S04]  /*0050*/  ULDC.64 UR4, c[0x0][0x228] ;  /* 0x00008a0000047ab9 */ /* 0x000fc80000000a00 */
[----:B------:R-:W-:-:S04]  /*0060*/  ISETP.GE.U32.AND P0, PT, R0, UR4, PT ;  /* 0x0000000400007c0c */ /* 0x000fc8000bf06070 */
[----:B------:R-:W-:-:S13]  /*0070*/  ISETP.GE.U32.AND.EX P0, PT, RZ, UR5, PT, P0 ;  /* 0x00000005ff007c0c */ /* 0x000fda000bf06100 */
[----:B------:R-:W-:Y:S05]  /*0080*/  @P0 EXIT ;  /* 0x000000000000094d */ /* 0x000fea0003800000 */
[----:B------:R-:W-:Y:S01]  /*0090*/  BSSY B0, `(.L_x_1) ;  /* 0x0000019000007945 */ /* 0x000fe20003800000 */
[----:B------:R-:W-:Y:S01]  /*00a0*/  ULDC UR4, c[0x0][0xc] ;  /* 0x0000030000047ab9 */ /* 0x000fe20000000800 */
[----:B------:R-:W-:Y:S01]  /*00b0*/  IMAD.MOV.U32 R6, RZ, RZ, RZ ;  /* 0x000000ffff067224 */ /* 0x000fe200078e00ff */
[----:B------:R-:W-:Y:S01]  /*00c0*/  ULDC.64 UR6, c[0x0][0x208] ;  /* 0x0000820000067ab9 */ /* 0x000fe20000000a00 */
[----:B------:R-:W-:Y:S01]  /*00d0*/  IMAD.MOV.U32 R7, RZ, RZ, R0 ;  /* 0x000000ffff077224 */ /* 0x000fe200078e0000 */
[----:B------:R-:W-:Y:S01]  /*00e0*/  ULDC.64 UR10, c[0x0][0x228] ;  /* 0x00008a00000a7ab9 */ /* 0x000fe20000000a00 */
[----:B------:R-:W-:Y:S01]  /*00f0*/  IMAD R0, R2, UR4, RZ ;  /* 0x0000000402007c24 */ /* 0x000fe2000f8e02ff */
[----:B------:R-:W-:Y:S01]  /*0100*/  ULDC.64 UR4, c[0x0][0x220] ;  /* 0x0000880000047ab9 */ /* 0x000fe20000000a00 */
[----:B------:R-:W-:-:S05]  /*0110*/  ULDC.64 UR8, c[0x0][0x218] ;  /* 0x0000860000087ab9 */ /* 0x000fca0000000a00 */
.L_x_3:
[C---:B------:R-:W-:Y:S01]  /*0120*/  IMAD.SHL.U32 R4, R7.reuse, 0x4, RZ ;  /* 0x0000000407047824 */ /* 0x040fe200078e00ff */
[----:B------:R-:W-:-:S04]  /*0130*/  SHF.L.U64.HI R5, R7, 0x2, R6 ;  /* 0x0000000207057819 */ /* 0x000fc80000010206 */
[C---:B------:R-:W-:Y:S02]  /*0140*/  IADD3 R2, P0, R4.reuse, UR4, RZ ;  /* 0x0000000404027c10 */ /* 0x040fe4000ff1e0ff */
[----:B------:R-:W-:Y:S02]  /*0150*/  IADD3 R4, P1, R4, UR8, RZ ;  /* 0x0000000804047c10 */ /* 0x000fe4000ff3e0ff */
[C---:B------:R-:W-:Y:S02]  /*0160*/  IADD3.X R3, R5.reuse, UR5, RZ, P0, !PT ;  /* 0x0000000505037c10 */ /* 0x040fe400087fe4ff */
[----:B------:R-:W-:-:S03]  /*0170*/  IADD3.X R5, R5, UR9, RZ, P1, !PT ;  /* 0x0000000905057c10 */ /* 0x000fc60008ffe4ff */
[----:B------:R-:W2:Y:S04]  /*0180*/  LDG.E R2, desc[UR6][R2.64] ;  /* 0x0000000602027981 */ /* 0x000ea8000c1e1900 */
[----:B------:R-:W2:Y:S02]  /*0190*/  LDG.E R5, desc[UR6][R4.64] ;  /* 0x0000000604057981 */ /* 0x000ea4000c1e1900 */
[----:B--2---:R-:W-:-:S13]  /*01a0*/  FSETP.NEU.AND P0, PT, R5, R2, PT ;  /* 0x000000020500720b */ /* 0x004fda0003f0d000 */
[----:B------:R-:W-:Y:S05]  /*01b0*/  @P0 BRA `(.L_x_2) ;  /* 0x0000000000180947 */ /* 0x000fea0003800000 */
[----:B------:R-:W-:-:S05]  /*01c0*/  IADD3 R7, P0, R0, R7, RZ ;  /* 0x0000000700077210 */ /* 0x000fca0007f1e0ff */
[----:B------:R-:W-:Y:S01]  /*01d0*/  IMAD.X R6, RZ, RZ, R6, P0 ;  /* 0x000000ffff067224 */ /* 0x000fe200000e0606 */
[----:B------:R-:W-:-:S04]  /*01e0*/  ISETP.GE.U32.AND P0, PT, R7, UR10, PT ;  /* 0x0000000a07007c0c */ /* 0x000fc8000bf06070 */
[----:B------:R-:W-:-:S13]  /*01f0*/  ISETP.GE.U32.AND.EX P0, PT, R6, UR11, PT, P0 ;  /* 0x0000000b06007c0c */ /* 0x000fda000bf06100 */
[----:B------:R-:W-:Y:S05]  /*0200*/  @!P0 BRA `(.L_x_3) ;  /* 0xfffffffc00c48947 */ /* 0x000fea000383ffff */
[----:B------:R-:W-:Y:S05]  /*0210*/  EXIT ;  /* 0x000000000000794d */ /* 0x000fea0003800000 */
.L_x_2:
[----:B------:R-:W-:Y:S05]  /*0220*/  BSYNC B0 ;  /* 0x0000000000007941 */ /* 0x000fea0003800000 */
.L_x_1:
[----:B------:R-:W0:Y:S02]  /*0230*/  LDC.64 R2, c[0x0][0x210] ;  /* 0x00008400ff027b82 */ /* 0x000e240000000a00 */
[----:B0-----:R-:W-:Y:S01]  /*0240*/  STG.E desc[UR6][R2.64], RZ ;  /* 0x000000ff02007986 */ /* 0x001fe2000c101906 */
[----:B------:R-:W-:Y:S05]  /*0250*/  EXIT ;  /* 0x000000000000794d */ /* 0x000fea0003800000 */
.L_x_4:
        /* <DEDUP_REMOVED lines=10> */
.L_x_227:


//--------------------- .text._ZN7cutlass9reference6device11gett_kernelIN4cute6TensorINS3_10ViewEngineINS3_8gmem_ptrIPKNS_6half_tEEEEENS3_6LayoutINS3_5tupleIJNSD_IJiiiiEEENSD_IJiiiEEESE_EEENSD_IJNSD_IJNS3_1CILi1EEElllEEENSD_IJlllEEENSD_IJllllEEEEEEEEEENS4_ISB_NSC_ISG_NSD_IJSL_NSD_IJSI_llEEESL_EEEEEEENS4_ISB_NSC_INSD_IJSE_SE_SE_EEENSD_IJSL_SL_SL_EEEEEEENS4_INS5_INS6_IPfEEEESV_EEffEEvT2_T_T0_T1_T4_S15_T3_ --------------------------
	.section	.text._ZN7cutlass9reference6device11gett_kernelIN4cute6TensorINS3_10ViewEngineINS3_8gmem_ptrIPKNS_6half_tEEEEENS3_6LayoutINS3_5tupleIJNSD_IJiiiiEEENSD_IJiiiEEESE_EEENSD_IJNSD_IJNS3_1CILi1EEElllEEENSD_IJlllEEENSD_IJllllEEEEEEEEEENS4_ISB_NSC_ISG_NSD_IJSL_NSD_IJSI_llEEESL_EEEEEEENS4_ISB_NSC_INSD_IJSE_SE_SE_EEENSD_IJSL_SL_SL_EEEEEEENS4_INS5_INS6_IPfEEEESV_EEffEEvT2_T_T0_T1_T4_S15_T3_,"ax",@progbits
	.align	128
.text._ZN7cutlass9reference6device11gett_kernelIN4cute6TensorINS3_10ViewEngineINS3_8gmem_ptrIPKNS_6half_tEEEEENS3_6LayoutINS3_5tupleIJNSD_IJiiiiEEENSD_IJiiiEEESE_EEENSD_IJNSD_IJNS3_1CILi1EEElllEEENSD_IJlllEEENSD_IJllllEEEEEEEEEENS4_ISB_NSC_ISG_NSD_IJSL_NSD_IJSI_llEEESL_EEEEEEENS4_ISB_NSC_INSD_IJSE_SE_SE_EEENSD_IJSL_SL_SL_EEEEEEENS4_INS5_INS6_IPfEEEESV_EEffEEvT2_T_T0_T1_T4_S15_T3_:
        .type           _ZN7cutlass9reference6device11gett_kernelIN4cute6TensorINS3_10ViewEngineINS3_8gmem_ptrIPKNS_6half_tEEEEENS3_6LayoutINS3_5tupleIJNSD_IJiiiiEEENSD_IJiiiEEESE_EEENSD_IJNSD_IJNS3_1CILi1EEElllEEENSD_IJlllEEENSD_IJllllEEEEEEEEEENS4_ISB_NSC_ISG_NSD_IJSL_NSD_IJSI_llEEESL_EEEEEEENS4_ISB_NSC_INSD_IJSE_SE_SE_EEENSD_IJSL_SL_SL_EEEEEEENS4_INS5_INS6_IPfEEEESV_EEffEEvT2_T_T0_T1_T4_S15_T3_,@function
        .size           _ZN7cutlass9reference6device11gett_kernelIN4cute6TensorINS3_10ViewEngineINS3_8gmem_ptrIPKNS_6half_tEEEEENS3_6LayoutINS3_5tupleIJNSD_IJiiiiEEENSD_IJiiiEEESE_EEENSD_IJNSD_IJNS3_1CILi1EEElllEEENSD_IJlllEEENSD_IJllllEEEEEEEEEENS4_ISB_NSC_ISG_NSD_IJSL_NSD_IJSI_llEEESL_EEEEEEENS4_ISB_NSC_INSD_IJSE_SE_SE_EEENSD_IJSL_SL_SL_EEEEEEENS4_INS5_INS6_IPfEEEESV_EEffEEvT2_T_T0_T1_T4_S15_T3_,(.L_x_224 - _ZN7cutlass9reference6device11gett_kernelIN4cute6TensorINS3_10ViewEngineINS3_8gmem_ptrIPKNS_6half_tEEEEENS3_6LayoutINS3_5tupleIJNSD_IJiiiiEEENSD_IJiiiEEESE_EEENSD_IJNSD_IJNS3_1CILi1EEElllEEENSD_IJlllEEENSD_IJllllEEEEEEEEEENS4_ISB_NSC_ISG_NSD_IJSL_NSD_IJSI_llEEESL_EEEEEEENS4_ISB_NSC_INSD_IJSE_SE_SE_EEENSD_IJSL_SL_SL_EEEEEEENS4_INS5_INS6_IPfEEEESV_EEffEEvT2_T_T0_T1_T4_S15_T3_)
        .other          _ZN7cutlass9reference6device11gett_kernelIN4cute6TensorINS3_10ViewEngineINS3_8gmem_ptrIPKNS_6half_tEEEEENS3_6LayoutINS3_5tupleIJNSD_IJiiiiEEENSD_IJiiiEEESE_EEENSD_IJNSD_IJNS3_1CILi1EEElllEEENSD_IJlllEEENSD_IJllllEEEEEEEEEENS4_ISB_NSC_ISG_NSD_IJSL_NSD_IJSI_llEEESL_EEEEEEENS4_ISB_NSC_INSD_IJSE_SE_SE_EEENSD_IJSL_SL_SL_EEEEEEENS4_INS5_INS6_IPfEEEESV_EEffEEvT2_T_T0_T1_T4_S15_T3_,@"STO_CUDA_ENTRY STV_DEFAULT"
_ZN7cutlass9reference6device11gett_kernelIN4cute6TensorINS3_10ViewEngineINS3_8gmem_ptrIPKNS_6half_tEEEEENS3_6LayoutINS3_5tupleIJNSD_IJiiiiEEENSD_IJiiiEEESE_EEENSD_IJNSD_IJNS3_1CILi1EEElllEEENSD_IJlllEEENSD_IJllllEEEEEEEEEENS4_ISB_NSC_ISG_NSD_IJSL_NSD_IJSI_llEEESL_EEEEEEENS4_ISB_NSC_INSD_IJSE_SE_SE_EEENSD_IJSL_SL_SL_EEEEEEENS4_INS5_INS6_IPfEEEESV_EEffEEvT2_T_T0_T1_T4_S15_T3_:
[----:B------:R-:W0:Y:S08]  /*0000*/  LDC R1, c[0x0][0x28] ;  /* 0x00000a00ff017b82 */ /* 0x000e300000000800 */
[----:B------:R-:W1:Y:S01]  /*0010*/  LDC.64 R2, c[0x0][0x218] ;  /* 0x00008600ff027b82 */ /* 0x000e620000000a00 */
[----:B------:R-:W-:Y:S01]  /*0020*/  ULDC.64 UR4, c[0x0][0x210] ;  /* 0x0000840000047ab9 */ /* 0x000fe20000000a00 */
[----:B------:R-:W-:Y:S01]  /*0030*/  ULDC.64 UR6, c[0x0][0x2a8] ;  /* 0x0000aa0000067ab9 */ /* 0x000fe20000000a00 */
[----:B------:R-:W-:-:S02]  /*0040*/  UIMAD UR8, UR5, UR4, URZ ;  /* 0x00000004050872a4 */ /* 0x000fc4000f8e023f */
[----:B------:R-:W-:Y:S01]  /*0050*/  UIMAD UR6, UR7, UR6, URZ ;  /* 0x00000006070672a4 */ /* 0x000fe2000f8e023f */
[----:B------:R-:W-:-:S03]  /*0060*/  ULDC.64 UR4, c[0x0][0x2b0] ;  /* 0x0000ac0000047ab9 */ /* 0x000fc60000000a00 */
[----:B------:R-:W-:-:S04]  /*0070*/  UIMAD UR4, UR6, UR4, URZ ;  /* 0x00000004060472a4 */ /* 0x000fc8000f8e023f */
[----:B------:R-:W-:Y:S01]  /*0080*/  UIMAD UR4, UR4, UR5, URZ ;  /* 0x00000005040472a4 */ /* 0x000fe2000f8e023f */
[----:B-1----:R-:W-:-:S04]  /*0090*/  IMAD R2, R2, UR8, RZ ;  /* 0x0000000802027c24 */ /* 0x002fc8000f8e02ff */
[----:B------:R-:W-:-:S05]  /*00a0*/  IMAD R18, R2, R3, RZ ;  /* 0x0000000302127224 */ /* 0x000fca00078e02ff */
[----:B------:R-:W-:-:S13]  /*00b0*/  ISETP.NE.AND P0, PT, R18, UR4, PT ;  /* 0x0000000412007c0c */ /* 0x000fda000bf05270 */
[----:B0-----:R-:W-:Y:S05]  /*00c0*/  @!P0 BRA `(.L_x_5) ;  /* 0x0000000000408947 */ /* 0x001fea0003800000 */
[----:B------:R-:W-:Y:S01]  /*00d0*/  MOV R2, 0x1d0 ;  /* 0x000001d000027802 */ /* 0x000fe20000000f00 */
[----:B------:R-:W-:Y:S01]  /*00e0*/  ULDC.64 UR4, c[0x4][0x178] ;  /* 0x01005e0000047ab9 */ /* 0x000fe20000000a00 */
[----:B------:R-:W-:Y:S01]  /*00f0*/  ULDC.64 UR6, c[0x4][0x180] ;  /* 0x0100600000067ab9 */ /* 0x000fe20000000a00 */
[----:B------:R-:W-:Y:S01]  /*0100*/  IMAD.U32 R4, RZ, RZ, UR4 ;  /* 0x00000004ff047e24 */ /* 0x000fe2000f8e00ff */
[----:B------:R-:W-:Y:S01]  /*0110*/  MOV R5, UR5 ;  /* 0x0000000500057c02 */ /* 0x000fe20008000f00 */
[----:B------:R-:W-:Y:S01]  /*0120*/  ULDC.64 UR4, c[0x4][0x8] ;  /* 0x0100020000047ab9 */ /* 0x000fe20000000a00 */
[----:B------:R-:W0:Y:S01]  /*0130*/  LDC.64 R2, c[0x4][R2] ;  /* 0x0100000002027b82 */ /* 0x000e220000000a00 */
[----:B------:R-:W-:Y:S01]  /*0140*/  HFMA2.MMA R12, -RZ, RZ, 0, 5.9604644775390625e-08 ;  /* 0x00000001ff0c7435 */ /* 0x000fe200000001ff */
[----:B------:R-:W-:Y:S01]  /*0150*/  IMAD.U32 R6, RZ, RZ, UR6 ;  /* 0x00000006ff067e24 */ /* 0x000fe2000f8e00ff */
[----:B------:R-:W-:Y:S01]  /*0160*/  MOV R7, UR7 ;  /* 0x0000000700077c02 */ /* 0x000fe20008000f00 */
[----:B------:R-:W-:Y:S01]  /*0170*/  IMAD.U32 R10, RZ, RZ, UR4 ;  /* 0x00000004ff0a7e24 */ /* 0x000fe2000f8e00ff */
[----:B------:R-:W-:Y:S01]  /*0180*/  MOV R11, UR5 ;  /* 0x00000005000b7c02 */ /* 0x000fe20008000f00 */
[----:B------:R-:W-:-:S02]  /*0190*/  IMAD.MOV.U32 R8, RZ, RZ, 0x40 ;  /* 0x00000040ff087424 */ /* 0x000fc400078e00ff */
[----:B------:R-:W-:Y:S02]  /*01a0*/  IMAD.MOV.U32 R13, RZ, RZ, RZ ;  /* 0x000000ffff0d7224 */ /* 0x000fe400078e00ff */
[----:B------:R-:W-:-:S07]  /*01b0*/  LEPC R20, `(.L_x_5) ;  /* 0x000000001014794e */ /* 0x000fce0000000000 */
[----:B0-----:R-:W-:Y:S05]  /*01c0*/  CALL.ABS.NOINC R2 ;  /* 0x0000000002007343 */ /* 0x001fea0003c00000 */
.L_x_5:
[----:B------:R-:W-:Y:S02]  /*01d0*/  ULDC.64 UR4, c[0x0][0x3b8] ;  /* 0x0000ee0000047ab9 */ /* 0x000fe40000000a00 */
[----:B------:R-:W-:-:S03]  /*01e0*/  UIMAD UR6, UR5, UR4, URZ ;  /* 0x00000004050672a4 */ /* 0x000fc6000f8e023f */
[----:B------:R-:W-:Y:S02]  /*01f0*/  ULDC.64 UR4, c[0x0][0x3c0] ;  /* 0x0000f00000047ab9 */ /* 0x000fe40000000a00 */
[----:B------:R-:W-:-:S04]  /*0200*/  UIMAD UR4, UR6, UR4, URZ ;  /* 0x00000004060472a4 */ /* 0x000fc8000f8e023f */
[----:B------:R-:W-:-:S06]  /*0210*/  UIMAD UR4, UR4, UR5, URZ ;  /* 0x00000005040472a4 */ /* 0x000fcc000f8e023f */
[----:B------:R-:W-:-:S13]  /*0220*/  ISETP.NE.AND P0, PT, R18, UR4, PT ;  /* 0x0000000412007c0c */ /* 0x000fda000bf05270 */
[----:B------:R-:W-:Y:S05]  /*0230*/  @!P0 BRA `(.L_x_6) ;  /* 0x0000000000408947 */ /* 0x000fea0003800000 */
        /* <DEDUP_REMOVED lines=16> */
.L_x_6:
[----:B------:R-:W0:Y:S01]  /*0340*/  LDC.64 R16, c[0x0][0x228] ;  /* 0x00008a00ff107b82 */ /* 0x000e220000000a00 */
[----:B------:R-:W-:Y:S01]  /*0350*/  ULDC.64 UR4, c[0x0][0x220] ;  /* 0x0000880000047ab9 */ /* 0x000fe20000000a00 */
[----:B------:R-:W-:Y:S01]  /*0360*/  ULDC.64 UR6, c[0x0][0x330] ;  /* 0x0000cc0000067ab9 */ /* 0x000fe20000000a00 */
[----:B------:R-:W-:Y:S02]  /*0370*/  UIMAD UR8, UR5, UR4, URZ ;  /* 0x00000004050872a4 */ /* 0x000fe4000f8e023f */
[----:B------:R-:W-:Y:S01]  /*0380*/  UIMAD UR6, UR7, UR6, URZ ;  /* 0x00000006070672a4 */ /* 0x000fe2000f8e023f */
[----:B------:R-:W-:-:S03]  /*0390*/  ULDC.64 UR4, c[0x0][0x338] ;  /* 0x0000ce0000047ab9 */ /* 0x000fc60000000a00 */
[----:B------:R-:W-:-:S04]  /*03a0*/  UIMAD UR4, UR6, UR4, URZ ;  /* 0x00000004060472a4 */ /* 0x000fc8000f8e023f */
[----:B------:R-:W-:Y:S01]  /*03b0*/  UIMAD UR4, UR4, UR5, URZ ;  /* 0x00000005040472a4 */ /* 0x000fe2000f8e023f */
[----:B0-----:R-:W-:-:S04]  /*03c0*/  IMAD R16, R16, UR8, RZ ;  /* 0x0000000810107c24 */ /* 0x001fc8000f8e02ff */
[----:B------:R-:W-:-:S05]  /*03d0*/  IMAD R17, R16, R17, RZ ;  /* 0x0000001110117224 */ /* 0x000fca00078e02ff */
        /* <DEDUP_REMOVED lines=18> */
.L_x_7:
        /* <DEDUP_REMOVED lines=23> */
.L_x_8:
[----:B------:R-:W0:Y:S01]  /*0670*/  LDC R16, c[0x0][0x2c0] ;  /* 0x0000b000ff107b82 */ /* 0x000e220000000800 */
[----:B------:R-:W-:Y:S01]  /*0680*/  ULDC.64 UR6, c[0x0][0x2b8] ;  /* 0x0000ae0000067ab9 */ /* 0x000fe20000000a00 */
[----:B------:R-:W-:Y:S01]  /*0690*/  ULDC.64 UR4, c[0x0][0x340] ;  /* 0x0000d00000047ab9 */ /* 0x000fe20000000a00 */
[----:B------:R-:W-:Y:S02]  /*06a0*/  UIMAD UR6, UR7, UR6, URZ ;  /* 0x00000006070672a4 */ /* 0x000fe4000f8e023f */
[----:B------:R-:W-:-:S03]  /*06b0*/  UIMAD UR5, UR5, UR4, URZ ;  /* 0x00000004050572a4 */ /* 0x000fc6000f8e023f */
[----:B------:R-:W-:Y:S02]  /*06c0*/  ULDC UR4, c[0x0][0x348] ;  /* 0x0000d20000047ab9 */ /* 0x000fe40000000800 */
[----:B------:R-:W-:Y:S01]  /*06d0*/  UIMAD UR4, UR5, UR4, URZ ;  /* 0x00000004050472a4 */ /* 0x000fe2000f8e023f */
[----:B0-----:R-:W-:-:S05]  /*06e0*/  IMAD R16, R16, UR6, RZ ;  /* 0x0000000610107c24 */ /* 0x001fca000f8e02ff */
        /* <DEDUP_REMOVED lines=18> */
.L_x_9:
[----:B------:R-:W0:Y:S01]  /*0810*/  LDC.64 R28, c[0x0][0x238] ;  /* 0x00008e00ff1c7b82 */ /* 0x000e220000000a00 */
[----:B------:R-:W-:Y:S01]  /*0820*/  ULDC.64 UR4, c[0x0][0x230] ;  /* 0x00008c0000047ab9 */ /* 0x000fe20000000a00 */
[----:B------:R-:W-:Y:S01]  /*0830*/  ULDC UR6, c[0x0][0x2c4] ;  /* 0x0000b10000067ab9 */ /* 0x000fe20000000800 */
[----:B------:R-:W-:-:S03]  /*0840*/  UIMAD UR7, UR5, UR4, URZ ;  /* 0x00000004050772a4 */ /* 0x000fc6000f8e023f */
[----:B------:R-:W-:Y:S02]  /*0850*/  ULDC.64 UR4, c[0x0][0x2c8] ;  /* 0x0000b20000047ab9 */ /* 0x000fe40000000a00 */
[----:B------:R-:W-:-:S04]  /*0860*/  UIMAD UR4, UR4, UR6, URZ ;  /* 0x00000006040472a4 */ /* 0x000fc8000f8e023f */
[----:B------:R-:W-:-:S03]  /*0870*/  UIMAD UR4, UR4, UR5, URZ ;  /* 0x00000005040472a4 */ /* 0x000fc6000f8e023f */
[----:B------:R-:W-:Y:S02]  /*0880*/  ULDC UR5, c[0x0][0x2d0] ;  /* 0x0000b40000057ab9 */ /* 0x000fe40000000800 */
        /* <DEDUP_REMOVED lines=21> */
.L_x_10:
[----:B------:R-:W-:Y:S01]  /*09e0*/  ULDC UR6, c[0x0][0x34c] ;  /* 0x0000d30000067ab9 */ /* 0x000fe20000000800 */
[----:B------:R-:W-:Y:S02]  /*09f0*/  ULDC.64 UR4, c[0x0][0x350] ;  /* 0x0000d40000047ab9 */ /* 0x000fe40000000a00 */
[----:B------:R-:W-:-:S04]  /*0a00*/  UIMAD UR4, UR4, UR6, URZ ;  /* 0x00000006040472a4 */ /* 0x000fc8000f8e023f */
[----:B------:R-:W-:-:S03]  /*0a10*/  UIMAD UR5, UR4, UR5, URZ ;  /* 0x00000005040572a4 */ /* 0x000fc6000f8e023f */
[----:B------:R-:W-:Y:S02]  /*0a20*/  ULDC UR4, c[0x0][0x358] ;  /* 0x0000d60000047ab9 */ /* 0x000fe40000000800 */
        /* <DEDUP_REMOVED lines=19> */
.L_x_11:
        /* <DEDUP_REMOVED lines=23> */
.L_x_12:
[----:B------:R-:W0:Y:S01]  /*0cd0*/  S2R R24, SR_TID.X ;  /* 0x0000000000187919 */ /* 0x000e220000002100 */
[----:B------:R-:W0:Y:S01]  /*0ce0*/  S2UR UR5, SR_CTAID.X ;  /* 0x00000000000579c3 */ /* 0x000e220000002500 */
[----:B------:R-:W-:Y:S01]  /*0cf0*/  IMAD R0, R18, R17, RZ ;  /* 0x0000001112007224 */ /* 0x000fe200078e02ff */
[----:B------:R-:W-:-:S03]  /*0d00*/  ULDC UR4, c[0x0][0x2c0] ;  /* 0x0000b00000047ab9 */ /* 0x000fc60000000800 */
[----:B------:R-:W-:-:S03]  /*0d10*/  IMAD R29, R29, R0, RZ ;  /* 0x000000001d1d7224 */ /* 0x000fc600078e02ff */
[----:B------:R-:W0:Y:S08]  /*0d20*/  LDC R28, c[0x0][RZ] ;  /* 0x00000000ff1c7b82 */ /* 0x000e300000000800 */
[----:B------:R-:W1:Y:S08]  /*0d30*/  LDC.64 R2, c[0x0][0x2b8] ;  /* 0x0000ae00ff027b82 */ /* 0x000e700000000a00 */
[----:B------:R-:W2:Y:S01]  /*0d40*/  LDC.64 R6, c[0x0][0x208] ;  /* 0x00008200ff067b82 */ /* 0x000ea20000000a00 */
[----:B0-----:R-:W-:-:S05]  /*0d50*/  IMAD R24, R28, UR5, R24 ;  /* 0x000000051c187c24 */ /* 0x001fca000f8e0218 */
[----:B------:R-:W-:Y:S01]  /*0d60*/  ISETP.GE.AND P0, PT, R24, R29, PT ;  /* 0x0000001d1800720c */ /* 0x000fe20003f06270 */
[----:B-1----:R-:W-:Y:S01]  /*0d70*/  IMAD R3, R3, UR4, RZ ;  /* 0x0000000403037c24 */ /* 0x002fe2000f8e02ff */
[----:B------:R-:W-:Y:S02]  /*0d80*/  ULDC UR4, c[0x0][0xc] ;  /* 0x0000030000047ab9 */ /* 0x000fe40000000800 */
[----:B------:R-:W-:Y:S02]  /*0d90*/  IMAD R28, R28, UR4, RZ ;  /* 0x000000041c1c7c24 */ /* 0x000fe4000f8e02ff */
[----:B------:R-:W-:-:S05]  /*0da0*/  IMAD R27, R3, R2, RZ ;  /* 0x00000002031b7224 */ /* 0x000fca00078e02ff */
[----:B------:R-:W-:-:S04]  /*0db0*/  VIMNMX R25, R27, 0x1, !PT ;  /* 0x000000011b197848 */ /* 0x000fc80007fe0100 */
[----:B------:R-:W-:-:S04]  /*0dc0*/  LOP3.LUT R26, R25, 0x1, RZ, 0xc0, !PT ;  /* 0x00000001191a7812 */ /* 0x000fc800078ec0ff */
[----:B------:R-:W-:Y:S01]  /*0dd0*/  IADD3 R25, R25, -R26, RZ ;  /* 0x8000001a19197210 */ /* 0x000fe20007ffe0ff */
[----:B--2---:R-:W-:Y:S06]  /*0de0*/  @P0 EXIT ;  /* 0x000000000000094d */ /* 0x004fec0003800000 */
.L_x_17:
[-C--:B------:R-:W-:Y:S01]  /*0df0*/  IABS R2, R18.reuse ;  /* 0x0000001200027213 */ /* 0x080fe20000000000 */
[----:B0-----:R-:W0:Y:S01]  /*0e00*/  LDC R20, c[0x0][0x2b0] ;  /* 0x0000ac00ff147b82 */ /* 0x001e220000000800 */
[----:B------:R-:W-:Y:S01]  /*0e10*/  IABS R19, R17 ;  /* 0x0000001100137213 */ /* 0x000fe20000000000 */
[----:B------:R-:W-:Y:S01]  /*0e20*/  HFMA2.MMA R42, -RZ, RZ, 0, 0 ;  /* 0x00000000ff2a7435 */ /* 0x000fe200000001ff */
[----:B------:R-:W1:Y:S01]  /*0e30*/  I2F.RP R40, R2 ;  /* 0x0000000200287306 */ /* 0x000e620000209400 */
[----:B------:R-:W-:Y:S01]  /*0e40*/  IABS R33, R18 ;  /* 0x0000001200217213 */ /* 0x000fe20000000000 */
[----:B------:R-:W-:-:S03]  /*0e50*/  ULDC.64 UR4, c[0x0][0x360] ;  /* 0x0000d80000047ab9 */ /* 0x000fc60000000a00 */
[----:B------:R-:W2:Y:S01]  /*0e60*/  LDC R13, c[0x0][0x2c4] ;  /* 0x0000b100ff0d7b82 */ /* 0x000ea20000000800 */
[----:B------:R-:W-:Y:S02]  /*0e70*/  IADD3 R33, RZ, -R33, RZ ;  /* 0x80000021ff217210 */ /* 0x000fe40007ffe0ff */
[----:B------:R-:W3:Y:S05]  /*0e80*/  I2F.RP R36, R19 ;  /* 0x0000001300247306 */ /* 0x000eea0000209400 */
[----:B------:R-:W4:Y:S03]  /*0e90*/  LDC R21, c[0x0][0x2ac] ;  /* 0x0000ab00ff157b82 */ /* 0x000f260000000800 */
[----:B-1----:R-:W1:Y:S05]  /*0ea0*/  MUFU.RCP R40, R40 ;  /* 0x0000002800287308 */ /* 0x002e6a0000001000 */
[----:B------:R-:W5:Y:S01]  /*0eb0*/  LDC R12, c[0x0][0x2c8] ;  /* 0x0000b200ff0c7b82 */ /* 0x000f620000000800 */
[----:B0-----:R-:W-:-:S02]  /*0ec0*/  IABS R38, R20 ;  /* 0x0000001400267213 */ /* 0x001fc40000000000 */
[----:B---3--:R-:W0:Y:S05]  /*0ed0*/  MUFU.RCP R36, R36 ;  /* 0x0000002400247308 */ /* 0x008e2a0000001000 */
[----:B------:R-:W3:Y:S01]  /*0ee0*/  LDC R22, c[0x0][0x2a8] ;  /* 0x0000aa00ff167b82 */ /* 0x000ee20000000800 */
[----:B--2---:R-:W-:Y:S02]  /*0ef0*/  IABS R23, R13 ;  /* 0x0000000d00177213 */ /* 0x004fe40000000000 */
[----:B------:R-:W-:Y:S01]  /*0f00*/  I2F.RP R9, R38 ;  /* 0x0000002600097306 */ /* 0x000fe20000209400 */
[----:B-1----:R-:W-:-:S04]  /*0f10*/  VIADD R40, R40, 0xffffffe ;  /* 0x0ffffffe28287836 */ /* 0x002fc80000000000 */
[----:B------:R-:W1:Y:S01]  /*0f20*/  LDC R11, c[0x0][0x2cc] ;  /* 0x0000b300ff0b7b82 */ /* 0x000e620000000800 */
[----:B----4-:R-:W-:Y:S02]  /*0f30*/  IABS R8, R21 ;  /* 0x0000001500087213 */ /* 0x010fe40000000000 */
[----:B------:R-:W2:Y:S01]  /*0f40*/  F2I.FTZ.U32.TRUNC.NTZ R41, R40 ;  /* 0x0000002800297305 */ /* 0x000ea2000021f000 */
[----:B0-----:R-:W-:Y:S02]  /*0f50*/  IADD3 R36, R36, 0xffffffe, RZ ;  /* 0x0ffffffe24247810 */ /* 0x001fe40007ffe0ff */
[----:B------:R-:W-:Y:S02]  /*0f60*/  ISETP.NE.AND P4, PT, R21, RZ, PT ;  /* 0x000000ff1500720c */ /* 0x000fe40003f85270 */
[----:B-----5:R-:W-:Y:S01]  /*0f70*/  IABS R5, R12 ;  /* 0x0000000c00057213 */ /* 0x020fe20000000000 */
[----:B------:R-:W0:Y:S02]  /*0f80*/  LDC R10, c[0x0][0x330] ;  /* 0x0000cc00ff0a7b82 */ /* 0x000e240000000800 */
[----:B------:R-:W-:Y:S01]  /*0f90*/  I2F.RP R32, R23 ;  /* 0x0000001700207306 */ /* 0x000fe20000209400 */
[----:B---3--:R-:W-:Y:S01]  /*0fa0*/  IABS R0, R22 ;  /* 0x0000001600007213 */ /* 0x008fe20000000000 */
[----:B--2---:R-:W-:-:S06]  /*0fb0*/  IMAD.MOV R15, RZ, RZ, -R41 ;  /* 0x000000ffff0f7224 */ /* 0x004fcc00078e0a29 */
[----:B------:R-:W2:Y:S01]  /*0fc0*/  F2I.FTZ.U32.TRUNC.NTZ R37, R36 ;  /* 0x0000002400257305 */ /* 0x000ea2000021f000 */
[----:B------:R-:W-:Y:S02]  /*0fd0*/  IMAD.MOV.U32 R40, RZ, RZ, RZ ;  /* 0x000000ffff287224 */ /* 0x000fe400078e00ff */
[----:B------:R-:W-:Y:S01]  /*0fe0*/  IMAD R15, R15, R2, RZ ;  /* 0x000000020f0f7224 */ /* 0x000fe200078e02ff */
[----:B-1----:R-:W-:-:S03]  /*0ff0*/  IABS R4, R11 ;  /* 0x0000000b00047213 */ /* 0x002fc60000000000 */
[----:B------:R-:W-:Y:S01]  /*1000*/  IMAD.HI.U32 R15, R41, R15, R40 ;  /* 0x0000000f290f7227 */ /* 0x000fe200078e0028 */
[----:B------:R-:W-:Y:S01]  /*1010*/  I2F.RP R35, R8 ;  /* 0x0000000800237306 */ /* 0x000fe20000209400 */
[----:B0-----:R-:W-:Y:S02]  /*1020*/  IABS R3, R10 ;  /* 0x0000000a00037213 */ /* 0x001fe40000000000 */
[----:B--2---:R-:W-:Y:S01]  /*1030*/  IMAD.MOV R30, RZ, RZ, -R37 ;  /* 0x000000ffff1e7224 */ /* 0x004fe200078e0a25 */
[----:B------:R-:W-:-:S04]  /*1040*/  IABS R36, R24 ;  /* 0x0000001800247213 */ /* 0x000fc80000000000 */
[----:B------:R-:W0:Y:S01]  /*1050*/  MUFU.RCP R9, R9 ;  /* 0x0000000900097308 */ /* 0x000e220000001000 */
[----:B------:R-:W-:Y:S02]  /*1060*/  IMAD R30, R30, R19, RZ ;  /* 0x000000131e1e7224 */ /* 0x000fe400078e02ff */
[----:B------:R-:W-:-:S05]  /*1070*/  IMAD.HI.U32 R15, R15, R36, RZ ;  /* 0x000000240f0f7227 */ /* 0x000fca00078e00ff */
[----:B------:R-:W-:Y:S01]  /*1080*/  I2F.RP R34, R5 ;  /* 0x0000000500227306 */ /* 0x000fe20000209400 */
[----:B------:R-:W-:Y:S01]  /*1090*/  IMAD R33, R15, R33, R36 ;  /* 0x000000210f217224 */ /* 0x000fe200078e0224 */
[----:B------:R-:W-:-:S04]  /*10a0*/  MOV R36, RZ ;  /* 0x000000ff00247202 */ /* 0x000fc80000000f00 */
[----:B------:R-:W-:Y:S01]  /*10b0*/  ISETP.GT.U32.AND P1, PT, R2, R33, PT ;  /* 0x000000210200720c */ /* 0x000fe20003f24070 */
[----:B------:R-:W-:Y:S01]  /*10c0*/  IMAD.HI.U32 R30, R37, R30, R36 ;  /* 0x0000001e251e7227 */ /* 0x000fe200078e0024 */
[----:B------:R-:W-:Y:S03]  /*10d0*/  I2F.RP R44, R0 ;  /* 0x00000000002c7306 */ /* 0x000fe60000209400 */
[----:B0-----:R-:W-:-:S05]  /*10e0*/  VIADD R40, R9, 0xffffffe ;  /* 0x0ffffffe09287836 */ /* 0x001fca0000000000 */
[----:B------:R-:W0:Y:S03]  /*10f0*/  MUFU.RCP R32, R32 ;  /* 0x0000002000207308 */ /* 0x000e260000001000 */
[-C--:B------:R-:W-:Y:S01]  /*1100*/  @!P1 IADD3 R33, R33, -R2.reuse, RZ ;  /* 0x8000000221219210 */ /* 0x080fe20007ffe0ff */
[----:B------:R-:W-:Y:S01]  /*1110*/  @!P1 VIADD R15, R15, 0x1 ;  /* 0x000000010f0f9836 */ /* 0x000fe20000000000 */
[----:B------:R-:W-:Y:S02]  /*1120*/  ISETP.NE.AND P1, PT, R18, RZ, PT ;  /* 0x000000ff1200720c */ /* 0x000fe40003f25270 */
[----:B------:R-:W-:Y:S01]  /*1130*/  ISETP.GE.U32.AND P2, PT, R33, R2, PT ;  /* 0x000000022100720c */ /* 0x000fe20003f46070 */
[----:B------:R-:W-:Y:S08]  /*1140*/  I2F.RP R14, R4 ;  /* 0x00000004000e7306 */ /* 0x000ff00000209400 */
[----:B------:R-:W1:Y:S01]  /*1150*/  MUFU.RCP R35, R35 ;  /* 0x0000002300237308 */ /* 0x000e620000001000 */
[----:B0-----:R-:W-:-:S03]  /*1160*/  VIADD R32, R32, 0xffffffe ;  /* 0x0ffffffe20207836 */ /* 0x001fc60000000000 */
[----:B------:R-:W-:-:S04]  /*1170*/  @P2 VIADD R15, R15, 0x1 ;  /* 0x000000010f0f2836 */ /* 0x000fc80000000000 */
[----:B------:R-:W0:Y:S08]  /*1180*/  MUFU.RCP R34, R34 ;  /* 0x0000002200227308 */ /* 0x000e300000001000 */
[----:B------:R-:W2:Y:S01]  /*1190*/  MUFU.RCP R44, R44 ;  /* 0x0000002c002c7308 */ /* 0x000ea20000001000 */
[----:B-1----:R-:W-:-:S07]  /*11a0*/  VIADD R35, R35, 0xffffffe ;  /* 0x0ffffffe23237836 */ /* 0x002fce0000000000 */
[----:B------:R-:W1:Y:S01]  /*11b0*/  F2I.FTZ.U32.TRUNC.NTZ R41, R40 ;  /* 0x0000002800297305 */ /* 0x000e62000021f000 */
[----:B0-----:R-:W-:-:S07]  /*11c0*/  VIADD R34, R34, 0xffffffe ;  /* 0x0ffffffe22227836 */ /* 0x001fce0000000000 */
[----:B------:R-:W-:Y:S01]  /*11d0*/  I2F.RP R31, R3 ;  /* 0x00000003001f7306 */ /* 0x000fe20000209400 */
[----:B--2---:R-:W-:Y:S02]  /*11e0*/  VIADD R44, R44, 0xffffffe ;  /* 0x0ffffffe2c2c7836 */ /* 0x004fe40000000000 */
[----:B-1----:R-:W-:-:S05]  /*11f0*/  IMAD.MOV R2, RZ, RZ, -R41 ;  /* 0x000000ffff027224 */ /* 0x002fca00078e0a29 */
[----:B------:R-:W0:Y:S01]  /*1200*/  MUFU.RCP R14, R14 ;  /* 0x0000000e000e7308 */ /* 0x000e220000001000 */
[----:B------:R-:W-:Y:S01]  /*1210*/  MOV R40, RZ ;  /* 0x000000ff00287202 */ /* 0x000fe20000000f00 */
[----:B------:R-:W-:-:S04]  /*1220*/  IMAD R2, R2, R38, RZ ;  /* 0x0000002602027224 */ /* 0x000fc800078e02ff */
[----:B------:R-:W-:Y:S02]  /*1230*/  IMAD.HI.U32 R2, R41, R2, R40 ;  /* 0x0000000229027227 */ /* 0x000fe400078e0028 */
[----:B------:R1:W2:Y:S08]  /*1240*/  F2I.FTZ.U32.TRUNC.NTZ R33, R32 ;  /* 0x0000002000217305 */ /* 0x0002b0000021f000 */
[----:B------:R-:W3:Y:S01]  /*1250*/  F2I.FTZ.U32.TRUNC.NTZ R43, R35 ;  /* 0x00000023002b7305 */ /* 0x000ee2000021f000 */
[----:B0-----:R-:W-:Y:S01]  /*1260*/  VIADD R40, R14, 0xffffffe ;  /* 0x0ffffffe0e287836 */ /* 0x001fe20000000000 */
[----:B-1----:R-:W-:-:S06]  /*1270*/  LOP3.LUT R32, R24, R18, RZ, 0x3c, !PT ;  /* 0x0000001218207212 */ /* 0x002fcc00078e3cff */
[----:B------:R-:W0:Y:S01]  /*1280*/  F2I.FTZ.U32.TRUNC.NTZ R35, R34 ;  /* 0x0000002200237305 */ /* 0x000e22000021f000 */
[----:B--2---:R-:W-:Y:S01]  /*1290*/  IMAD.MOV R37, RZ, RZ, -R33 ;  /* 0x000000ffff257224 */ /* 0x004fe200078e0a21 */
[----:B------:R-:W-:Y:S01]  /*12a0*/  ISETP.GE.AND P0, PT, R32, RZ, PT ;  /* 0x000000ff2000720c */ /* 0x000fe20003f06270 */
[----:B------:R-:W-:Y:S02]  /*12b0*/  HFMA2.MMA R32, -RZ, RZ, 0, 0 ;  /* 0x00000000ff207435 */ /* 0x000fe400000001ff */
[----:B------:R-:W-:Y:S01]  /*12c0*/  IMAD R37, R37, R23, RZ ;  /* 0x0000001725257224 */ /* 0x000fe200078e02ff */
[----:B---3--:R-:W-:Y:S02]  /*12d0*/  IADD3 R36, RZ, -R43, RZ ;  /* 0x8000002bff247210 */ /* 0x008fe40007ffe0ff */
[----:B------:R-:W1:Y:S03]  /*12e0*/  F2I.FTZ.U32.TRUNC.NTZ R45, R44 ;  /* 0x0000002c002d7305 */ /* 0x000e66000021f000 */
[----:B------:R-:W-:-:S02]  /*12f0*/  IMAD R36, R36, R8, RZ ;  /* 0x0000000824247224 */ /* 0x000fc400078e02ff */
[----:B------:R-:W-:Y:S01]  /*1300*/  IMAD.HI.U32 R33, R33, R37, R32 ;  /* 0x0000002521217227 */ /* 0x000fe200078e0020 */
[----:B0-----:R-:W-:Y:S02]  /*1310*/  IADD3 R14, RZ, -R35, RZ ;  /* 0x80000023ff0e7210 */ /* 0x001fe40007ffe0ff */
[----:B------:R-:W0:Y:S01]  /*1320*/  MUFU.RCP R31, R31 ;  /* 0x0000001f001f7308 */ /* 0x000e220000001000 */
[----:B------:R-:W-:Y:S01]  /*1330*/  @!P0 IMAD.MOV R15, RZ, RZ, -R15 ;  /* 0x000000ffff0f8224 */ /* 0x000fe200078e0a0f */
[----:B------:R-:W-:Y:S01]  /*1340*/  @!P1 LOP3.LUT R15, RZ, R18, RZ, 0x33, !PT ;  /* 0x00000012ff0f9212 */ /* 0x000fe200078e33ff */
[----:B------:R-:W-:Y:S02]  /*1350*/  IMAD R32, R14, R5, RZ ;  /* 0x000000050e207224 */ /* 0x000fe400078e02ff */
[----:B------:R-:W-:Y:S01]  /*1360*/  IMAD.HI.U32 R36, R43, R36, R42 ;  /* 0x000000242b247227 */ /* 0x000fe200078e002a */
[----:B------:R-:W-:Y:S02]  /*1370*/  IABS R37, R15 ;  /* 0x0000000f00257213 */ /* 0x000fe40000000000 */
[----:B------:R2:W3:Y:S01]  /*1380*/  F2I.FTZ.U32.TRUNC.NTZ R41, R40 ;  /* 0x0000002800297305 */ /* 0x0004e2000021f000 */
[----:B-1----:R-:W-:-:S02]  /*1390*/  IMAD.MOV R9, RZ, RZ, -R45 ;  /* 0x000000ffff097224 */ /* 0x002fc400078e0a2d */
[----:B------:R-:W-:Y:S02]  /*13a0*/  IMAD.MOV R34, RZ, RZ, -R15 ;  /* 0x000000ffff227224 */ /* 0x000fe400078e0a0f */
[----:B------:R-:W-:Y:S02]  /*13b0*/  IMAD R9, R9, R0, RZ ;  /* 0x0000000009097224 */ /* 0x000fe400078e02ff */
[----:B------:R-:W-:Y:S02]  /*13c0*/  IMAD.MOV.U32 R44, RZ, RZ, RZ ;  /* 0x000000ffff2c7224 */ /* 0x000fe400078e00ff */
[----:B0-----:R-:W-:Y:S02]  /*13d0*/  VIADD R31, R31, 0xffffffe ;  /* 0x0ffffffe1f1f7836 */ /* 0x001fe40000000000 */
[----:B------:R-:W-:Y:S02]  /*13e0*/  IMAD R14, R18, R34, R24 ;  /* 0x00000022120e7224 */ /* 0x000fe400078e0218 */
[----:B------:R-:W-:Y:S01]  /*13f0*/  IMAD.HI.U32 R9, R45, R9, R44 ;  /* 0x000000092d097227 */ /* 0x000fe200078e002c */
[----:B------:R3:W0:Y:S02]  /*1400*/  F2I.FTZ.U32.TRUNC.NTZ R43, R31 ;  /* 0x0000001f002b7305 */ /* 0x000624000021f000 */
[----:B------:R-:W-:Y:S01]  /*1410*/  IABS R39, R14 ;  /* 0x0000000e00277213 */ /* 0x000fe20000000000 */
[----:B------:R-:W-:-:S02]  /*1420*/  IMAD.MOV.U32 R34, RZ, RZ, RZ ;  /* 0x000000ffff227224 */ /* 0x000fc400078e00ff */
[----:B--2---:R-:W-:Y:S02]  /*1430*/  IMAD.MOV.U32 R40, RZ, RZ, RZ ;  /* 0x000000ffff287224 */ /* 0x004fe400078e00ff */
[----:B------:R-:W-:Y:S01]  /*1440*/  IMAD.HI.U32 R32, R35, R32, R34 ;  /* 0x0000002023207227 */ /* 0x000fe200078e0022 */
[----:B------:R-:W-:-:S03]  /*1450*/  IABS R34, R17 ;  /* 0x0000001100227213 */ /* 0x000fc60000000000 */
[----:B------:R-:W-:Y:S01]  /*1460*/  IMAD.HI.U32 R35, R9, R39, RZ ;  /* 0x0000002709237227 */ /* 0x000fe200078e00ff */
[----:B---3--:R-:W-:-:S03]  /*1470*/  IADD3 R31, RZ, -R41, RZ ;  /* 0x80000029ff1f7210 */ /* 0x008fc60007ffe0ff */
[----:B0-----:R-:W-:Y:S02]  /*1480*/  IMAD.MOV R9, RZ, RZ, -R43 ;  /* 0x000000ffff097224 */ /* 0x001fe400078e0a2b */
[----:B------:R-:W-:Y:S02]  /*1490*/  IMAD.MOV R34, RZ, RZ, -R34 ;  /* 0x000000ffff227224 */ /* 0x000fe400078e0a22 */
[----:B------:R-:W-:Y:S02]  /*14a0*/  IMAD R31, R31, R4, RZ ;  /* 0x000000041f1f7224 */ /* 0x000fe400078e02ff */
[----:B------:R-:W-:Y:S02]  /*14b0*/  IMAD R9, R9, R3, RZ ;  /* 0x0000000309097224 */ /* 0x000fe400078e02ff */
[----:B------:R-:W-:Y:S01]  /*14c0*/  IMAD.HI.U32 R40, R41, R31, R40 ;  /* 0x0000001f29287227 */ /* 0x000fe200078e0028 */
[----:B------:R-:W-:-:S03]  /*14d0*/  IADD3 R31, -R35, RZ, RZ ;  /* 0x000000ff231f7210 */ /* 0x000fc60007ffe1ff */
[----:B------:R-:W-:-:S04]  /*14e0*/  IMAD.HI.U32 R30, R30, R37, RZ ;  /* 0x000000251e1e7227 */ /* 0x000fc800078e00ff */
[C---:B------:R-:W-:Y:S02]  /*14f0*/  IMAD R39, R0.reuse, R31, R39 ;  /* 0x0000001f00277224 */ /* 0x040fe400078e0227 */
[----:B------:R-:W-:Y:S02]  /*1500*/  IMAD.HI.U32 R31, R43, R9, R42 ;  /* 0x000000092b1f7227 */ /* 0x000fe400078e002a */
[----:B------:R-:W0:Y:S01]  /*1510*/  LDC R9, c[0x0][0x334] ;  /* 0x0000cd00ff097b82 */ /* 0x000e220000000800 */
[----:B------:R-:W-:Y:S01]  /*1520*/  ISETP.GT.U32.AND P1, PT, R0, R39, PT ;  /* 0x000000270000720c */ /* 0x000fe20003f24070 */
[----:B------:R-:W-:-:S05]  /*1530*/  IMAD R37, R30, R34, R37 ;  /* 0x000000221e257224 */ /* 0x000fca00078e0225 */
[----:B------:R-:W-:-:S07]  /*1540*/  ISETP.GT.U32.AND P2, PT, R19, R37, PT ;  /* 0x000000251300720c */ /* 0x000fce0003f44070 */
[----:B------:R-:W-:Y:S01]  /*1550*/  @!P1 IMAD.IADD R39, R39, 0x1, -R0 ;  /* 0x0000000127279824 */ /* 0x000fe200078e0a00 */
[----:B------:R-:W-:Y:S02]  /*1560*/  @!P1 IADD3 R35, R35, 0x1, RZ ;  /* 0x0000000123239810 */ /* 0x000fe40007ffe0ff */
[----:B------:R-:W-:Y:S02]  /*1570*/  ISETP.NE.AND P1, PT, R22, RZ, PT ;  /* 0x000000ff1600720c */ /* 0x000fe40003f25270 */
[----:B------:R-:W-:Y:S01]  /*1580*/  ISETP.GE.U32.AND P3, PT, R39, R0, PT ;  /* 0x000000002700720c */ /* 0x000fe20003f66070 */
[----:B------:R-:W-:Y:S01]  /*1590*/  @!P2 IMAD.IADD R37, R37, 0x1, -R19 ;  /* 0x000000012525a824 */ /* 0x000fe200078e0a13 */
[----:B------:R-:W-:Y:S01]  /*15a0*/  LOP3.LUT R0, R14, R22, RZ, 0x3c, !PT ;  /* 0x000000160e007212 */ /* 0x000fe200078e3cff */
[----:B------:R-:W-:Y:S01]  /*15b0*/  @!P2 VIADD R30, R30, 0x1 ;  /* 0x000000011e1ea836 */ /* 0x000fe20000000000 */
[----:B------:R-:W-:Y:S02]  /*15c0*/  ISETP.NE.AND P2, PT, R17, RZ, PT ;  /* 0x000000ff1100720c */ /* 0x000fe40003f45270 */
[----:B------:R-:W-:-:S02]  /*15d0*/  ISETP.GE.AND P0, PT, R0, RZ, PT ;  /* 0x000000ff0000720c */ /* 0x000fc40003f06270 */
[----:B0-----:R-:W-:-:S04]  /*15e0*/  IABS R0, R9 ;  /* 0x0000000900007213 */ /* 0x001fc80000000000 */
[----:B------:R-:W0:Y:S01]  /*15f0*/  I2F.RP R34, R0 ;  /* 0x0000000000227306 */ /* 0x000e220000209400 */
[----:B------:R-:W-:-:S06]  /*1600*/  @P3 VIADD R35, R35, 0x1 ;  /* 0x0000000123233836 */ /* 0x000fcc0000000000 */
[----:B------:R-:W-:Y:S02]  /*1610*/  @!P0 IADD3 R35, -R35, RZ, RZ ;  /* 0x000000ff23238210 */ /* 0x000fe40007ffe1ff */
[----:B------:R-:W-:Y:S02]  /*1620*/  ISETP.GE.U32.AND P0, PT, R37, R19, PT ;  /* 0x000000132500720c */ /* 0x000fe40003f06070 */
[----:B------:R-:W-:Y:S02]  /*1630*/  @!P1 LOP3.LUT R35, RZ, R22, RZ, 0x33, !PT ;  /* 0x00000016ff239212 */ /* 0x000fe400078e33ff */
[----:B------:R-:W-:Y:S02]  /*1640*/  LOP3.LUT R19, R15, R17, RZ, 0x3c, !PT ;  /* 0x000000110f137212 */ /* 0x000fe400078e3cff */
[----:B------:R-:W-:Y:S01]  /*1650*/  IABS R37, R35 ;  /* 0x0000002300257213 */ /* 0x000fe20000000000 */
[----:B0-----:R-:W0:Y:S01]  /*1660*/  MUFU.RCP R34, R34 ;  /* 0x0000002200227308 */ /* 0x001e220000001000 */
[----:B------:R-:W-:-:S02]  /*1670*/  ISETP.GE.AND P1, PT, R19, RZ, PT ;  /* 0x000000ff1300720c */ /* 0x000fc40003f26270 */
[----:B------:R-:W-:Y:S01]  /*1680*/  LOP3.LUT R39, R35, R21, RZ, 0x3c, !PT ;  /* 0x0000001523277212 */ /* 0x000fe200078e3cff */
[----:B------:R-:W-:-:S04]  /*1690*/  IMAD.HI.U32 R36, R36, R37, RZ ;  /* 0x0000002524247227 */ /* 0x000fc800078e00ff */
[----:B------:R-:W-:-:S05]  /*16a0*/  @P0 VIADD R30, R30, 0x1 ;  /* 0x000000011e1e0836 */ /* 0x000fca0000000000 */
[----:B------:R-:W-:Y:S01]  /*16b0*/  MOV R19, R30 ;  /* 0x0000001e00137202 */ /* 0x000fe20000000f00 */
[----:B------:R-:W-:Y:S01]  /*16c0*/  IMAD.MOV R30, RZ, RZ, -R36 ;  /* 0x000000ffff1e7224 */ /* 0x000fe200078e0a24 */
[----:B0-----:R-:W-:-:S03]  /*16d0*/  IADD3 R34, R34, 0xffffffe, RZ ;  /* 0x0ffffffe22227810 */ /* 0x001fc60007ffe0ff */
[C---:B------:R-:W-:Y:S02]  /*16e0*/  IMAD R37, R8.reuse, R30, R37 ;  /* 0x0000001e08257224 */ /* 0x040fe400078e0225 */
[----:B------:R-:W-:Y:S01]  /*16f0*/  @!P1 IMAD.MOV R19, RZ, RZ, -R19 ;  /* 0x000000ffff139224 */ /* 0x000fe200078e0a13 */
[----:B------:R0:W1:Y:S01]  /*1700*/  F2I.FTZ.U32.TRUNC.NTZ R43, R34 ;  /* 0x00000022002b7305 */ /* 0x000062000021f000 */
[----:B------:R-:W-:Y:S02]  /*1710*/  @!P2 LOP3.LUT R19, RZ, R17, RZ, 0x33, !PT ;  /* 0x00000011ff13a212 */ /* 0x000fe400078e33ff */
[----:B------:R-:W-:Y:S02]  /*1720*/  ISETP.GT.U32.AND P3, PT, R8, R37, PT ;  /* 0x000000250800720c */ /* 0x000fe40003f64070 */
[----:B------:R-:W-:Y:S02]  /*1730*/  IABS R30, R19 ;  /* 0x00000013001e7213 */ /* 0x000fe40000000000 */
[----:B------:R-:W-:-:S03]  /*1740*/  ISETP.GE.AND P2, PT, R39, RZ, PT ;  /* 0x000000ff2700720c */ /* 0x000fc60003f46270 */
[----:B------:R-:W-:-:S04]  /*1750*/  IMAD.HI.U32 R33, R33, R30, RZ ;  /* 0x0000001e21217227 */ /* 0x000fc800078e00ff */
[----:B0-----:R-:W-:Y:S02]  /*1760*/  IMAD.MOV R34, RZ, RZ, -R33 ;  /* 0x000000ffff227224 */ /* 0x001fe400078e0a21 */
[----:B------:R-:W-:Y:S02]  /*1770*/  @!P3 IMAD.IADD R37, R37, 0x1, -R8 ;  /* 0x000000012525b824 */ /* 0x000fe400078e0a08 */
[----:B------:R-:W-:Y:S02]  /*1780*/  IMAD R34, R23, R34, R30 ;  /* 0x0000002217227224 */ /* 0x000fe400078e021e */
[----:B------:R-:W-:Y:S01]  /*1790*/  @!P3 VIADD R36, R36, 0x1 ;  /* 0x000000012424b836 */ /* 0x000fe20000000000 */
[----:B------:R-:W-:Y:S02]  /*17a0*/  ISETP.GE.U32.AND P0, PT, R37, R8, PT ;  /* 0x000000082500720c */ /* 0x000fe40003f06070 */
[----:B-1----:R-:W-:Y:S02]  /*17b0*/  IADD3 R8, RZ, -R43, RZ ;  /* 0x8000002bff087210 */ /* 0x002fe40007ffe0ff */
[----:B------:R-:W-:-:S03]  /*17c0*/  ISETP.GT.U32.AND P1, PT, R23, R34, PT ;  /* 0x000000221700720c */ /* 0x000fc60003f24070 */
[----:B------:R-:W-:-:S04]  /*17d0*/  IMAD R8, R8, R0, RZ ;  /* 0x0000000008087224 */ /* 0x000fc800078e02ff */
[----:B------:R-:W-:Y:S02]  /*17e0*/  IMAD.HI.U32 R37, R43, R8, R42 ;  /* 0x000000082b257227 */ /* 0x000fe400078e002a */
[----:B------:R-:W0:Y:S01]  /*17f0*/  LDC R8, c[0x0][0x338] ;  /* 0x0000ce00ff087b82 */ /* 0x000e220000000800 */
[----:B------:R-:W-:-:S03]  /*1800*/  @P0 IADD3 R36, R36, 0x1, RZ ;  /* 0x0000000124240810 */ /* 0x000fc60007ffe0ff */
[----:B------:R-:W-:Y:S02]  /*1810*/  @!P1 IMAD.IADD R34, R34, 0x1, -R23 ;  /* 0x0000000122229824 */ /* 0x000fe400078e0a17 */
[----:B------:R-:W-:Y:S01]  /*1820*/  @!P1 VIADD R33, R33, 0x1 ;  /* 0x0000000121219836 */ /* 0x000fe20000000000 */
[----:B------:R-:W-:Y:S02]  /*1830*/  ISETP.NE.AND P1, PT, R13, RZ, PT ;  /* 0x000000ff0d00720c */ /* 0x000fe40003f25270 */
[----:B------:R-:W-:Y:S01]  /*1840*/  ISETP.GE.U32.AND P3, PT, R34, R23, PT ;  /* 0x000000172200720c */ /* 0x000fe20003f66070 */
[----:B------:R-:W-:Y:S01]  /*1850*/  IMAD.MOV.U32 R34, RZ, RZ, R36 ;  /* 0x000000ffff227224 */ /* 0x000fe200078e0024 */
[----:B------:R-:W-:-:S04]  /*1860*/  LOP3.LUT R23, R19, R13, RZ, 0x3c, !PT ;  /* 0x0000000d13177212 */ /* 0x000fc800078e3cff */
[----:B------:R-:W-:Y:S02]  /*1870*/  ISETP.GE.AND P0, PT, R23, RZ, PT ;  /* 0x000000ff1700720c */ /* 0x000fe40003f06270 */
[----:B------:R-:W-:Y:S02]  /*1880*/  @!P2 IADD3 R34, -R34, RZ, RZ ;  /* 0x000000ff2222a210 */ /* 0x000fe40007ffe1ff */
[----:B------:R-:W-:-:S03]  /*1890*/  @!P4 LOP3.LUT R34, RZ, R21, RZ, 0x33, !PT ;  /* 0x00000015ff22c212 */ /* 0x000fc600078e33ff */
[----:B------:R-:W-:Y:S01]  /*18a0*/  @P3 VIADD R33, R33, 0x1 ;  /* 0x0000000121213836 */ /* 0x000fe20000000000 */
[----:B------:R-:W-:Y:S02]  /*18b0*/  IABS R23, R34 ;  /* 0x0000002200177213 */ /* 0x000fe40000000000 */
[----:B0-----:R-:W-:-:S03]  /*18c0*/  IABS R36, R8 ;  /* 0x0000000800247213 */ /* 0x001fc60000000000 */
[----:B------:R-:W-:Y:S01]  /*18d0*/  @!P0 IMAD.MOV R33, RZ, RZ, -R33 ;  /* 0x000000ffff218224 */ /* 0x000fe200078e0a21 */
[----:B------:R-:W0:Y:S01]  /*18e0*/  I2F.RP R39, R36 ;  /* 0x0000002400277306 */ /* 0x000e220000209400 */
[----:B------:R-:W-:Y:S01]  /*18f0*/  @!P1 LOP3.LUT R33, RZ, R13, RZ, 0x33, !PT ;  /* 0x0000000dff219212 */ /* 0x000fe200078e33ff */
[----:B------:R-:W-:-:S03]  /*1900*/  IMAD.HI.U32 R2, R2, R23, RZ ;  /* 0x0000001702027227 */ /* 0x000fc600078e00ff */
[----:B------:R-:W-:Y:S02]  /*1910*/  IABS R42, R33 ;  /* 0x00000021002a7213 */ /* 0x000fe40000000000 */
[----:B------:R-:W-:-:S03]  /*1920*/  IADD3 R41, -R2, RZ, RZ ;  /* 0x000000ff02297210 */ /* 0x000fc60007ffe1ff */
[----:B------:R-:W-:-:S04]  /*1930*/  IMAD.HI.U32 R32, R32, R42, RZ ;  /* 0x0000002a20207227 */ /* 0x000fc800078e00ff */
[----:B------:R-:W-:Y:S01]  /*1940*/  IMAD R41, R38, R41, R23 ;  /* 0x0000002926297224 */ /* 0x000fe200078e0217 */
[----:B0-----:R-:W0:Y:S01]  /*1950*/  MUFU.RCP R39, R39 ;  /* 0x0000002700277308 */ /* 0x001e220000001000 */
[----:B------:R-:W-:-:S03]  /*1960*/  IMAD.MOV R23, RZ, RZ, -R32 ;  /* 0x000000ffff177224 */ /* 0x000fc600078e0a20 */
[----:B------:R-:W-:Y:S01]  /*1970*/  ISETP.GT.U32.AND P1, PT, R38, R41, PT ;  /* 0x000000292600720c */ /* 0x000fe20003f24070 */
[----:B------:R-:W-:Y:S01]  /*1980*/  IMAD R23, R5, R23, R42 ;  /* 0x0000001705177224 */ /* 0x000fe200078e022a */
[----:B------:R-:W-:-:S04]  /*1990*/  HFMA2.MMA R42, -RZ, RZ, 0, 0 ;  /* 0x00000000ff2a7435 */ /* 0x000fc800000001ff */
[----:B------:R-:W-:Y:S01]  /*19a0*/  ISETP.GT.U32.AND P2, PT, R5, R23, PT ;  /* 0x000000170500720c */ /* 0x000fe20003f44070 */
[----:B0-----:R-:W-:-:S06]  /*19b0*/  VIADD R39, R39, 0xffffffe ;  /* 0x0ffffffe27277836 */ /* 0x001fcc0000000000 */
[----:B------:R-:W-:Y:S01]  /*19c0*/  @!P1 IADD3 R41, R41, -R38, RZ ;  /* 0x8000002629299210 */ /* 0x000fe20007ffe0ff */
[----:B------:R-:W-:-:S03]  /*19d0*/  @!P1 VIADD R2, R2, 0x1 ;  /* 0x0000000102029836 */ /* 0x000fc60000000000 */
[----:B------:R-:W-:Y:S01]  /*19e0*/  ISETP.GE.U32.AND P0, PT, R41, R38, PT ;  /* 0x000000262900720c */ /* 0x000fe20003f06070 */
[----:B------:R-:W0:Y:S01]  /*19f0*/  F2I.FTZ.U32.TRUNC.NTZ R39, R39 ;  /* 0x0000002700277305 */ /* 0x000e22000021f000 */
[----:B------:R-:W-:Y:S01]  /*1a00*/  IMAD.MOV R38, RZ, RZ, -R19 ;  /* 0x000000ffff267224 */ /* 0x000fe200078e0a13 */
[----:B------:R-:W-:Y:S01]  /*1a10*/  @!P2 IADD3 R32, R32, 0x1, RZ ;  /* 0x000000012020a810 */ /* 0x000fe20007ffe0ff */
[----:B------:R-:W-:Y:S01]  /*1a20*/  @!P2 IMAD.IADD R23, R23, 0x1, -R5 ;  /* 0x000000011717a824 */ /* 0x000fe200078e0a05 */
[----:B------:R-:W-:Y:S01]  /*1a30*/  ISETP.NE.AND P2, PT, R12, RZ, PT ;  /* 0x000000ff0c00720c */ /* 0x000fe20003f45270 */
[----:B------:R-:W-:Y:S02]  /*1a40*/  IMAD R15, R17, R38, R15 ;  /* 0x00000026110f7224 */ /* 0x000fe400078e020f */
[----:B------:R-:W-:Y:S01]  /*1a50*/  IMAD.MOV.U32 R38, RZ, RZ, RZ ;  /* 0x000000ffff267224 */ /* 0x000fe200078e00ff */
[----:B------:R-:W-:Y:S02]  /*1a60*/  ISETP.GE.U32.AND P5, PT, R23, R5, PT ;  /* 0x000000051700720c */ /* 0x000fe40003fa6070 */
[----:B------:R-:W-:-:S02]  /*1a70*/  IABS R23, R15 ;  /* 0x0000000f00177213 */ /* 0x000fc40000000000 */
[----:B------:R-:W-:Y:S01]  /*1a80*/  @P0 VIADD R2, R2, 0x1 ;  /* 0x0000000102020836 */ /* 0x000fe20000000000 */
[----:B------:R-:W-:Y:S02]  /*1a90*/  ISETP.NE.AND P0, PT, R20, RZ, PT ;  /* 0x000000ff1400720c */ /* 0x000fe40003f05270 */
[----:B0-----:R-:W-:Y:S01]  /*1aa0*/  IADD3 R5, RZ, -R39, RZ ;  /* 0x80000027ff057210 */ /* 0x001fe20007ffe0ff */
[----:B------:R-:W-:-:S04]  /*1ab0*/  IMAD.HI.U32 R31, R31, R23, RZ ;  /* 0x000000171f1f7227 */ /* 0x000fc800078e00ff */
[----:B------:R-:W-:Y:S02]  /*1ac0*/  IMAD R5, R5, R36, RZ ;  /* 0x0000002405057224 */ /* 0x000fe400078e02ff */
[----:B------:R-:W-:Y:S01]  /*1ad0*/  @P5 VIADD R32, R32, 0x1 ;  /* 0x0000000120205836 */ /* 0x000fe20000000000 */
[----:B------:R-:W-:Y:S01]  /*1ae0*/  ISETP.NE.AND P5, PT, R10, RZ, PT ;  /* 0x000000ff0a00720c */ /* 0x000fe20003fa5270 */
[----:B------:R-:W-:Y:S02]  /*1af0*/  IMAD.HI.U32 R39, R39, R5, R38 ;  /* 0x0000000527277227 */ /* 0x000fe400078e0026 */
[----:B------:R-:W0:Y:S02]  /*1b00*/  LDC R5, c[0x0][0x34c] ;  /* 0x0000d300ff057b82 */ /* 0x000e240000000800 */
[----:B------:R-:W-:-:S04]  /*1b10*/  IMAD.MOV R38, RZ, RZ, -R31 ;  /* 0x000000ffff267224 */ /* 0x000fc800078e0a1f */
[----:B------:R-:W-:Y:S01]  /*1b20*/  IMAD R23, R3, R38, R23 ;  /* 0x0000002603177224 */ /* 0x000fe200078e0217 */
[----:B------:R-:W-:-:S04]  /*1b30*/  LOP3.LUT R38, R33, R12, RZ, 0x3c, !PT ;  /* 0x0000000c21267212 */ /* 0x000fc800078e3cff */
[----:B------:R-:W-:Y:S02]  /*1b40*/  ISETP.GT.U32.AND P3, PT, R3, R23, PT ;  /* 0x000000170300720c */ /* 0x000fe40003f64070 */
[----:B------:R-:W-:-:S11]  /*1b50*/  ISETP.GE.AND P4, PT, R38, RZ, PT ;  /* 0x000000ff2600720c */ /* 0x000fd60003f86270 */
[----:B------:R-:W-:Y:S02]  /*1b60*/  @!P3 IMAD.IADD R23, R23, 0x1, -R3 ;  /* 0x000000011717b824 */ /* 0x000fe400078e0a03 */
[----:B------:R-:W-:Y:S01]  /*1b70*/  @!P4 IADD3 R32, -R32, RZ, RZ ;  /* 0x000000ff2020c210 */ /* 0x000fe20007ffe1ff */
[----:B------:R-:W-:Y:S01]  /*1b80*/  @!P3 VIADD R31, R31, 0x1 ;  /* 0x000000011f1fb836 */ /* 0x000fe20000000000 */
[----:B------:R-:W-:Y:S02]  /*1b90*/  @!P2 LOP3.LUT R32, RZ, R12, RZ, 0x33, !PT ;  /* 0x0000000cff20a212 */ /* 0x000fe400078e33ff */
[----:B------:R-:W-:Y:S02]  /*1ba0*/  ISETP.GE.U32.AND P4, PT, R23, R3, PT ;  /* 0x000000031700720c */ /* 0x000fe40003f86070 */
[----:B0-----:R-:W-:Y:S02]  /*1bb0*/  IABS R3, R5 ;  /* 0x0000000500037213 */ /* 0x001fe40000000000 */
[----:B------:R-:W-:-:S02]  /*1bc0*/  IABS R23, R32 ;  /* 0x0000002000177213 */ /* 0x000fc40000000000 */
[----:B------:R-:W0:Y:S03]  /*1bd0*/  I2F.RP R38, R3 ;  /* 0x0000000300267306 */ /* 0x000e260000209400 */
[----:B------:R-:W-:-:S04]  /*1be0*/  IMAD.HI.U32 R40, R40, R23, RZ ;  /* 0x0000001728287227 */ /* 0x000fc800078e00ff */
[----:B------:R-:W-:Y:S01]  /*1bf0*/  IMAD.MOV R41, RZ, RZ, -R40 ;  /* 0x000000ffff297224 */ /* 0x000fe200078e0a28 */
[----:B------:R-:W-:-:S03]  /*1c00*/  @P4 IADD3 R31, R31, 0x1, RZ ;  /* 0x000000011f1f4810 */ /* 0x000fc60007ffe0ff */
[C---:B------:R-:W-:Y:S01]  /*1c10*/  IMAD R23, R4.reuse, R41, R23 ;  /* 0x0000002904177224 */ /* 0x040fe200078e0217 */
[----:B------:R-:W-:Y:S01]  /*1c20*/  LOP3.LUT R41, R15, R10, RZ, 0x3c, !PT ;  /* 0x0000000a0f297212 */ /* 0x000fe200078e3cff */
[----:B0-----:R-:W0:Y:S03]  /*1c30*/  MUFU.RCP R38, R38 ;  /* 0x0000002600267308 */ /* 0x001e260000001000 */
[----:B------:R-:W-:Y:S02]  /*1c40*/  ISETP.GE.AND P2, PT, R41, RZ, PT ;  /* 0x000000ff2900720c */ /* 0x000fe40003f46270 */
[----:B------:R-:W-:-:S11]  /*1c50*/  ISETP.GT.U32.AND P3, PT, R4, R23, PT ;  /* 0x000000170400720c */ /* 0x000fd60003f64070 */
[----:B------:R-:W-:Y:S01]  /*1c60*/  @!P2 IMAD.MOV R31, RZ, RZ, -R31 ;  /* 0x000000ffff1fa224 */ /* 0x000fe200078e0a1f */
[----:B------:R-:W-:Y:S01]  /*1c70*/  @!P5 LOP3.LUT R31, RZ, R10, RZ, 0x33, !PT ;  /* 0x0000000aff1fd212 */ /* 0x000fe200078e33ff */
[----:B0-----:R-:W-:Y:S01]  /*1c80*/  VIADD R38, R38, 0xffffffe ;  /* 0x0ffffffe26267836 */ /* 0x001fe20000000000 */
[-C--:B------:R-:W-:Y:S02]  /*1c90*/  @!P3 IADD3 R23, R23, -R4.reuse, RZ ;  /* 0x800000041717b210 */ /* 0x080fe40007ffe0ff */
[----:B------:R-:W-:Y:S01]  /*1ca0*/  @!P3 IADD3 R40, R40, 0x1, RZ ;  /* 0x000000012828b810 */ /* 0x000fe20007ffe0ff */
[----:B------:R0:W1:Y:S01]  /*1cb0*/  F2I.FTZ.U32.TRUNC.NTZ R43, R38 ;  /* 0x00000026002b7305 */ /* 0x000062000021f000 */
[----:B------:R-:W-:Y:S02]  /*1cc0*/  ISETP.GE.U32.AND P6, PT, R23, R4, PT ;  /* 0x000000041700720c */ /* 0x000fe40003fc6070 */
[----:B------:R-:W-:-:S11]  /*1cd0*/  ISETP.NE.AND P3, PT, R11, RZ, PT ;  /* 0x000000ff0b00720c */ /* 0x000fd60003f65270 */
[----:B------:R-:W-:Y:S01]  /*1ce0*/  @P6 VIADD R40, R40, 0x1 ;  /* 0x0000000128286836 */ /* 0x000fe20000000000 */
[----:B0-----:R-:W-:Y:S01]  /*1cf0*/  IABS R38, R31 ;  /* 0x0000001f00267213 */ /* 0x001fe20000000000 */
[----:B-1----:R-:W-:-:S04]  /*1d00*/  IMAD.MOV R4, RZ, RZ, -R43 ;  /* 0x000000ffff047224 */ /* 0x002fc800078e0a2b */
[----:B------:R-:W-:-:S04]  /*1d10*/  IMAD.HI.U32 R37, R37, R38, RZ ;  /* 0x0000002625257227 */ /* 0x000fc800078e00ff */
[----:B------:R-:W-:Y:S02]  /*1d20*/  IMAD R4, R4, R3, RZ ;  /* 0x0000000304047224 */ /* 0x000fe400078e02ff */
[----:B------:R-:W-:Y:S02]  /*1d30*/  IMAD.MOV R23, RZ, RZ, -R37 ;  /* 0x000000ffff177224 */ /* 0x000fe400078e0a25 */
[----:B------:R-:W-:Y:S02]  /*1d40*/  IMAD.HI.U32 R42, R43, R4, R42 ;  /* 0x000000042b2a7227 */ /* 0x000fe400078e002a */
[----:B------:R-:W0:Y:S02]  /*1d50*/  LDC R4, c[0x0][0x350] ;  /* 0x0000d400ff047b82 */ /* 0x000e240000000800 */
[----:B------:R-:W-:-:S05]  /*1d60*/  IMAD R23, R0, R23, R38 ;  /* 0x0000001700177224 */ /* 0x000fca00078e0226 */
[----:B------:R-:W-:-:S13]  /*1d70*/  ISETP.GT.U32.AND P5, PT, R0, R23, PT ;  /* 0x000000170000720c */ /* 0x000fda0003fa4070 */
[----:B------:R-:W-:Y:S01]  /*1d80*/  @!P5 IMAD.IADD R23, R23, 0x1, -R0 ;  /* 0x000000011717d824 */ /* 0x000fe200078e0a00 */
[----:B------:R-:W-:-:S04]  /*1d90*/  @!P5 IADD3 R37, R37, 0x1, RZ ;  /* 0x000000012525d810 */ /* 0x000fc80007ffe0ff */
[----:B------:R-:W-:Y:S01]  /*1da0*/  ISETP.GE.U32.AND P4, PT, R23, R0, PT ;  /* 0x000000001700720c */ /* 0x000fe20003f86070 */
[----:B------:R-:W-:Y:S01]  /*1db0*/  IMAD.HI.U32 R23, R42, R30, RZ ;  /* 0x0000001e2a177227 */ /* 0x000fe200078e00ff */
[----:B0-----:R-:W-:-:S03]  /*1dc0*/  IABS R0, R4 ;  /* 0x0000000400007213 */ /* 0x001fc60000000000 */
[----:B------:R-:W-:Y:S01]  /*1dd0*/  IMAD.MOV R38, RZ, RZ, -R23 ;  /* 0x000000ffff267224 */ /* 0x000fe200078e0a17 */
[----:B------:R-:W0:Y:S01]  /*1de0*/  I2F.RP R41, R0 ;  /* 0x0000000000297306 */ /* 0x000e220000209400 */
[----:B------:R-:W-:Y:S02]  /*1df0*/  IMAD.MOV.U32 R42, RZ, RZ, RZ ;  /* 0x000000ffff2a7224 */ /* 0x000fe400078e00ff */
[----:B------:R-:W-:Y:S01]  /*1e00*/  IMAD R38, R3, R38, R30 ;  /* 0x0000002603267224 */ /* 0x000fe200078e021e */
[----:B------:R-:W-:-:S03]  /*1e10*/  LOP3.LUT R30, R31, R9, RZ, 0x3c, !PT ;  /* 0x000000091f1e7212 */ /* 0x000fc600078e3cff */
[----:B------:R-:W-:Y:S01]  /*1e20*/  @P4 VIADD R37, R37, 0x1 ;  /* 0x0000000125254836 */ /* 0x000fe20000000000 */
[----:B------:R-:W-:Y:S02]  /*1e30*/  ISETP.GT.U32.AND P5, PT, R3, R38, PT ;  /* 0x000000260300720c */ /* 0x000fe40003fa4070 */
[----:B------:R-:W-:Y:S01]  /*1e40*/  ISETP.GE.AND P2, PT, R30, RZ, PT ;  /* 0x000000ff1e00720c */ /* 0x000fe20003f46270 */
[----:B------:R-:W-:Y:S01]  /*1e50*/  IMAD.MOV.U32 R30, RZ, RZ, R37 ;  /* 0x000000ffff1e7224 */ /* 0x000fe200078e0025 */
[----:B------:R-:W-:Y:S01]  /*1e60*/  ISETP.NE.AND P4, PT, R9, RZ, PT ;  /* 0x000000ff0900720c */ /* 0x000fe20003f85270 */
[----:B0-----:R-:W0:Y:S08]  /*1e70*/  MUFU.RCP R41, R41 ;  /* 0x0000002900297308 */ /* 0x001e300000001000 */
[----:B------:R-:W-:Y:S01]  /*1e80*/  @!P5 IMAD.IADD R38, R38, 0x1, -R3 ;  /* 0x000000012626d824 */ /* 0x000fe200078e0a03 */
[----:B------:R-:W-:Y:S01]  /*1e90*/  @!P5 IADD3 R23, R23, 0x1, RZ ;  /* 0x000000011717d810 */ /* 0x000fe20007ffe0ff */
[----:B------:R-:W-:-:S02]  /*1ea0*/  @!P2 IMAD.MOV R30, RZ, RZ, -R30 ;  /* 0x000000ffff1ea224 */ /* 0x000fc400078e0a1e */
[----:B------:R-:W-:Y:S02]  /*1eb0*/  @!P4 LOP3.LUT R30, RZ, R9, RZ, 0x33, !PT ;  /* 0x00000009ff1ec212 */ /* 0x000fe400078e33ff */
[----:B------:R-:W-:Y:S02]  /*1ec0*/  ISETP.GE.U32.AND P4, PT, R38, R3, PT ;  /* 0x000000032600720c */ /* 0x000fe40003f86070 */
[----:B------:R-:W-:Y:S02]  /*1ed0*/  IABS R38, R30 ;  /* 0x0000001e00267213 */ /* 0x000fe40000000000 */
[----:B0-----:R-:W-:-:S03]  /*1ee0*/  IADD3 R41, R41, 0xffffffe, RZ ;  /* 0x0ffffffe29297810 */ /* 0x001fc60007ffe0ff */
[----:B------:R-:W-:Y:S01]  /*1ef0*/  IMAD.HI.U32 R39, R39, R38, RZ ;  /* 0x0000002627277227 */ /* 0x000fe200078e00ff */
[----:B------:R-:W0:Y:S03]  /*1f00*/  F2I.FTZ.U32.TRUNC.NTZ R43, R41 ;  /* 0x00000029002b7305 */ /* 0x000e26000021f000 */
[----:B------:R-:W-:Y:S02]  /*1f10*/  IMAD.MOV R37, RZ, RZ, -R39 ;  /* 0x000000ffff257224 */ /* 0x000fe400078e0a27 */
[----:B------:R-:W-:Y:S01]  /*1f20*/  @P4 VIADD R23, R23, 0x1 ;  /* 0x0000000117174836 */ /* 0x000fe20000000000 */
[----:B------:R-:W-:Y:S01]  /*1f30*/  ISETP.NE.AND P4, PT, R5, RZ, PT ;  /* 0x000000ff0500720c */ /* 0x000fe20003f85270 */
[----:B------:R-:W-:-:S05]  /*1f40*/  IMAD R37, R36, R37, R38 ;  /* 0x0000002524257224 */ /* 0x000fca00078e0226 */
[----:B------:R-:W-:Y:S02]  /*1f50*/  ISETP.GT.U32.AND P2, PT, R36, R37, PT ;  /* 0x000000252400720c */ /* 0x000fe40003f44070 */
[----:B0-----:R-:W-:Y:S02]  /*1f60*/  IADD3 R3, RZ, -R43, RZ ;  /* 0x8000002bff037210 */ /* 0x001fe40007ffe0ff */
[----:B------:R-:W-:-:S03]  /*1f70*/  LOP3.LUT R41, R19, R5, RZ, 0x3c, !PT ;  /* 0x0000000513297212 */ /* 0x000fc600078e3cff */
[----:B------:R-:W-:Y:S01]  /*1f80*/  IMAD R3, R3, R0, RZ ;  /* 0x0000000003037224 */ /* 0x000fe200078e02ff */
[----:B------:R-:W-:-:S03]  /*1f90*/  ISETP.GE.AND P5, PT, R41, RZ, PT ;  /* 0x000000ff2900720c */ /* 0x000fc60003fa6270 */
[----:B------:R-:W-:Y:S02]  /*1fa0*/  IMAD.HI.U32 R38, R43, R3, R42 ;  /* 0x000000032b267227 */ /* 0x000fe400078e002a */
[----:B------:R-:W0:Y:S02]  /*1fb0*/  LDC R3, c[0x0][0x354] ;  /* 0x0000d500ff037b82 */ /* 0x000e240000000800 */
[----:B------:R-:W-:Y:S02]  /*1fc0*/  @!P2 IMAD.IADD R37, R37, 0x1, -R36 ;  /* 0x000000012525a824 */ /* 0x000fe400078e0a24 */
[----:B------:R-:W-:Y:S01]  /*1fd0*/  @!P2 VIADD R39, R39, 0x1 ;  /* 0x000000012727a836 */ /* 0x000fe20000000000 */
[----:B------:R-:W-:-:S03]  /*1fe0*/  ISETP.NE.AND P2, PT, R8, RZ, PT ;  /* 0x000000ff0800720c */ /* 0x000fc60003f45270 */
[----:B------:R-:W-:Y:S02]  /*1ff0*/  @!P5 IADD3 R23, -R23, RZ, RZ ;  /* 0x000000ff1717d210 */ /* 0x000fe40007ffe1ff */
[----:B------:R-:W-:Y:S02]  /*2000*/  @!P4 LOP3.LUT R23, RZ, R5, RZ, 0x33, !PT ;  /* 0x00000005ff17c212 */ /* 0x000fe400078e33ff */
[----:B------:R-:W-:Y:S02]  /*2010*/  ISETP.GE.U32.AND P5, PT, R37, R36, PT ;  /* 0x000000242500720c */ /* 0x000fe40003fa6070 */
[----:B------:R-:W-:-:S05]  /*2020*/  IABS R37, R23 ;  /* 0x0000001700257213 */ /* 0x000fca0000000000 */
[----:B------:R-:W-:-:S04]  /*2030*/  IMAD.HI.U32 R38, R38, R37, RZ ;  /* 0x0000002526267227 */ /* 0x000fc800078e00ff */
[----:B------:R-:W-:Y:S01]  /*2040*/  IMAD.MOV R42, RZ, RZ, -R38 ;  /* 0x000000ffff2a7224 */ /* 0x000fe200078e0a26 */
[----:B0-----:R-:W-:Y:S01]  /*2050*/  IABS R36, R3 ;  /* 0x0000000300247213 */ /* 0x001fe20000000000 */
[----:B------:R-:W-:Y:S02]  /*2060*/  @P5 VIADD R39, R39, 0x1 ;  /* 0x0000000127275836 */ /* 0x000fe40000000000 */
[----:B------:R-:W-:Y:S01]  /*2070*/  IMAD R37, R0, R42, R37 ;  /* 0x0000002a00257224 */ /* 0x000fe200078e0225 */
[----:B------:R-:W0:Y:S01]  /*2080*/  I2F.RP R41, R36 ;  /* 0x0000002400297306 */ /* 0x000e220000209400 */
[----:B------:R-:W-:-:S03]  /*2090*/  LOP3.LUT R42, R34, R20, RZ, 0x3c, !PT ;  /* 0x00000014222a7212 */ /* 0x000fc600078e3cff */
[----:B------:R-:W-:Y:S02]  /*20a0*/  ISETP.GT.U32.AND P1, PT, R0, R37, PT ;  /* 0x000000250000720c */ /* 0x000fe40003f24070 */
[----:B------:R-:W-:Y:S02]  /*20b0*/  ISETP.GE.AND P4, PT, R42, RZ, PT ;  /* 0x000000ff2a00720c */ /* 0x000fe40003f86270 */
[----:B------:R-:W-:Y:S01]  /*20c0*/  MOV R42, RZ ;  /* 0x000000ff002a7202 */ /* 0x000fe20000000f00 */
[----:B0-----:R-:W0:Y:S08]  /*20d0*/  MUFU.RCP R41, R41 ;  /* 0x0000002900297308 */ /* 0x001e300000001000 */
[----:B------:R-:W-:-:S02]  /*20e0*/  @!P1 IMAD.IADD R37, R37, 0x1, -R0 ;  /* 0x0000000125259824 */ /* 0x000fc400078e0a00 */
[----:B------:R-:W-:Y:S01]  /*20f0*/  @!P4 IADD3 R2, -R2, RZ, RZ ;  /* 0x000000ff0202c210 */ /* 0x000fe20007ffe1ff */
[----:B------:R-:W-:Y:S01]  /*2100*/  @!P1 VIADD R38, R38, 0x1 ;  /* 0x0000000126269836 */ /* 0x000fe20000000000 */
[----:B------:R-:W-:Y:S02]  /*2110*/  @!P0 LOP3.LUT R2, RZ, R20, RZ, 0x33, !PT ;  /* 0x00000014ff028212 */ /* 0x000fe400078e33ff */
[----:B------:R-:W-:Y:S02]  /*2120*/  ISETP.GE.U32.AND P4, PT, R37, R0, PT ;  /* 0x000000002500720c */ /* 0x000fe40003f86070 */
[----:B------:R-:W-:Y:S01]  /*2130*/  ISETP.NE.AND P1, PT, R4, RZ, PT ;  /* 0x000000ff0400720c */ /* 0x000fe20003f25270 */
[----:B------:R-:W-:-:S04]  /*2140*/  IMAD.MOV R37, RZ, RZ, -R2 ;  /* 0x000000ffff257224 */ /* 0x000fc800078e0a02 */
[--C-:B------:R-:W-:Y:S01]  /*2150*/  IMAD R37, R20, R37, R34.reuse ;  /* 0x0000002514257224 */ /* 0x100fe200078e0222 */
[----:B------:R-:W-:Y:S01]  /*2160*/  LOP3.LUT R20, R23, R4, RZ, 0x3c, !PT ;  /* 0x0000000417147212 */ /* 0x000fe200078e3cff */
[----:B------:R-:W-:Y:S01]  /*2170*/  IMAD.MOV R34, RZ, RZ, -R34 ;  /* 0x000000ffff227224 */ /* 0x000fe200078e0a22 */
[----:B0-----:R-:W-:Y:S02]  /*2180*/  IADD3 R41, R41, 0xffffffe, RZ ;  /* 0x0ffffffe29297810 */ /* 0x001fe40007ffe0ff */
[----:B------:R-:W-:Y:S01]  /*2190*/  ISETP.GE.AND P0, PT, R20, RZ, PT ;  /* 0x000000ff1400720c */ /* 0x000fe20003f06270 */
[----:B------:R-:W-:Y:S01]  /*21a0*/  @P4 VIADD R38, R38, 0x1 ;  /* 0x0000000126264836 */ /* 0x000fe20000000000 */
[----:B------:R-:W0:Y:S01]  /*21b0*/  F2I.FTZ.U32.TRUNC.NTZ R43, R41 ;  /* 0x00000029002b7305 */ /* 0x000e22000021f000 */
[--C-:B------:R-:W-:Y:S01]  /*21c0*/  IMAD R34, R21, R34, R35.reuse ;  /* 0x0000002215227224 */ /* 0x100fe200078e0223 */
[----:B------:R-:W-:Y:S01]  /*21d0*/  IADD3 R21, -R32, RZ, RZ ;  /* 0x000000ff20157210 */ /* 0x000fe20007ffe1ff */
[----:B------:R-:W-:-:S04]  /*21e0*/  IMAD.MOV R35, RZ, RZ, -R35 ;  /* 0x000000ffff237224 */ /* 0x000fc800078e0a23 */
[--C-:B------:R-:W-:Y:S02]  /*21f0*/  IMAD R12, R12, R21, R33.reuse ;  /* 0x000000150c0c7224 */ /* 0x100fe400078e0221 */
[----:B------:R-:W-:Y:S02]  /*2200*/  IMAD.MOV R33, RZ, RZ, -R33 ;  /* 0x000000ffff217224 */ /* 0x000fe400078e0a21 */
[----:B------:R-:W-:Y:S01]  /*2210*/  @!P0 IADD3 R38, -R38, RZ, RZ ;  /* 0x000000ff26268210 */ /* 0x000fe20007ffe1ff */
[----:B------:R-:W-:Y:S01]  /*2220*/  IMAD R22, R22, R35, R14 ;  /* 0x0000002316167224 */ /* 0x000fe200078e020e */
[----:B------:R-:W-:Y:S01]  /*2230*/  @!P1 LOP3.LUT R38, RZ, R4, RZ, 0x33, !PT ;  /* 0x00000004ff269212 */ /* 0x000fe200078e33ff */
[----:B------:R-:W-:Y:S02]  /*2240*/  IMAD R33, R13, R33, R19 ;  /* 0x000000210d217224 */ /* 0x000fe400078e0213 */
[----:B0-----:R-:W-:Y:S01]  /*2250*/  IMAD.MOV R0, RZ, RZ, -R43 ;  /* 0x000000ffff007224 */ /* 0x001fe200078e0a2b */
[----:B------:R-:W-:Y:S01]  /*2260*/  IABS R20, R38 ;  /* 0x0000002600147213 */ /* 0x000fe20000000000 */
[----:B------:R-:W-:-:S02]  /*2270*/  IMAD.MOV R13, RZ, RZ, -R23 ;  /* 0x000000ffff0d7224 */ /* 0x000fc400078e0a17 */
[----:B------:R-:W-:Y:S02]  /*2280*/  IMAD R0, R0, R36, RZ ;  /* 0x0000002400007224 */ /* 0x000fe400078e02ff */
[----:B------:R-:W-:Y:S02]  /*2290*/  IMAD R5, R5, R13, R19 ;  /* 0x0000000d05057224 */ /* 0x000fe400078e0213 */
[----:B------:R-:W-:-:S06]  /*22a0*/  IMAD.HI.U32 R0, R43, R0, R42 ;  /* 0x000000002b007227 */ /* 0x000fcc00078e002a */
[----:B------:R-:W-:-:S04]  /*22b0*/  IMAD.HI.U32 R41, R0, R20, RZ ;  /* 0x0000001400297227 */ /* 0x000fc800078e00ff */
[----:B------:R-:W-:-:S04]  /*22c0*/  IMAD.MOV R0, RZ, RZ, -R41 ;  /* 0x000000ffff007224 */ /* 0x000fc800078e0a29 */
[----:B------:R-:W-:Y:S01]  /*22d0*/  IMAD R0, R36, R0, R20 ;  /* 0x0000000024007224 */ /* 0x000fe200078e0214 */
[----:B------:R-:W-:-:S04]  /*22e0*/  LOP3.LUT R20, R32, R11, RZ, 0x3c, !PT ;  /* 0x0000000b20147212 */ /* 0x000fc800078e3cff */
[----:B------:R-:W-:Y:S02]  /*22f0*/  ISETP.GT.U32.AND P0, PT, R36, R0, PT ;  /* 0x000000002400720c */ /* 0x000fe40003f04070 */
[----:B------:R-:W-:Y:S02]  /*2300*/  ISETP.GE.AND P1, PT, R20, RZ, PT ;  /* 0x000000ff1400720c */ /* 0x000fe40003f26270 */
[----:B------:R-:W-:-:S09]  /*2310*/  LOP3.LUT R20, R30, R8, RZ, 0x3c, !PT ;  /* 0x000000081e147212 */ /* 0x000fd200078e3cff */
[-C--:B------:R-:W-:Y:S02]  /*2320*/  @!P0 IADD3 R0, R0, -R36.reuse, RZ ;  /* 0x8000002400008210 */ /* 0x080fe40007ffe0ff */
[----:B------:R-:W-:Y:S01]  /*2330*/  @!P1 IMAD.MOV R40, RZ, RZ, -R40 ;  /* 0x000000ffff289224 */ /* 0x000fe200078e0a28 */
[----:B------:R-:W-:Y:S02]  /*2340*/  ISETP.GE.AND P1, PT, R20, RZ, PT ;  /* 0x000000ff1400720c */ /* 0x000fe40003f26270 */
[----:B------:R-:W-:Y:S02]  /*2350*/  ISETP.GE.U32.AND P4, PT, R0, R36, PT ;  /* 0x000000240000720c */ /* 0x000fe40003f86070 */
[----:B------:R-:W-:Y:S02]  /*2360*/  LOP3.LUT R20, R38, R3, RZ, 0x3c, !PT ;  /* 0x0000000326147212 */ /* 0x000fe400078e3cff */
[----:B------:R-:W-:Y:S02]  /*2370*/  @!P3 LOP3.LUT R40, RZ, R11, RZ, 0x33, !PT ;  /* 0x0000000bff28b212 */ /* 0x000fe400078e33ff */
[----:B------:R-:W-:Y:S01]  /*2380*/  ISETP.GE.AND P3, PT, R20, RZ, PT ;  /* 0x000000ff1400720c */ /* 0x000fe20003f66270 */
[----:B------:R-:W-:Y:S01]  /*2390*/  IMAD.MOV R20, RZ, RZ, -R31 ;  /* 0x000000ffff147224 */ /* 0x000fe200078e0a1f */
[----:B------:R-:W-:Y:S01]  /*23a0*/  @!P0 IADD3 R41, R41, 0x1, RZ ;  /* 0x0000000129298810 */ /* 0x000fe20007ffe0ff */
[----:B------:R-:W-:Y:S01]  /*23b0*/  IMAD.MOV R0, RZ, RZ, -R40 ;  /* 0x000000ffff007224 */ /* 0x000fe200078e0a28 */
[----:B------:R-:W-:Y:S01]  /*23c0*/  ISETP.NE.AND P0, PT, R3, RZ, PT ;  /* 0x000000ff0300720c */ /* 0x000fe20003f05270 */
[----:B------:R-:W-:-:S02]  /*23d0*/  IMAD R20, R10, R20, R15 ;  /* 0x000000140a147224 */ /* 0x000fc400078e020f */
[----:B------:R-:W-:Y:S01]  /*23e0*/  @P4 IADD3 R41, R41, 0x1, RZ ;  /* 0x0000000129294810 */ /* 0x000fe20007ffe0ff */
[----:B------:R-:W-:Y:S01]  /*23f0*/  @!P1 IMAD.MOV R39, RZ, RZ, -R39 ;  /* 0x000000ffff279224 */ /* 0x000fe200078e0a27 */
[----:B------:R-:W-:Y:S01]  /*2400*/  @!P2 LOP3.LUT R39, RZ, R8, RZ, 0x33, !PT ;  /* 0x00000008ff27a212 */ /* 0x000fe200078e33ff */
[----:B------:R-:W-:Y:S01]  /*2410*/  IMAD R11, R11, R0, R32 ;  /* 0x000000000b0b7224 */ /* 0x000fe200078e0220 */
[----:B------:R-:W-:Y:S02]  /*2420*/  IADD3 R0, -R30, RZ, RZ ;  /* 0x000000ff1e007210 */ /* 0x000fe40007ffe1ff */
[----:B------:R-:W-:Y:S01]  /*2430*/  @!P3 IADD3 R41, -R41, RZ, RZ ;  /* 0x000000ff2929b210 */ /* 0x000fe20007ffe1ff */
[----:B------:R-:W-:Y:S01]  /*2440*/  IMAD.MOV R21, RZ, RZ, -R39 ;  /* 0x000000ffff157224 */ /* 0x000fe200078e0a27 */
[----:B------:R-:W-:Y:S01]  /*2450*/  SHF.R.S32.HI R10, RZ, 0x1f, R20 ;  /* 0x0000001fff0a7819 */ /* 0x000fe20000011414 */
[----:B------:R-:W-:Y:S01]  /*2460*/  IMAD R9, R9, R0, R31 ;  /* 0x0000000009097224 */ /* 0x000fe200078e021f */
[----:B------:R-:W-:Y:S01]  /*2470*/  @!P0 LOP3.LUT R41, RZ, R3, RZ, 0x33, !PT ;  /* 0x00000003ff298212 */ /* 0x000fe200078e33ff */
[----:B------:R-:W-:Y:S01]  /*2480*/  IMAD R21, R8, R21, R30 ;  /* 0x0000001508157224 */ /* 0x000fe200078e021e */
[----:B------:R-:W-:Y:S01]  /*2490*/  ISETP.GE.AND P0, PT, R16, 0x1, PT ;  /* 0x000000011000780c */ /* 0x000fe20003f06270 */
[----:B------:R-:W-:Y:S01]  /*24a0*/  IMAD R10, R10, UR4, RZ ;  /* 0x000000040a0a7c24 */ /* 0x000fe2000f8e02ff */
[----:B------:R-:W-:Y:S01]  /*24b0*/  IADD3 R8, -R38, RZ, RZ ;  /* 0x000000ff26087210 */ /* 0x000fe20007ffe1ff */
[----:B------:R-:W-:-:S02]  /*24c0*/  IMAD.MOV R0, RZ, RZ, -R41 ;  /* 0x000000ffff007224 */ /* 0x000fc400078e0a29 */
[C---:B------:R-:W-:Y:S02]  /*24d0*/  IMAD R10, R20.reuse, UR5, R10 ;  /* 0x00000005140a7c24 */ /* 0x040fe4000f8e020a */
[----:B------:R-:W-:Y:S01]  /*24e0*/  IMAD R3, R3, R0, R38 ;  /* 0x0000000003037224 */ /* 0x000fe200078e0226 */
[----:B------:R-:W-:Y:S01]  /*24f0*/  HFMA2.MMA R0, -RZ, RZ, 0, 0 ;  /* 0x00000000ff007435 */ /* 0x000fe200000001ff */
[----:B------:R-:W-:-:S04]  /*2500*/  IMAD.WIDE.U32 R30, R20, UR4, RZ ;  /* 0x00000004141e7c25 */ /* 0x000fc8000f8e00ff */
[----:B------:R-:W-:Y:S01]  /*2510*/  IMAD R8, R4, R8, R23 ;  /* 0x0000000804087224 */ /* 0x000fe200078e0217 */
[----:B------:R-:W-:Y:S06]  /*2520*/  @!P0 BRA `(.L_x_13) ;  /* 0x0000002000408947 */ /* 0x000fec0003800000 */
[----:B------:R-:W-:Y:S01]  /*2530*/  SHF.R.S32.HI R0, RZ, 0x1f, R9 ;  /* 0x0000001fff007819 */ /* 0x000fe20000011409 */
[----:B------:R-:W-:Y:S01]  /*2540*/  ULDC.64 UR4, c[0x0][0x368] ;  /* 0x0000da0000047ab9 */ /* 0x000fe20000000a00 */
[----:B------:R-:W-:Y:S01]  /*2550*/  SHF.R.S32.HI R4, RZ, 0x1f, R34 ;  /* 0x0000001fff047819 */ /* 0x000fe20000011422 */
[----:B------:R-:W-:Y:S01]  /*2560*/  ULDC.64 UR6, c[0x0][0x2d8] ;  /* 0x0000b60000067ab9 */ /* 0x000fe20000000a00 */
[----:B------:R-:W-:Y:S01]  /*2570*/  IADD3 R31, R31, R10, RZ ;  /* 0x0000000a1f1f7210 */ /* 0x000fe20007ffe0ff */
[----:B------:R-:W-:Y:S01]  /*2580*/  IMAD R0, R0, UR4, RZ ;  /* 0x0000000400007c24 */ /* 0x000fe2000f8e02ff */
[----:B------:R-:W-:Y:S01]  /*2590*/  SHF.R.S32.HI R23, RZ, 0x1f, R22 ;  /* 0x0000001fff177819 */ /* 0x000fe20000011416 */
[----:B------:R-:W-:Y:S01]  /*25a0*/  IMAD R4, R4, UR6, RZ ;  /* 0x0000000604047c24 */ /* 0x000fe2000f8e02ff */
[----:B------:R-:W-:Y:S01]  /*25b0*/  ISETP.GE.AND P0, PT, R27, 0x2, PT ;  /* 0x000000021b00780c */ /* 0x000fe20003f06270 */
[----:B------:R-:W-:Y:S01]  /*25c0*/  IMAD.WIDE.U32 R30, R9, UR4, R30 ;  /* 0x00000004091e7c25 */ /* 0x000fe2000f8e001e */
[----:B------:R-:W-:-:S03]  /*25d0*/  ISETP.NE.AND P1, PT, R26, RZ, PT ;  /* 0x000000ff1a00720c */ /* 0x000fc60003f25270 */
[----:B------:R-:W-:Y:S01]  /*25e0*/  IMAD R10, R9, UR5, R0 ;  /* 0x00000005090a7c24 */ /* 0x000fe2000f8e0200 */
[----:B------:R-:W-:Y:S01]  /*25f0*/  SHF.R.S32.HI R0, RZ, 0x1f, R21 ;  /* 0x0000001fff007819 */ /* 0x000fe20000011415 */
[C---:B------:R-:W-:Y:S01]  /*2600*/  IMAD.WIDE.U32 R22, R34.reuse, UR6, R22 ;  /* 0x0000000622167c25 */ /* 0x040fe2000f8e0016 */
[----:B------:R-:W-:Y:S01]  /*2610*/  SHF.R.S32.HI R9, RZ, 0x1f, R37 ;  /* 0x0000001fff097819 */ /* 0x000fe20000011425 */
[----:B------:R-:W-:Y:S01]  /*2620*/  ULDC.64 UR4, c[0x0][0x370] ;  /* 0x0000dc0000047ab9 */ /* 0x000fe20000000a00 */
[----:B------:R-:W-:Y:S01]  /*2630*/  IADD3 R31, R31, R10, RZ ;  /* 0x0000000a1f1f7210 */ /* 0x000fe20007ffe0ff */
[----:B------:R-:W-:Y:S01]  /*2640*/  IMAD R4, R34, UR7, R4 ;  /* 0x0000000722047c24 */ /* 0x000fe2000f8e0204 */
[----:B------:R-:W-:Y:S01]  /*2650*/  ULDC.64 UR6, c[0x0][0x2e0] ;  /* 0x0000b80000067ab9 */ /* 0x000fe20000000a00 */
[----:B------:R-:W-:Y:S01]  /*2660*/  IMAD R0, R0, UR4, RZ ;  /* 0x0000000400007c24 */ /* 0x000fe2000f8e02ff */
[----:B------:R-:W-:Y:S01]  /*2670*/  SHF.R.S32.HI R10, RZ, 0x1f, R2 ;  /* 0x0000001fff0a7819 */ /* 0x000fe20000011402 */
[----:B------:R-:W-:Y:S01]  /*2680*/  IMAD R9, R9, UR6, RZ ;  /* 0x0000000609097c24 */ /* 0x000fe2000f8e02ff */
[----:B------:R-:W-:Y:S01]  /*2690*/  IADD3 R23, R23, R4, RZ ;  /* 0x0000000417177210 */ /* 0x000fe20007ffe0ff */
[C---:B------:R-:W-:Y:S01]  /*26a0*/  IMAD R0, R21.reuse, UR5, R0 ;  /* 0x0000000515007c24 */ /* 0x040fe2000f8e0200 */
[----:B------:R-:W-:Y:S01]  /*26b0*/  SHF.R.S32.HI R4, RZ, 0x1f, R39 ;  /* 0x0000001fff047819 */ /* 0x000fe20000011427 */
[----:B------:R-:W-:Y:S01]  /*26c0*/  IMAD.WIDE.U32 R30, R21, UR4, R30 ;  /* 0x00000004151e7c25 */ /* 0x000fe2000f8e001e */
[----:B------:R-:W-:-:S03]  /*26d0*/  ULDC.64 UR4, c[0x0][0x378] ;  /* 0x0000de0000047ab9 */ /* 0x000fc60000000a00 */
[----:B------:R-:W-:Y:S01]  /*26e0*/  IMAD R9, R37, UR7, R9 ;  /* 0x0000000725097c24 */ /* 0x000fe2000f8e0209 */
[----:B------:R-:W-:Y:S01]  /*26f0*/  IADD3 R31, R31, R0, RZ ;  /* 0x000000001f1f7210 */ /* 0x000fe20007ffe0ff */
[----:B------:R-:W-:Y:S01]  /*2700*/  IMAD.WIDE.U32 R22, R37, UR6, R22 ;  /* 0x0000000625167c25 */ /* 0x000fe2000f8e0016 */
[----:B------:R-:W-:Y:S01]  /*2710*/  ULDC.64 UR6, c[0x0][0x2e8] ;  /* 0x0000ba0000067ab9 */ /* 0x000fe20000000a00 */
[----:B------:R-:W-:Y:S02]  /*2720*/  SHF.R.S32.HI R0, RZ, 0x1f, R5 ;  /* 0x0000001fff007819 */ /* 0x000fe40000011405 */
[----:B------:R-:W-:Y:S01]  /*2730*/  IMAD R4, R4, UR4, RZ ;  /* 0x0000000404047c24 */ /* 0x000fe2000f8e02ff */
[----:B------:R-:W-:Y:S01]  /*2740*/  IADD3 R23, R23, R9, RZ ;  /* 0x0000000917177210 */ /* 0x000fe20007ffe0ff */
[----:B------:R-:W-:Y:S02]  /*2750*/  IMAD R10, R10, UR6, RZ ;  /* 0x000000060a0a7c24 */ /* 0x000fe4000f8e02ff */
[----:B------:R-:W-:-:S02]  /*2760*/  IMAD R4, R39, UR5, R4 ;  /* 0x0000000527047c24 */ /* 0x000fc4000f8e0204 */
[----:B------:R-:W-:Y:S01]  /*2770*/  IMAD.WIDE.U32 R30, R39, UR4, R30 ;  /* 0x00000004271e7c25 */ /* 0x000fe2000f8e001e */
[----:B------:R-:W-:-:S03]  /*2780*/  ULDC.64 UR4, c[0x0][0x390] ;  /* 0x0000e40000047ab9 */ /* 0x000fc60000000a00 */
[C---:B------:R-:W-:Y:S01]  /*2790*/  IMAD R10, R2.reuse, UR7, R10 ;  /* 0x00000007020a7c24 */ /* 0x040fe2000f8e020a */
[----:B------:R-:W-:Y:S01]  /*27a0*/  IADD3 R31, R31, R4, RZ ;  /* 0x000000041f1f7210 */ /* 0x000fe20007ffe0ff */
[----:B------:R-:W-:Y:S01]  /*27b0*/  IMAD.WIDE.U32 R22, R2, UR6, R22 ;  /* 0x0000000602167c25 */ /* 0x000fe2000f8e0016 */
[----:B------:R-:W-:Y:S01]  /*27c0*/  SHF.R.S32.HI R2, RZ, 0x1f, R33 ;  /* 0x0000001fff027819 */ /* 0x000fe20000011421 */
[----:B------:R-:W-:Y:S01]  /*27d0*/  ULDC.64 UR6, c[0x0][0x308] ;  /* 0x0000c20000067ab9 */ /* 0x000fe20000000a00 */
[----:B------:R-:W-:Y:S01]  /*27e0*/  SHF.R.S32.HI R4, RZ, 0x1f, R8 ;  /* 0x0000001fff047819 */ /* 0x000fe20000011408 */
[----:B------:R-:W-:Y:S01]  /*27f0*/  IMAD R0, R0, UR4, RZ ;  /* 0x0000000400007c24 */ /* 0x000fe2000f8e02ff */
[----:B------:R-:W-:Y:S01]  /*2800*/  IADD3 R23, R23, R10, RZ ;  /* 0x0000000a17177210 */ /* 0x000fe20007ffe0ff */
[----:B------:R-:W-:Y:S02]  /*2810*/  IMAD R2, R2, UR6, RZ ;  /* 0x0000000602027c24 */ /* 0x000fe4000f8e02ff */
[----:B------:R-:W-:-:S02]  /*2820*/  IMAD R0, R5, UR5, R0 ;  /* 0x0000000505007c24 */ /* 0x000fc4000f8e0200 */
[----:B------:R-:W-:Y:S01]  /*2830*/  IMAD.WIDE.U32 R30, R5, UR4, R30 ;  /* 0x00000004051e7c25 */ /* 0x000fe2000f8e001e */
[----:B------:R-:W-:Y:S01]  /*2840*/  SHF.R.S32.HI R5, RZ, 0x1f, R12 ;  /* 0x0000001fff057819 */ /* 0x000fe2000001140c */
[----:B------:R-:W-:Y:S02]  /*2850*/  ULDC.64 UR4, c[0x0][0x398] ;  /* 0x0000e60000047ab9 */ /* 0x000fe40000000a00 */
[----:B------:R-:W-:Y:S01]  /*2860*/  IMAD R2, R33, UR7, R2 ;  /* 0x0000000721027c24 */ /* 0x000fe2000f8e0202 */
[----:B------:R-:W-:Y:S01]  /*2870*/  IADD3 R31, R31, R0, RZ ;  /* 0x000000001f1f7210 */ /* 0x000fe20007ffe0ff */
[----:B------:R-:W-:Y:S01]  /*2880*/  IMAD.WIDE.U32 R22, R33, UR6, R22 ;  /* 0x0000000621167c25 */ /* 0x000fe2000f8e0016 */
[----:B------:R-:W-:Y:S01]  /*2890*/  ULDC.64 UR6, c[0x0][0x310] ;  /* 0x0000c40000067ab9 */ /* 0x000fe20000000a00 */
[----:B------:R-:W-:Y:S02]  /*28a0*/  SHF.R.S32.HI R0, RZ, 0x1f, R3 ;  /* 0x0000001fff007819 */ /* 0x000fe40000011403 */
[----:B------:R-:W-:Y:S01]  /*28b0*/  IMAD R5, R5, UR6, RZ ;  /* 0x0000000605057c24 */ /* 0x000fe2000f8e02ff */
[----:B------:R-:W-:Y:S01]  /*28c0*/  IADD3 R23, R23, R2, RZ ;  /* 0x0000000217177210 */ /* 0x000fe20007ffe0ff */
[----:B------:R-:W-:Y:S01]  /*28d0*/  IMAD R4, R4, UR4, RZ ;  /* 0x0000000404047c24 */ /* 0x000fe2000f8e02ff */
[----:B------:R-:W-:Y:S01]  /*28e0*/  SHF.R.S32.HI R2, RZ, 0x1f, R11 ;  /* 0x0000001fff027819 */ /* 0x000fe2000001140b */
[----:B------:R-:W-:-:S02]  /*28f0*/  IMAD R5, R12, UR7, R5 ;  /* 0x000000070c057c24 */ /* 0x000fc4000f8e0205 */
[----:B------:R-:W-:Y:S01]  /*2900*/  IMAD.WIDE.U32 R12, R12, UR6, R22 ;  /* 0x000000060c0c7c25 */ /* 0x000fe2000f8e0016 */
[----:B------:R-:W-:Y:S01]  /*2910*/  ULDC.64 UR6, c[0x0][0x318] ;  /* 0x0000c60000067ab9 */ /* 0x000fe20000000a00 */
[----:B------:R-:W-:Y:S02]  /*2920*/  MOV R23, RZ ;  /* 0x000000ff00177202 */ /* 0x000fe40000000f00 */
[C---:B------:R-:W-:Y:S01]  /*2930*/  IMAD R4, R8.reuse, UR5, R4 ;  /* 0x0000000508047c24 */ /* 0x040fe2000f8e0204 */
[----:B------:R-:W-:Y:S01]  /*2940*/  IADD3 R13, R13, R5, RZ ;  /* 0x000000050d0d7210 */ /* 0x000fe20007ffe0ff */
[----:B------:R-:W-:Y:S01]  /*2950*/  IMAD.WIDE.U32 R8, R8, UR4, R30 ;  /* 0x0000000408087c25 */ /* 0x000fe2000f8e001e */
[----:B------:R-:W-:-:S03]  /*2960*/  ULDC.64 UR4, c[0x0][0x3a0] ;  /* 0x0000e80000047ab9 */ /* 0x000fc60000000a00 */
[----:B------:R-:W-:Y:S01]  /*2970*/  IMAD R2, R2, UR6, RZ ;  /* 0x0000000602027c24 */ /* 0x000fe2000f8e02ff */
[----:B------:R-:W-:Y:S01]  /*2980*/  IADD3 R5, R9, R4, RZ ;  /* 0x0000000409057210 */ /* 0x000fe20007ffe0ff */
[----:B------:R-:W-:Y:S01]  /*2990*/  IMAD.WIDE.U32 R12, R11, UR6, R12 ;  /* 0x000000060b0c7c25 */ /* 0x000fe2000f8e000c */
[----:B------:R-:W-:-:S03]  /*29a0*/  MOV R4, R8 ;  /* 0x0000000800047202 */ /* 0x000fc60000000f00 */
[----:B------:R-:W-:Y:S01]  /*29b0*/  IMAD R2, R11, UR7, R2 ;  /* 0x000000070b027c24 */ /* 0x000fe2000f8e0202 */
[----:B------:R-:W-:Y:S01]  /*29c0*/  ULDC.64 UR6, c[0x0][0x320] ;  /* 0x0000c80000067ab9 */ /* 0x000fe20000000a00 */
[----:B------:R-:W-:Y:S01]  /*29d0*/  IMAD R0, R0, UR4, RZ ;  /* 0x0000000400007c24 */ /* 0x000fe2000f8e02ff */
[----:B------:R-:W-:Y:S01]  /*29e0*/  MOV R32, R12 ;  /* 0x0000000c00207202 */ /* 0x000fe20000000f00 */
[----:B------:R-:W-:Y:S01]  /*29f0*/  IMAD.WIDE.U32 R4, R3, UR4, R4 ;  /* 0x0000000403047c25 */ /* 0x000fe2000f8e0004 */
[----:B------:R-:W-:Y:S02]  /*2a00*/  IADD3 R33, R13, R2, RZ ;  /* 0x000000020d217210 */ /* 0x000fe40007ffe0ff */
[----:B------:R-:W-:Y:S01]  /*2a10*/  SHF.R.S32.HI R2, RZ, 0x1f, R41 ;  /* 0x0000001fff027819 */ /* 0x000fe20000011429 */
[----:B------:R-:W-:Y:S01]  /*2a20*/  IMAD R0, R3, UR5, R0 ;  /* 0x0000000503007c24 */ /* 0x000fe2000f8e0200 */
[----:B------:R-:W-:Y:S01]  /*2a30*/  SHF.R.S32.HI R3, RZ, 0x1f, R40 ;  /* 0x0000001fff037819 */ /* 0x000fe20000011428 */
[----:B------:R-:W-:Y:S01]  /*2a40*/  ULDC.64 UR4, c[0x0][0x3a8] ;  /* 0x0000ea0000047ab9 */ /* 0x000fe20000000a00 */
[----:B------:R-:W-:Y:S01]  /*2a50*/  MOV R30, R4 ;  /* 0x00000004001e7202 */ /* 0x000fe20000000f00 */
[----:B------:R-:W-:Y:S01]  /*2a60*/  IMAD R2, R2, UR4, RZ ;  /* 0x0000000402027c24 */ /* 0x000fe2000f8e02ff */
[----:B------:R-:W-:Y:S01]  /*2a70*/  IADD3 R31, R5, R0, RZ ;  /* 0x00000000051f7210 */ /* 0x000fe20007ffe0ff */
[----:B------:R-:W-:Y:S01]  /*2a80*/  IMAD R3, R3, UR6, RZ ;  /* 0x0000000603037c24 */ /* 0x000fe2000f8e02ff */
[----:B------:R-:W-:Y:S01]  /*2a90*/  MOV R0, RZ ;  /* 0x000000ff00007202 */ /* 0x000fe20000000f00 */
[----:B------:R-:W-:-:S04]  /*2aa0*/  IMAD.WIDE.U32 R32, R40, UR6, R32 ;  /* 0x0000000628207c25 */ /* 0x000fc8000f8e0020 */
[----:B------:R-:W-:Y:S02]  /*2ab0*/  IMAD R13, R40, UR7, R3 ;  /* 0x00000007280d7c24 */ /* 0x000fe4000f8e0203 */
[C---:B------:R-:W-:Y:S02]  /*2ac0*/  IMAD R12, R41.reuse, UR5, R2 ;  /* 0x00000005290c7c24 */ /* 0x040fe4000f8e0202 */
[----:B------:R-:W-:Y:S01]  /*2ad0*/  IMAD.WIDE.U32 R30, R41, UR4, R30 ;  /* 0x00000004291e7c25 */ /* 0x000fe2000f8e001e */
[----:B------:R-:W-:-:S04]  /*2ae0*/  IADD3 R13, R33, R13, RZ ;  /* 0x0000000d210d7210 */ /* 0x000fc80007ffe0ff */
[----:B------:R-:W-:Y:S01]  /*2af0*/  IADD3 R12, R31, R12, RZ ;  /* 0x0000000c1f0c7210 */ /* 0x000fe20007ffe0ff */
[----:B------:R-:W-:Y:S06]  /*2b00*/  @!P0 BRA `(.L_x_14) ;  /* 0x0000001000648947 */ /* 0x000fec0003800000 */
[----:B------:R-:W0:Y:S01]  /*2b10*/  LDC R21, c[0x0][0x2b8] ;  /* 0x0000ae00ff157b82 */ /* 0x000e220000000800 */
[----:B------:R-:W-:Y:S01]  /*2b20*/  BSSY B0, `(.L_x_14) ;  /* 0x0000117000007945 */ /* 0x000fe20003800000 */
[----:B------:R-:W-:Y:S02]  /*2b30*/  IMAD.MOV.U32 R23, RZ, RZ, RZ ;  /* 0x000000ffff177224 */ /* 0x000fe400078e00ff */
[----:B------:R-:W-:Y:S01]  /*2b40*/  IMAD.MOV.U32 R22, RZ, RZ, R25 ;  /* 0x000000ffff167224 */ /* 0x000fe200078e0019 */
[----:B0-----:R-:W-:-:S04]  /*2b50*/  IABS R21, R21 ;  /* 0x0000001500157213 */ /* 0x001fc80000000000 */
[----:B------:R-:W0:Y:S08]  /*2b60*/  I2F.RP R2, R21 ;  /* 0x0000001500027306 */ /* 0x000e300000209400 */
[----:B0-----:R-:W0:Y:S02]  /*2b70*/  MUFU.RCP R2, R2 ;  /* 0x0000000200027308 */ /* 0x001e240000001000 */
[----:B0-----:R-:W-:-:S06]  /*2b80*/  IADD3 R2, R2, 0xffffffe, RZ ;  /* 0x0ffffffe02027810 */ /* 0x001fcc0007ffe0ff */
[----:B------:R0:W1:Y:S02]  /*2b90*/  F2I.FTZ.U32.TRUNC.NTZ R3, R2 ;  /* 0x0000000200037305 */ /* 0x000064000021f000 */
[----:B0-----:R-:W-:Y:S01]  /*2ba0*/  HFMA2.MMA R2, -RZ, RZ, 0, 0 ;  /* 0x00000000ff027435 */ /* 0x001fe200000001ff */
[----:B-1----:R-:W-:-:S05]  /*2bb0*/  IADD3 R0, RZ, -R3, RZ ;  /* 0x80000003ff007210 */ /* 0x002fca0007ffe0ff */
[----:B------:R-:W-:Y:S01]  /*2bc0*/  IMAD R20, R0, R21, RZ ;  /* 0x0000001500147224 */ /* 0x000fe200078e02ff */
[----:B------:R-:W-:-:S03]  /*2bd0*/  MOV R0, RZ ;  /* 0x000000ff00007202 */ /* 0x000fc60000000f00 */
[----:B------:R-:W-:-:S07]  /*2be0*/  IMAD.HI.U32 R20, R3, R20, R2 ;  /* 0x0000001403147227 */ /* 0x000fce00078e0002 */
.L_x_15:
[----:B------:R-:W-:Y:S01]  /*2bf0*/  VIADD R22, R22, 0xfffffffe ;  /* 0xfffffffe16167836 */ /* 0x000fe20000000000 */
[----:B------:R-:W0:Y:S01]  /*2c00*/  LDC R9, c[0x0][0x2b8] ;  /* 0x0000ae00ff097b82 */ /* 0x000e220000000800 */
[----:B------:R-:W-:Y:S01]  /*2c10*/  IABS R36, R23 ;  /* 0x0000001700247213 */ /* 0x000fe20000000000 */
[----:B------:R-:W-:Y:S01]  /*2c20*/  ULDC.64 UR18, c[0x0][0x2f0] ;  /* 0x0000bc0000127ab9 */ /* 0x000fe20000000a00 */
[----:B------:R-:W-:Y:S05]  /*2c30*/  R2UR UR10, R6 ;  /* 0x00000000060a72ca */ /* 0x000fea00000e0000 */
[----:B------:R-:W1:Y:S01]  /*2c40*/  LDC R8, c[0x0][0x2bc] ;  /* 0x0000af00ff087b82 */ /* 0x000e620000000800 */
[C---:B------:R-:W-:Y:S01]  /*2c50*/  R2UR UR11, R7.reuse ;  /* 0x00000000070b72ca */ /* 0x040fe200000e0000 */
[----:B------:R-:W-:Y:S01]  /*2c60*/  IMAD.HI.U32 R3, R20, R36, RZ ;  /* 0x0000002414037227 */ /* 0x000fe200078e00ff */
[C---:B------:R-:W-:Y:S01]  /*2c70*/  R2UR UR6, R6.reuse ;  /* 0x00000000060672ca */ /* 0x040fe200000e0000 */
[----:B------:R-:W-:Y:S01]  /*2c80*/  ULDC.64 UR16, c[0x0][0x300] ;  /* 0x0000c00000107ab9 */ /* 0x000fe20000000a00 */
[C---:B------:R-:W-:Y:S01]  /*2c90*/  R2UR UR7, R7.reuse ;  /* 0x00000000070772ca */ /* 0x040fe200000e0000 */
[----:B------:R-:W-:Y:S01]  /*2ca0*/  IMAD.MOV R10, RZ, RZ, -R3 ;  /* 0x000000ffff0a7224 */ /* 0x000fe200078e0a03 */
[----:B------:R-:W-:Y:S02]  /*2cb0*/  MOV R38, RZ ;  /* 0x000000ff00267202 */ /* 0x000fe40000000f00 */
[C---:B------:R-:W-:Y:S01]  /*2cc0*/  R2UR UR8, R6.reuse ;  /* 0x00000000060872ca */ /* 0x040fe200000e0000 */
[----:B------:R-:W-:Y:S01]  /*2cd0*/  ULDC.64 UR12, c[0x0][0x2f8] ;  /* 0x0000be00000c7ab9 */ /* 0x000fe20000000a00 */
[C---:B------:R-:W-:Y:S02]  /*2ce0*/  R2UR UR9, R7.reuse ;  /* 0x00000000070972ca */ /* 0x040fe400000e0000 */
[----:B------:R-:W-:Y:S02]  /*2cf0*/  R2UR UR4, R6 ;  /* 0x00000000060472ca */ /* 0x000fe400000e0000 */
[----:B------:R-:W-:Y:S01]  /*2d00*/  R2UR UR5, R7 ;  /* 0x00000000070572ca */ /* 0x000fe200000e0000 */
[----:B------:R-:W-:Y:S01]  /*2d10*/  ULDC.64 UR14, c[0x0][0x328] ;  /* 0x0000ca00000e7ab9 */ /* 0x000fe20000000a00 */
[----:B-1----:R-:W-:Y:S02]  /*2d20*/  IABS R2, R8 ;  /* 0x0000000800027213 */ /* 0x002fe40000000000 */
[----:B0-----:R-:W-:Y:S02]  /*2d30*/  IABS R4, R9 ;  /* 0x0000000900047213 */ /* 0x001fe40000000000 */
[----:B------:R-:W0:Y:S01]  /*2d40*/  I2F.RP R5, R2 ;  /* 0x0000000200057306 */ /* 0x000e220000209400 */
[----:B------:R-:W-:Y:S02]  /*2d50*/  ISETP.NE.AND P5, PT, R9, RZ, PT ;  /* 0x000000ff0900720c */ /* 0x000fe40003fa5270 */
[----:B------:R-:W-:Y:S01]  /*2d60*/  IMAD R10, R4, R10, R36 ;  /* 0x0000000a040a7224 */ /* 0x000fe200078e0224 */
[----:B------:R-:W-:Y:S06]  /*2d70*/  ISETP.NE.AND P6, PT, R8, RZ, PT ;  /* 0x000000ff0800720c */ /* 0x000fec0003fc5270 */
[----:B------:R-:W1:Y:S01]  /*2d80*/  I2F.RP R11, R4 ;  /* 0x00000004000b7306 */ /* 0x000e620000209400 */
[----:B------:R-:W-:Y:S09]  /*2d90*/  ISETP.GT.U32.AND P2, PT, R21, R10, PT ;  /* 0x0000000a1500720c */ /* 0x000ff20003f44070 */
[----:B0-----:R-:W0:Y:S04]  /*2da0*/  MUFU.RCP R5, R5 ;  /* 0x0000000500057308 */ /* 0x001e280000001000 */
[----:B------:R-:W-:Y:S01]  /*2db0*/  @!P2 VIADD R3, R3, 0x1 ;  /* 0x000000010303a836 */ /* 0x000fe20000000000 */
[-C--:B------:R-:W-:Y:S05]  /*2dc0*/  @!P2 IADD3 R10, R10, -R4.reuse, RZ ;  /* 0x800000040a0aa210 */ /* 0x080fea0007ffe0ff */
[----:B-1----:R-:W1:Y:S01]  /*2dd0*/  MUFU.RCP R11, R11 ;  /* 0x0000000b000b7308 */ /* 0x002e620000001000 */
[----:B------:R-:W-:Y:S01]  /*2de0*/  ISETP.GE.U32.AND P3, PT, R10, R21, PT ;  /* 0x000000150a00720c */ /* 0x000fe20003f66070 */
[----:B------:R-:W-:Y:S01]  /*2df0*/  IMAD.MOV.U32 R21, RZ, RZ, R4 ;  /* 0x000000ffff157224 */ /* 0x000fe200078e0004 */
[-C--:B------:R-:W-:Y:S01]  /*2e00*/  LOP3.LUT R10, RZ, R9.reuse, RZ, 0x33, !PT ;  /* 0x00000009ff0a7212 */ /* 0x080fe200078e33ff */
[----:B0-----:R-:W-:Y:S01]  /*2e10*/  VIADD R42, R5, 0xffffffe ;  /* 0x0ffffffe052a7836 */ /* 0x001fe20000000000 */
[----:B------:R-:W-:Y:S05]  /*2e20*/  LOP3.LUT R5, R23, R9, RZ, 0x3c, !PT ;  /* 0x0000000917057212 */ /* 0x000fea00078e3cff */
[----:B------:R0:W-:Y:S01]  /*2e30*/  F2I.FTZ.U32.TRUNC.NTZ R43, R42 ;  /* 0x0000002a002b7305 */ /* 0x0001e2000021f000 */
[----:B------:R-:W-:Y:S03]  /*2e40*/  ISETP.GE.AND P0, PT, R5, RZ, PT ;  /* 0x000000ff0500720c */ /* 0x000fe60003f06270 */
[----:B------:R-:W-:Y:S02]  /*2e50*/  @P3 VIADD R3, R3, 0x1 ;  /* 0x0000000103033836 */ /* 0x000fe40000000000 */
[----:B-1----:R-:W-:Y:S04]  /*2e60*/  VIADD R11, R11, 0xffffffe ;  /* 0x0ffffffe0b0b7836 */ /* 0x002fe80000000000 */
[----:B------:R-:W1:Y:S04]  /*2e70*/  F2I.FTZ.U32.TRUNC.NTZ R39, R11 ;  /* 0x0000000b00277305 */ /* 0x000e68000021f000 */
[----:B------:R-:W-:Y:S02]  /*2e80*/  @!P0 IMAD.MOV R3, RZ, RZ, -R3 ;  /* 0x000000ffff038224 */ /* 0x000fe400078e0a03 */
[----:B0-----:R-:W-:Y:S03]  /*2e90*/  IMAD.MOV.U32 R42, RZ, RZ, RZ ;  /* 0x000000ffff2a7224 */ /* 0x001fe600078e00ff */
[----:B------:R-:W-:Y:S04]  /*2ea0*/  SEL R3, R10, R3, !P5 ;  /* 0x000000030a037207 */ /* 0x000fe80006800000 */
[----:B------:R-:W-:Y:S01]  /*2eb0*/  IABS R35, R3 ;  /* 0x0000000300237213 */ /* 0x000fe20000000000 */
[--C-:B-1----:R-:W-:Y:S01]  /*2ec0*/  IMAD.MOV R20, RZ, RZ, -R39.reuse ;  /* 0x000000ffff147224 */ /* 0x102fe200078e0a27 */
[----:B------:R-:W-:Y:S03]  /*2ed0*/  IADD3 R11, R23, 0x1, RZ ;  /* 0x00000001170b7810 */ /* 0x000fe60007ffe0ff */
[----:B------:R-:W-:Y:S01]  /*2ee0*/  IMAD R20, R20, R4, RZ ;  /* 0x0000000414147224 */ /* 0x000fe200078e02ff */
[----:B------:R-:W-:Y:S03]  /*2ef0*/  IABS R34, R11 ;  /* 0x0000000b00227213 */ /* 0x000fe60000000000 */
[----:B------:R-:W-:Y:S04]  /*2f00*/  IMAD.HI.U32 R20, R39, R20, R38 ;  /* 0x0000001427147227 */ /* 0x000fe800078e0026 */
[--C-:B------:R-:W-:Y:S02]  /*2f10*/  IMAD.MOV R38, RZ, RZ, -R43.reuse ;  /* 0x000000ffff267224 */ /* 0x100fe400078e0a2b */
[----:B------:R-:W-:Y:S04]  /*2f20*/  IMAD.HI.U32 R40, R20, R34, RZ ;  /* 0x0000002214287227 */ /* 0x000fe800078e00ff */
[----:B------:R-:W-:Y:S01]  /*2f30*/  IMAD R38, R38, R2, RZ ;  /* 0x0000000226267224 */ /* 0x000fe200078e02ff */
[----:B------:R-:W-:Y:S03]  /*2f40*/  IADD3 R39, -R40, RZ, RZ ;  /* 0x000000ff28277210 */ /* 0x000fe60007ffe1ff */
[----:B------:R-:W-:Y:S04]  /*2f50*/  IMAD.HI.U32 R38, R43, R38, R42 ;  /* 0x000000262b267227 */ /* 0x000fe800078e002a */
[----:B------:R-:W-:Y:S02]  /*2f60*/  IMAD R39, R4, R39, R34 ;  /* 0x0000002704277224 */ /* 0x000fe400078e0222 */
[----:B------:R-:W-:Y:S03]  /*2f70*/  IMAD.HI.U32 R37, R38, R35, RZ ;  /* 0x0000002326257227 */ /* 0x000fe600078e00ff */
[----:B------:R-:W-:Y:S02]  /*2f80*/  ISETP.GT.U32.AND P2, PT, R21, R39, PT ;  /* 0x000000271500720c */ /* 0x000fe40003f44070 */
[----:B------:R-:W-:Y:S05]  /*2f90*/  IADD3 R5, -R37, RZ, RZ ;  /* 0x000000ff25057210 */ /* 0x000fea0007ffe1ff */
[C---:B------:R-:W-:Y:S02]  /*2fa0*/  IMAD R35, R2.reuse, R5, R35 ;  /* 0x0000000502237224 */ /* 0x040fe400078e0223 */
[----:B------:R-:W0:Y:S03]  /*2fb0*/  LDC R5, c[0x0][0x340] ;  /* 0x0000d000ff057b82 */ /* 0x000e260000000800 */
[----:B------:R-:W-:Y:S01]  /*2fc0*/  ISETP.GT.U32.AND P3, PT, R2, R35, PT ;  /* 0x000000230200720c */ /* 0x000fe20003f64070 */
[----:B------:R-:W-:Y:S01]  /*2fd0*/  @!P2 IMAD.IADD R39, R39, 0x1, -R4 ;  /* 0x000000012727a824 */ /* 0x000fe200078e0a04 */
[----:B------:R-:W-:Y:S01]  /*2fe0*/  LOP3.LUT R4, R11, R9, RZ, 0x3c, !PT ;  /* 0x000000090b047212 */ /* 0x000fe200078e3cff */
[----:B------:R-:W-:Y:S03]  /*2ff0*/  @!P2 VIADD R40, R40, 0x1 ;  /* 0x000000012828a836 */ /* 0x000fe60000000000 */
[----:B------:R-:W-:Y:S02]  /*3000*/  ISETP.GE.U32.AND P4, PT, R39, R21, PT ;  /* 0x000000152700720c */ /* 0x000fe40003f86070 */
[----:B------:R-:W-:Y:S02]  /*3010*/  ISETP.GE.AND P0, PT, R4, RZ, PT ;  /* 0x000000ff0400720c */ /* 0x000fe40003f06270 */
[-C--:B------:R-:W-:Y:S02]  /*3020*/  LOP3.LUT R4, R3, R8.reuse, RZ, 0x3c, !PT ;  /* 0x0000000803047212 */ /* 0x080fe400078e3cff */
[----:B------:R-:W-:Y:S01]  /*3030*/  LOP3.LUT R39, RZ, R8, RZ, 0x33, !PT ;  /* 0x00000008ff277212 */ /* 0x000fe200078e33ff */
[----:B------:R-:W-:Y:S02]  /*3040*/  @!P3 IMAD.IADD R35, R35, 0x1, -R2 ;  /* 0x000000012323b824 */ /* 0x000fe400078e0a02 */
[----:B------:R-:W-:Y:S03]  /*3050*/  @!P3 VIADD R37, R37, 0x1 ;  /* 0x000000012525b836 */ /* 0x000fe60000000000 */
[----:B------:R-:W-:Y:S01]  /*3060*/  ISETP.GE.U32.AND P2, PT, R35, R2, PT ;  /* 0x000000022300720c */ /* 0x000fe20003f46070 */
[----:B------:R-:W-:Y:S01]  /*3070*/  IMAD.MOV R35, RZ, RZ, -R3 ;  /* 0x000000ffff237224 */ /* 0x000fe200078e0a03 */
[----:B------:R-:W-:Y:S03]  /*3080*/  @P4 IADD3 R40, R40, 0x1, RZ ;  /* 0x0000000128284810 */ /* 0x000fe60007ffe0ff */
[----:B------:R-:W-:Y:S01]  /*3090*/  IMAD R35, R9, R35, R23 ;  /* 0x0000002309237224 */ /* 0x000fe200078e0217 */
[----:B------:R-:W-:Y:S02]  /*30a0*/  @!P0 IADD3 R40, -R40, RZ, RZ ;  /* 0x000000ff28288210 */ /* 0x000fe40007ffe1ff */
[----:B------:R-:W-:Y:S01]  /*30b0*/  ISETP.GE.AND P0, PT, R4, RZ, PT ;  /* 0x000000ff0400720c */ /* 0x000fe20003f06270 */
[----:B------:R-:W-:Y:S01]  /*30c0*/  IMAD.WIDE.U32 R44, R35, UR18, RZ ;  /* 0x00000012232c7c25 */ /* 0x000fe2000f8e00ff */
[----:B------:R-:W-:Y:S02]  /*30d0*/  SEL R10, R10, R40, !P5 ;  /* 0x000000280a0a7207 */ /* 0x000fe40006800000 */
[----:B------:R-:W-:Y:S01]  /*30e0*/  SHF.R.S32.HI R40, RZ, 0x1f, R35 ;  /* 0x0000001fff287819 */ /* 0x000fe20000011423 */
[----:B------:R-:W-:Y:S01]  /*30f0*/  @P2 VIADD R37, R37, 0x1 ;  /* 0x0000000125252836 */ /* 0x000fe20000000000 */
[----:B------:R-:W-:Y:S03]  /*3100*/  IABS R4, R10 ;  /* 0x0000000a00047213 */ /* 0x000fe60000000000 */
[----:B------:R-:W-:Y:S02]  /*3110*/  IMAD R40, R40, UR18, RZ ;  /* 0x0000001228287c24 */ /* 0x000fe4000f8e02ff */
[----:B------:R-:W-:Y:S03]  /*3120*/  IMAD.HI.U32 R38, R38, R4, RZ ;  /* 0x0000000426267227 */ /* 0x000fe600078e00ff */
[----:B------:R-:W-:Y:S01]  /*3130*/  @!P0 IADD3 R37, -R37, RZ, RZ ;  /* 0x000000ff25258210 */ /* 0x000fe20007ffe1ff */
[----:B------:R-:W-:Y:S01]  /*3140*/  IMAD R40, R35, UR19, R40 ;  /* 0x0000001323287c24 */ /* 0x000fe2000f8e0228 */
[----:B------:R-:W-:Y:S01]  /*3150*/  IADD3 R44, P0, R32, R44, RZ ;  /* 0x0000002c202c7210 */ /* 0x000fe20007f1e0ff */
[----:B------:R-:W-:Y:S01]  /*3160*/  IMAD.MOV R41, RZ, RZ, -R38 ;  /* 0x000000ffff297224 */ /* 0x000fe200078e0a26 */
[----:B------:R-:W-:Y:S01]  /*3170*/  SEL R37, R39, R37, !P6 ;  /* 0x0000002527257207 */ /* 0x000fe20007000000 */
[----:B------:R-:W-:Y:S02]  /*3180*/  IMAD.IADD R40, R45, 0x1, R40 ;  /* 0x000000012d287824 */ /* 0x000fe400078e0228 */
[----:B------:R-:W-:Y:S01]  /*3190*/  IMAD R4, R2, R41, R4 ;  /* 0x0000002902047224 */ /* 0x000fe200078e0204 */
[----:B------:R-:W-:Y:S01]  /*31a0*/  IADD3 R35, -R37, RZ, RZ ;  /* 0x000000ff25237210 */ /* 0x000fe20007ffe1ff */
[----:B------:R-:W-:Y:S01]  /*31b0*/  IMAD.X R45, R40, 0x1, R13, P0 ;  /* 0x00000001282d7824 */ /* 0x000fe200000e060d */
[----:B------:R-:W-:Y:S02]  /*31c0*/  SHF.R.S32.HI R41, RZ, 0x1f, R37 ;  /* 0x0000001fff297819 */ /* 0x000fe40000011425 */
[----:B------:R-:W-:Y:S01]  /*31d0*/  ISETP.GT.U32.AND P2, PT, R2, R4, PT ;  /* 0x000000040200720c */ /* 0x000fe20003f44070 */
[----:B------:R-:W-:Y:S01]  /*31e0*/  IMAD R3, R8, R35, R3 ;  /* 0x0000002308037224 */ /* 0x000fe200078e0203 */
[----:B0-----:R-:W-:Y:S01]  /*31f0*/  IABS R35, R5 ;  /* 0x0000000500237213 */ /* 0x001fe20000000000 */
[----:B------:R-:W-:Y:S02]  /*3200*/  IMAD R40, R41, UR16, RZ ;  /* 0x0000001029287c24 */ /* 0x000fe4000f8e02ff */
[C---:B------:R-:W-:Y:S01]  /*3210*/  IMAD.WIDE.U32 R44, R37.reuse, UR16, R44 ;  /* 0x00000010252c7c25 */ /* 0x040fe2000f8e002c */
[----:B------:R-:W0:Y:S03]  /*3220*/  I2F.RP R42, R35 ;  /* 0x00000023002a7306 */ /* 0x000e260000209400 */
[----:B------:R-:W-:Y:S01]  /*3230*/  IMAD R40, R37, UR17, R40 ;  /* 0x0000001125287c24 */ /* 0x000fe2000f8e0228 */
[----:B------:R-:W-:Y:S03]  /*3240*/  SHF.R.S32.HI R37, RZ, 0x1f, R3 ;  /* 0x0000001fff257819 */ /* 0x000fe60000011403 */
[----:B------:R-:W-:Y:S01]  /*3250*/  @!P2 IMAD.IADD R4, R4, 0x1, -R2 ;  /* 0x000000010404a824 */ /* 0x000fe200078e0a02 */
[----:B------:R-:W-:Y:S01]  /*3260*/  IADD3 R45, R45, R40, RZ ;  /* 0x000000282d2d7210 */ /* 0x000fe20007ffe0ff */
[----:B------:R-:W-:Y:S01]  /*3270*/  IMAD R37, R37, UR12, RZ ;  /* 0x0000000c25257c24 */ /* 0x000fe2000f8e02ff */
[----:B------:R-:W-:Y:S02]  /*3280*/  @!P2 IADD3 R38, R38, 0x1, RZ ;  /* 0x000000012626a810 */ /* 0x000fe40007ffe0ff */
[----:B------:R-:W-:Y:S01]  /*3290*/  ISETP.GE.U32.AND P5, PT, R4, R2, PT ;  /* 0x000000020400720c */ /* 0x000fe20003fa6070 */
[C---:B------:R-:W-:Y:S01]  /*32a0*/  IMAD R37, R3.reuse, UR13, R37 ;  /* 0x0000000d03257c24 */ /* 0x040fe2000f8e0225 */
[----:B------:R-:W1:Y:S01]  /*32b0*/  LDC R4, c[0x0][0x344] ;  /* 0x0000d100ff047b82 */ /* 0x000e620000000800 */
[----:B------:R-:W-:Y:S01]  /*32c0*/  IMAD.WIDE.U32 R44, R3, UR12, R44 ;  /* 0x0000000c032c7c25 */ /* 0x000fe2000f8e002c */
[----:B0-----:R-:W0:Y:S02]  /*32d0*/  MUFU.RCP R42, R42 ;  /* 0x0000002a002a7308 */ /* 0x001e240000001000 */
[----:B------:R-:W-:Y:S02]  /*32e0*/  LEA R2, P0, R44, UR14, 0x1 ;  /* 0x0000000e2c027c11 */ /* 0x000fe4000f8008ff */
[----:B------:R-:W-:Y:S05]  /*32f0*/  IADD3 R37, R45, R37, RZ ;  /* 0x000000252d257210 */ /* 0x000fea0007ffe0ff */
[----:B------:R-:W-:Y:S01]  /*3300*/  @P5 VIADD R38, R38, 0x1 ;  /* 0x0000000126265836 */ /* 0x000fe20000000000 */
[----:B------:R-:W-:Y:S01]  /*3310*/  ISETP.NE.AND P5, PT, R5, RZ, PT ;  /* 0x000000ff0500720c */ /* 0x000fe20003fa5270 */
[----:B0-----:R-:W-:Y:S04]  /*3320*/  VIADD R42, R42, 0xffffffe ;  /* 0x0ffffffe2a2a7836 */ /* 0x001fe80000000000 */
[----:B------:R-:W0:Y:S02]  /*3330*/  F2I.FTZ.U32.TRUNC.NTZ R43, R42 ;  /* 0x0000002a002b7305 */ /* 0x000e24000021f000 */
[----:B0-----:R-:W-:Y:S02]  /*3340*/  IMAD.MOV R3, RZ, RZ, -R43 ;  /* 0x000000ffff037224 */ /* 0x001fe400078e0a2b */
[----:B------:R-:W-:Y:S02]  /*3350*/  IMAD.MOV.U32 R42, RZ, RZ, RZ ;  /* 0x000000ffff2a7224 */ /* 0x000fe400078e00ff */
[----:B------:R-:W-:Y:S01]  /*3360*/  IMAD R40, R3, R35, RZ ;  /* 0x0000002303287224 */ /* 0x000fe200078e02ff */
[----:B------:R-:W-:Y:S02]  /*3370*/  LEA.HI.X R3, R44, UR15, R37, 0x1, P0 ;  /* 0x0000000f2c037c11 */ /* 0x000fe400080f0c25 */
[----:B-1----:R-:W-:Y:S01]  /*3380*/  IABS R37, R4 ;  /* 0x0000000400257213 */ /* 0x002fe20000000000 */
[----:B------:R-:W-:Y:S02]  /*3390*/  IMAD.HI.U32 R43, R43, R40, R42 ;  /* 0x000000282b2b7227 */ /* 0x000fe400078e002a */
[----:B------:R-:W2:Y:S04]  /*33a0*/  LDG.E.U16 R2, desc[UR10][R2.64] ;  /* 0x0000000a02027981 */ /* 0x000ea8000c1e1500 */
[C---:B------:R-:W-:Y:S04]  /*33b0*/  IMAD.HI.U32 R40, R43.reuse, R36, RZ ;  /* 0x000000242b287227 */ /* 0x040fe800078e00ff */
[----:B------:R-:W-:Y:S02]  /*33c0*/  IMAD.MOV R41, RZ, RZ, -R40 ;  /* 0x000000ffff297224 */ /* 0x000fe400078e0a28 */
[----:B------:R-:W-:Y:S04]  /*33d0*/  IMAD.HI.U32 R43, R43, R34, RZ ;  /* 0x000000222b2b7227 */ /* 0x000fe800078e00ff */
[----:B------:R-:W-:Y:S01]  /*33e0*/  IMAD R36, R35, R41, R36 ;  /* 0x0000002923247224 */ /* 0x000fe200078e0224 */
[----:B------:R-:W-:Y:S04]  /*33f0*/  IADD3 R41, -R43, RZ, RZ ;  /* 0x000000ff2b297210 */ /* 0x000fe80007ffe1ff */
[C---:B------:R-:W-:Y:S01]  /*3400*/  ISETP.GT.U32.AND P4, PT, R35.reuse, R36, PT ;  /* 0x000000242300720c */ /* 0x040fe20003f84070 */
[C---:B------:R-:W-:Y:S02]  /*3410*/  IMAD R34, R35.reuse, R41, R34 ;  /* 0x0000002923227224 */ /* 0x040fe400078e0222 */
[----:B------:R-:W0:Y:S03]  /*3420*/  I2F.RP R41, R37 ;  /* 0x0000002500297306 */ /* 0x000e260000209400 */
[----:B------:R-:W-:Y:S07]  /*3430*/  ISETP.GT.U32.AND P3, PT, R35, R34, PT ;  /* 0x000000222300720c */ /* 0x000fee0003f64070 */
[----:B------:R-:W-:Y:S02]  /*3440*/  @!P4 IMAD.IADD R36, R36, 0x1, -R35 ;  /* 0x000000012424c824 */ /* 0x000fe400078e0a23 */
[----:B------:R-:W-:Y:S01]  /*3450*/  @!P4 VIADD R40, R40, 0x1 ;  /* 0x000000012828c836 */ /* 0x000fe20000000000 */
[----:B0-----:R-:W0:Y:S03]  /*3460*/  MUFU.RCP R41, R41 ;  /* 0x0000002900297308 */ /* 0x001e260000001000 */
[----:B------:R-:W-:Y:S01]  /*3470*/  @!P3 VIADD R43, R43, 0x1 ;  /* 0x000000012b2bb836 */ /* 0x000fe20000000000 */
[-C--:B------:R-:W-:Y:S02]  /*3480*/  @!P3 IADD3 R34, R34, -R35.reuse, RZ ;  /* 0x800000232222b210 */ /* 0x080fe40007ffe0ff */
[----:B------:R-:W-:Y:S02]  /*3490*/  ISETP.GE.U32.AND P0, PT, R36, R35, PT ;  /* 0x000000232400720c */ /* 0x000fe40003f06070 */
[----:B------:R-:W-:Y:S02]  /*34a0*/  LOP3.LUT R36, R23, R5, RZ, 0x3c, !PT ;  /* 0x0000000517247212 */ /* 0x000fe400078e3cff */
[----:B------:R-:W-:Y:S02]  /*34b0*/  ISETP.GE.U32.AND P4, PT, R34, R35, PT ;  /* 0x000000232200720c */ /* 0x000fe40003f86070 */
[----:B------:R-:W-:Y:S02]  /*34c0*/  ISETP.GE.AND P3, PT, R36, RZ, PT ;  /* 0x000000ff2400720c */ /* 0x000fe40003f66270 */
[-C--:B------:R-:W-:Y:S02]  /*34d0*/  LOP3.LUT R35, R11, R5.reuse, RZ, 0x3c, !PT ;  /* 0x000000050b237212 */ /* 0x080fe400078e3cff */
[----:B------:R-:W-:Y:S01]  /*34e0*/  LOP3.LUT R34, R10, R8, RZ, 0x3c, !PT ;  /* 0x000000080a227212 */ /* 0x000fe200078e3cff */
[----:B0-----:R-:W-:Y:S03]  /*34f0*/  VIADD R41, R41, 0xffffffe ;  /* 0x0ffffffe29297836 */ /* 0x001fe60000000000 */
[----:B------:R-:W-:Y:S01]  /*3500*/  ISETP.GE.AND P2, PT, R34, RZ, PT ;  /* 0x000000ff2200720c */ /* 0x000fe20003f46270 */
[----:B------:R-:W-:Y:S01]  /*3510*/  @P0 VIADD R40, R40, 0x1 ;  /* 0x0000000128280836 */ /* 0x000fe20000000000 */
[----:B------:R-:W-:Y:S01]  /*3520*/  ISETP.GE.AND P0, PT, R35, RZ, PT ;  /* 0x000000ff2300720c */ /* 0x000fe20003f06270 */
[----:B------:R-:W-:Y:S01]  /*3530*/  @P4 VIADD R43, R43, 0x1 ;  /* 0x000000012b2b4836 */ /* 0x000fe20000000000 */
[----:B------:R-:W-:Y:S01]  /*3540*/  LOP3.LUT R35, RZ, R5, RZ, 0x33, !PT ;  /* 0x00000005ff237212 */ /* 0x000fe200078e33ff */
[----:B------:R-:W-:Y:S01]  /*3550*/  @!P3 IMAD.MOV R40, RZ, RZ, -R40 ;  /* 0x000000ffff28b224 */ /* 0x000fe200078e0a28 */
[----:B------:R-:W0:Y:S04]  /*3560*/  F2I.FTZ.U32.TRUNC.NTZ R41, R41 ;  /* 0x0000002900297305 */ /* 0x000e28000021f000 */
[----:B------:R-:W-:Y:S01]  /*3570*/  SEL R36, R35, R40, !P5 ;  /* 0x0000002823247207 */ /* 0x000fe20006800000 */
[----:B------:R-:W-:Y:S02]  /*3580*/  IMAD.MOV.U32 R40, RZ, RZ, RZ ;  /* 0x000000ffff287224 */ /* 0x000fe400078e00ff */
[----:B------:R-:W-:Y:S02]  /*3590*/  @!P2 IADD3 R38, -R38, RZ, RZ ;  /* 0x000000ff2626a210 */ /* 0x000fe40007ffe1ff */
[----:B------:R-:W-:Y:S02]  /*35a0*/  @!P0 IMAD.MOV R43, RZ, RZ, -R43 ;  /* 0x000000ffff2b8224 */ /* 0x000fe400078e0a2b */
[----:B------:R-:W-:Y:S03]  /*35b0*/  SEL R38, R39, R38, !P6 ;  /* 0x0000002627267207 */ /* 0x000fe60007000000 */
[----:B------:R-:W-:Y:S02]  /*35c0*/  SEL R35, R35, R43, !P5 ;  /* 0x0000002b23237207 */ /* 0x000fe40006800000 */
[----:B0-----:R-:W-:Y:S05]  /*35d0*/  IADD3 R34, RZ, -R41, RZ ;  /* 0x80000029ff227210 */ /* 0x001fea0007ffe0ff */
[----:B------:R-:W-:Y:S01]  /*35e0*/  IMAD R39, R34, R37, RZ ;  /* 0x0000002522277224 */ /* 0x000fe200078e02ff */
[----:B------:R-:W-:Y:S03]  /*35f0*/  IABS R34, R36 ;  /* 0x0000002400227213 */ /* 0x000fe60000000000 */
[----:B------:R-:W-:Y:S01]  /*3600*/  IMAD.HI.U32 R41, R41, R39, R40 ;  /* 0x0000002729297227 */ /* 0x000fe200078e0028 */
[----:B------:R-:W-:Y:S02]  /*3610*/  IADD3 R40, -R38, RZ, RZ ;  /* 0x000000ff26287210 */ /* 0x000fe40007ffe1ff */
[----:B------:R-:W-:Y:S03]  /*3620*/  IABS R39, R35 ;  /* 0x0000002300277213 */ /* 0x000fe60000000000 */
[C---:B------:R-:W-:Y:S04]  /*3630*/  IMAD.HI.U32 R42, R41.reuse, R34, RZ ;  /* 0x00000022292a7227 */ /* 0x040fe800078e00ff */
[----:B------:R-:W-:Y:S01]  /*3640*/  IMAD R40, R8, R40, R10 ;  /* 0x0000002808287224 */ /* 0x000fe200078e020a */
[----:B------:R-:W-:Y:S01]  /*3650*/  IADD3 R10, -R10, RZ, RZ ;  /* 0x000000ff0a0a7210 */ /* 0x000fe20007ffe1ff */
[----:B------:R-:W-:Y:S02]  /*3660*/  IMAD.MOV R8, RZ, RZ, -R42 ;  /* 0x000000ffff087224 */ /* 0x000fe400078e0a2a */
[----:B------:R-:W-:Y:S04]  /*3670*/  IMAD.HI.U32 R41, R41, R39, RZ ;  /* 0x0000002729297227 */ /* 0x000fe800078e00ff */
[----:B------:R-:W-:Y:S02]  /*3680*/  IMAD R34, R37, R8, R34 ;  /* 0x0000000825227224 */ /* 0x000fe400078e0222 */
[----:B------:R-:W-:Y:S02]  /*3690*/  IMAD.MOV R8, RZ, RZ, -R41 ;  /* 0x000000ffff087224 */ /* 0x000fe400078e0a29 */
[----:B------:R-:W-:Y:S01]  /*36a0*/  IMAD R10, R9, R10, R11 ;  /* 0x0000000a090a7224 */ /* 0x000fe200078e020b */
[C---:B------:R-:W-:Y:S01]  /*36b0*/  ISETP.GT.U32.AND P4, PT, R37.reuse, R34, PT ;  /* 0x000000222500720c */ /* 0x040fe20003f84070 */
[C---:B------:R-:W-:Y:S01]  /*36c0*/  IMAD R39, R37.reuse, R8, R39 ;  /* 0x0000000825277224 */ /* 0x040fe200078e0227 */
[----:B------:R-:W-:Y:S01]  /*36d0*/  LOP3.LUT R9, R36, R4, RZ, 0x3c, !PT ;  /* 0x0000000424097212 */ /* 0x000fe200078e3cff */
[----:B------:R-:W-:Y:S01]  /*36e0*/  IMAD.WIDE.U32 R44, R10, UR18, RZ ;  /* 0x000000120a2c7c25 */ /* 0x000fe2000f8e00ff */
[----:B------:R-:W-:Y:S02]  /*36f0*/  SHF.R.S32.HI R8, RZ, 0x1f, R10 ;  /* 0x0000001fff087819 */ /* 0x000fe4000001140a */
[----:B------:R-:W-:Y:S02]  /*3700*/  ISETP.GT.U32.AND P2, PT, R37, R39, PT ;  /* 0x000000272500720c */ /* 0x000fe40003f44070 */
[----:B------:R-:W-:Y:S01]  /*3710*/  IADD3 R44, P0, R32, R44, RZ ;  /* 0x0000002c202c7210 */ /* 0x000fe20007f1e0ff */
[----:B------:R-:W-:Y:S01]  /*3720*/  IMAD R8, R8, UR18, RZ ;  /* 0x0000001208087c24 */ /* 0x000fe2000f8e02ff */
[----:B------:R-:W-:Y:S03]  /*3730*/  ISETP.GE.AND P3, PT, R9, RZ, PT ;  /* 0x000000ff0900720c */ /* 0x000fe60003f66270 */
[----:B------:R-:W-:Y:S01]  /*3740*/  IMAD R8, R10, UR19, R8 ;  /* 0x000000130a087c24 */ /* 0x000fe2000f8e0208 */
[----:B------:R-:W-:Y:S01]  /*3750*/  LOP3.LUT R10, R35, R4, RZ, 0x3c, !PT ;  /* 0x00000004230a7212 */ /* 0x000fe200078e3cff */
[--C-:B------:R-:W-:Y:S02]  /*3760*/  @!P4 IMAD.IADD R34, R34, 0x1, -R37.reuse ;  /* 0x000000012222c824 */ /* 0x100fe400078e0a25 */
[----:B------:R-:W-:Y:S01]  /*3770*/  @!P4 VIADD R42, R42, 0x1 ;  /* 0x000000012a2ac836 */ /* 0x000fe20000000000 */
[----:B------:R-:W-:Y:S01]  /*3780*/  IADD3 R8, R45, R8, RZ ;  /* 0x000000082d087210 */ /* 0x000fe20007ffe0ff */
[----:B------:R-:W-:Y:S01]  /*3790*/  @!P2 IMAD.IADD R39, R39, 0x1, -R37 ;  /* 0x000000012727a824 */ /* 0x000fe200078e0a25 */
[-C--:B------:R-:W-:Y:S02]  /*37a0*/  ISETP.GE.U32.AND P6, PT, R34, R37.reuse, PT ;  /* 0x000000252200720c */ /* 0x080fe40003fc6070 */
[----:B------:R-:W-:Y:S01]  /*37b0*/  @!P2 IADD3 R41, R41, 0x1, RZ ;  /* 0x000000012929a810 */ /* 0x000fe20007ffe0ff */
[----:B------:R-:W-:Y:S01]  /*37c0*/  IMAD.X R45, R8, 0x1, R13, P0 ;  /* 0x00000001082d7824 */ /* 0x000fe200000e060d */
[----:B------:R-:W-:Y:S02]  /*37d0*/  ISETP.GE.U32.AND P5, PT, R39, R37, PT ;  /* 0x000000252700720c */ /* 0x000fe40003fa6070 */
[----:B------:R-:W-:Y:S01]  /*37e0*/  ISETP.GE.AND P0, PT, R10, RZ, PT ;  /* 0x000000ff0a00720c */ /* 0x000fe20003f06270 */
[----:B------:R-:W-:Y:S01]  /*37f0*/  IMAD.WIDE.U32 R44, R38, UR16, R44 ;  /* 0x00000010262c7c25 */ /* 0x000fe2000f8e002c */
[----:B------:R-:W-:Y:S02]  /*3800*/  SHF.R.S32.HI R8, RZ, 0x1f, R38 ;  /* 0x0000001fff087819 */ /* 0x000fe40000011426 */
[----:B------:R-:W-:Y:S01]  /*3810*/  ISETP.NE.AND P2, PT, R4, RZ, PT ;  /* 0x000000ff0400720c */ /* 0x000fe20003f45270 */
[----:B------:R-:W-:Y:S02]  /*3820*/  IMAD.MOV R10, RZ, RZ, -R35 ;  /* 0x000000ffff0a7224 */ /* 0x000fe400078e0a23 */
[----:B------:R-:W-:Y:S02]  /*3830*/  IMAD R8, R8, UR16, RZ ;  /* 0x0000001008087c24 */ /* 0x000fe4000f8e02ff */
[----:B------:R-:W-:Y:S02]  /*3840*/  @P6 VIADD R42, R42, 0x1 ;  /* 0x000000012a2a6836 */ /* 0x000fe40000000000 */
[----:B------:R-:W-:Y:S02]  /*3850*/  @P5 VIADD R41, R41, 0x1 ;  /* 0x0000000129295836 */ /* 0x000fe40000000000 */
[----:B------:R-:W-:Y:S01]  /*3860*/  IMAD R38, R38, UR17, R8 ;  /* 0x0000001126267c24 */ /* 0x000fe2000f8e0208 */
[----:B------:R-:W-:Y:S01]  /*3870*/  ULDC.64 UR16, c[0x0][0x388] ;  /* 0x0000e20000107ab9 */ /* 0x000fe20000000a00 */
[----:B------:R-:W-:Y:S01]  /*3880*/  @!P0 IMAD.MOV R41, RZ, RZ, -R41 ;  /* 0x000000ffff298224 */ /* 0x000fe200078e0a29 */
[----:B------:R-:W-:Y:S01]  /*3890*/  LOP3.LUT R8, RZ, R4, RZ, 0x33, !PT ;  /* 0x00000004ff087212 */ /* 0x000fe200078e33ff */
[----:B------:R-:W-:Y:S01]  /*38a0*/  IMAD R11, R5, R10, R11 ;  /* 0x0000000a050b7224 */ /* 0x000fe200078e020b */
[----:B------:R-:W-:Y:S02]  /*38b0*/  @!P3 IADD3 R42, -R42, RZ, RZ ;  /* 0x000000ff2a2ab210 */ /* 0x000fe40007ffe1ff */
[C---:B------:R-:W-:Y:S02]  /*38c0*/  SEL R41, R8.reuse, R41, !P2 ;  /* 0x0000002908297207 */ /* 0x040fe40005000000 */
[----:B------:R-:W-:Y:S01]  /*38d0*/  SEL R42, R8, R42, !P2 ;  /* 0x0000002a082a7207 */ /* 0x000fe20005000000 */
[--C-:B------:R-:W-:Y:S01]  /*38e0*/  IMAD.MOV R8, RZ, RZ, -R36.reuse ;  /* 0x000000ffff087224 */ /* 0x100fe200078e0a24 */
[----:B------:R-:W-:Y:S01]  /*38f0*/  IADD3 R39, R45, R38, RZ ;  /* 0x000000262d277210 */ /* 0x000fe20007ffe0ff */
[----:B------:R-:W-:Y:S01]  /*3900*/  IMAD.MOV R9, RZ, RZ, -R41 ;  /* 0x000000ffff097224 */ /* 0x000fe200078e0a29 */
[----:B------:R-:W-:Y:S01]  /*3910*/  IADD3 R34, -R42, RZ, RZ ;  /* 0x000000ff2a227210 */ /* 0x000fe20007ffe1ff */
[----:B------:R-:W-:Y:S01]  /*3920*/  IMAD R8, R5, R8, R23 ;  /* 0x0000000805087224 */ /* 0x000fe200078e0217 */
[----:B------:R-:W-:Y:S01]  /*3930*/  MOV R38, R44 ;  /* 0x0000002c00267202 */ /* 0x000fe20000000f00 */
[C---:B------:R-:W-:Y:S01]  /*3940*/  IMAD R35, R4.reuse, R9, R35 ;  /* 0x0000000904237224 */ /* 0x040fe200078e0223 */
[----:B------:R-:W-:Y:S01]  /*3950*/  IADD3 R10, P0, R11, R30, RZ ;  /* 0x0000001e0b0a7210 */ /* 0x000fe20007f1e0ff */
[----:B------:R-:W-:Y:S01]  /*3960*/  IMAD R36, R4, R34, R36 ;  /* 0x0000002204247224 */ /* 0x000fe200078e0224 */
[----:B------:R-:W-:Y:S01]  /*3970*/  IADD3 R44, P2, R8, R30, RZ ;  /* 0x0000001e082c7210 */ /* 0x000fe20007f5e0ff */
[----:B------:R-:W-:Y:S01]  /*3980*/  IMAD.WIDE.U32 R38, R40, UR12, R38 ;  /* 0x0000000c28267c25 */ /* 0x000fe2000f8e0026 */
[----:B------:R-:W-:Y:S02]  /*3990*/  SHF.R.S32.HI R4, RZ, 0x1f, R8 ;  /* 0x0000001fff047819 */ /* 0x000fe40000011408 */
[----:B------:R-:W-:Y:S02]  /*39a0*/  SHF.R.S32.HI R8, RZ, 0x1f, R42 ;  /* 0x0000001fff087819 */ /* 0x000fe4000001142a */
[----:B------:R-:W-:Y:S02]  /*39b0*/  IADD3.X R45, R4, R12, RZ, P2, !PT ;  /* 0x0000000c042d7210 */ /* 0x000fe400017fe4ff */
[----:B------:R-:W-:Y:S01]  /*39c0*/  SHF.R.S32.HI R4, RZ, 0x1f, R41 ;  /* 0x0000001fff047819 */ /* 0x000fe20000011429 */
[----:B------:R-:W-:Y:S01]  /*39d0*/  IMAD R8, R8, UR16, RZ ;  /* 0x0000001008087c24 */ /* 0x000fe2000f8e02ff */
[----:B------:R-:W-:Y:S01]  /*39e0*/  SHF.R.S32.HI R5, RZ, 0x1f, R11 ;  /* 0x0000001fff057819 */ /* 0x000fe2000001140b */
[----:B------:R-:W-:Y:S01]  /*39f0*/  IMAD.WIDE.U32 R44, R42, UR16, R44 ;  /* 0x000000102a2c7c25 */ /* 0x000fe2000f8e002c */
[----:B------:R-:W-:Y:S02]  /*3a00*/  SHF.R.S32.HI R9, RZ, 0x1f, R36 ;  /* 0x0000001fff097819 */ /* 0x000fe40000011424 */
[----:B------:R-:W-:Y:S01]  /*3a10*/  IADD3 R23, R23, 0x2, RZ ;  /* 0x0000000217177810 */ /* 0x000fe20007ffe0ff */
[----:B------:R-:W-:Y:S01]  /*3a20*/  IMAD.X R11, R5, 0x1, R12, P0 ;  /* 0x00000001050b7824 */ /* 0x000fe200000e060c */
[----:B------:R-:W-:Y:S01]  /*3a30*/  SHF.R.S32.HI R5, RZ, 0x1f, R40 ;  /* 0x0000001fff057819 */ /* 0x000fe20000011428 */
[----:B------:R-:W-:Y:S02]  /*3a40*/  IMAD R4, R4, UR16, RZ ;  /* 0x0000001004047c24 */ /* 0x000fe4000f8e02ff */
[----:B------:R-:W-:Y:S02]  /*3a50*/  IMAD R8, R42, UR17, R8 ;  /* 0x000000112a087c24 */ /* 0x000fe4000f8e0208 */
[----:B------:R-:W-:Y:S03]  /*3a60*/  IMAD.WIDE.U32 R10, R41, UR16, R10 ;  /* 0x00000010290a7c25 */ /* 0x000fe6000f8e000a */
[----:B------:R-:W-:Y:S01]  /*3a70*/  IADD3 R45, R45, R8, RZ ;  /* 0x000000082d2d7210 */ /* 0x000fe20007ffe0ff */
[----:B------:R-:W-:Y:S01]  /*3a80*/  IMAD R4, R41, UR17, R4 ;  /* 0x0000001129047c24 */ /* 0x000fe2000f8e0204 */
[----:B------:R-:W-:Y:S01]  /*3a90*/  ULDC.64 UR16, c[0x0][0x380] ;  /* 0x0000e00000107ab9 */ /* 0x000fe20000000a00 */
[----:B------:R-:W-:Y:S01]  /*3aa0*/  IMAD R34, R5, UR12, RZ ;  /* 0x0000000c05227c24 */ /* 0x000fe2000f8e02ff */
[----:B------:R-:W-:Y:S01]  /*3ab0*/  SHF.R.S32.HI R5, RZ, 0x1f, R35 ;  /* 0x0000001fff057819 */ /* 0x000fe20000011423 */
[----:B------:R-:W-:Y:S02]  /*3ac0*/  IMAD R9, R9, UR16, RZ ;  /* 0x0000001009097c24 */ /* 0x000fe4000f8e02ff */
[C---:B------:R-:W-:Y:S04]  /*3ad0*/  IMAD.WIDE.U32 R44, R36.reuse, UR16, R44 ;  /* 0x00000010242c7c25 */ /* 0x040fe8000f8e002c */
[----:B------:R-:W-:Y:S02]  /*3ae0*/  IMAD R9, R36, UR17, R9 ;  /* 0x0000001124097c24 */ /* 0x000fe4000f8e0209 */
[----:B------:R-:W-:Y:S02]  /*3af0*/  IMAD.IADD R11, R11, 0x1, R4 ;  /* 0x000000010b0b7824 */ /* 0x000fe400078e0204 */
[----:B------:R-:W-:Y:S01]  /*3b00*/  IMAD R5, R5, UR16, RZ ;  /* 0x0000001005057c24 */ /* 0x000fe2000f8e02ff */
[----:B------:R-:W-:Y:S01]  /*3b10*/  IADD3 R8, R45, R9, RZ ;  /* 0x000000092d087210 */ /* 0x000fe20007ffe0ff */
[----:B------:R-:W-:Y:S01]  /*3b20*/  IMAD R4, R40, UR13, R34 ;  /* 0x0000000d28047c24 */ /* 0x000fe2000f8e0222 */
[----:B------:R-:W-:Y:S01]  /*3b30*/  ULDC.64 UR12, c[0x0][0x3b0] ;  /* 0x0000ec00000c7ab9 */ /* 0x000fe20000000a00 */
[C---:B------:R-:W-:Y:S02]  /*3b40*/  IMAD R5, R35.reuse, UR17, R5 ;  /* 0x0000001123057c24 */ /* 0x040fe4000f8e0205 */
[----:B------:R-:W-:Y:S01]  /*3b50*/  IMAD.WIDE.U32 R36, R35, UR16, R10 ;  /* 0x0000001023247c25 */ /* 0x000fe2000f8e000a */
[----:B------:R-:W-:Y:S03]  /*3b60*/  LEA R10, P0, R44, UR12, 0x1 ;  /* 0x0000000c2c0a7c11 */ /* 0x000fe6000f8008ff */
[----:B------:R-:W-:Y:S01]  /*3b70*/  IMAD.IADD R9, R39, 0x1, R4 ;  /* 0x0000000127097824 */ /* 0x000fe200078e0204 */
[C---:B------:R-:W-:Y:S02]  /*3b80*/  LEA R4, P2, R38.reuse, UR14, 0x1 ;  /* 0x0000000e26047c11 */ /* 0x040fe4000f8408ff */
[----:B------:R-:W-:Y:S02]  /*3b90*/  IADD3 R34, R37, R5, RZ ;  /* 0x0000000525227210 */ /* 0x000fe40007ffe0ff */
[----:B------:R-:W-:Y:S02]  /*3ba0*/  LEA.HI.X R5, R38, UR15, R9, 0x1, P2 ;  /* 0x0000000f26057c11 */ /* 0x000fe400090f0c09 */
[----:B------:R-:W-:Y:S02]  /*3bb0*/  LEA.HI.X R11, R44, UR13, R8, 0x1, P0 ;  /* 0x0000000d2c0b7c11 */ /* 0x000fe400080f0c08 */
[C---:B------:R-:W-:Y:S01]  /*3bc0*/  LEA R8, P0, R36.reuse, UR12, 0x1 ;  /* 0x0000000c24087c11 */ /* 0x040fe2000f8008ff */
[----:B------:R-:W3:Y:S03]  /*3bd0*/  LDG.E.U16 R4, desc[UR6][R4.64] ;  /* 0x0000000604047981 */ /* 0x000ee6000c1e1500 */
[----:B------:R-:W-:Y:S01]  /*3be0*/  LEA.HI.X R9, R36, UR13, R34, 0x1, P0 ;  /* 0x0000000d24097c11 */ /* 0x000fe200080f0c22 */
[----:B------:R-:W4:Y:S01]  /*3bf0*/  LDG.E.U16 R3, desc[UR8][R10.64] ;  /* 0x000000080a037981 */ /* 0x000f22000c1e1500 */
[----:B------:R-:W-:Y:S03]  /*3c00*/  ISETP.NE.AND P0, PT, R22, RZ, PT ;  /* 0x000000ff1600720c */ /* 0x000fe60003f05270 */
[----:B------:R-:W5:Y:S01]  /*3c10*/  LDG.E.U16 R5, desc[UR4][R8.64] ;  /* 0x0000000408057981 */ /* 0x000f62000c1e1500 */
[----:B--2---:R-:W-:Y:S02]  /*3c20*/  HADD2.F32 R2, -RZ, R2.H0_H0 ;  /* 0x20000002ff027230 */ /* 0x004fe40000004100 */
[----:B---3--:R-:W-:Y:S02]  /*3c30*/  HADD2.F32 R4, -RZ, R4.H0_H0 ;  /* 0x20000004ff047230 */ /* 0x008fe40000004100 */
[----:B----4-:R-:W-:Y:S05]  /*3c40*/  HADD2.F32 R3, -RZ, R3.H0_H0 ;  /* 0x20000003ff037230 */ /* 0x010fea0000004100 */
[----:B------:R-:W-:Y:S01]  /*3c50*/  FFMA R0, R2, R3, R0 ;  /* 0x0000000302007223 */ /* 0x000fe20000000000 */
[----:B-----5:R-:W-:Y:S05]  /*3c60*/  HADD2.F32 R5, -RZ, R5.H0_H0 ;  /* 0x20000005ff057230 */ /* 0x020fea0000004100 */
[----:B------:R-:W-:Y:S01]  /*3c70*/  FFMA R0, R4, R5, R0 ;  /* 0x0000000504007223 */ /* 0x000fe20000000000 */
[----:B------:R-:W-:Y:S09]  /*3c80*/  @P0 BRA `(.L_x_15) ;  /* 0xffffffec00d80947 */ /* 0x000ff2000383ffff */
[----:B------:R-:W-:Y:S05]  /*3c90*/  BSYNC B0 ;  /* 0x0000000000007941 */ /* 0x000fea0003800000 */
.L_x_14:
[----:B------:R-:W-:Y:S05]  /*3ca0*/  @!P1 BRA `(.L_x_13) ;  /* 0x0000000800609947 */ /* 0x000fea0003800000 */
[----:B------:R-:W0:Y:S01]  /*3cb0*/  LDC R21, c[0x0][0x2b8] ;  /* 0x0000ae00ff157b82 */ /* 0x000e220000000800 */
[----:B------:R-:W-:Y:S01]  /*3cc0*/  IABS R31, R23 ;  /* 0x00000017001f7213 */ /* 0x000fe20000000000 */
[----:B------:R-:W-:Y:S01]  /*3cd0*/  ULDC.64 UR4, c[0x0][0x2f0] ;  /* 0x0000bc0000047ab9 */ /* 0x000fe20000000a00 */
[----:B------:R-:W-:Y:S01]  /*3ce0*/  ULDC.64 UR6, c[0x0][0x300] ;  /* 0x0000c00000067ab9 */ /* 0x000fe20000000a00 */
[C---:B------:R-:W-:Y:S02]  /*3cf0*/  R2UR UR10, R6.reuse ;  /* 0x00000000060a72ca */ /* 0x040fe400000e0000 */
[C---:B------:R-:W-:Y:S02]  /*3d00*/  R2UR UR11, R7.reuse ;  /* 0x00000000070b72ca */ /* 0x040fe400000e0000 */
[----:B------:R-:W1:Y:S01]  /*3d10*/  LDC R8, c[0x0][0x340] ;  /* 0x0000d000ff087b82 */ /* 0x000e620000000800 */
[----:B------:R-:W-:Y:S02]  /*3d20*/  R2UR UR8, R6 ;  /* 0x00000000060872ca */ /* 0x000fe400000e0000 */
[----:B------:R-:W-:-:S05]  /*3d30*/  R2UR UR9, R7 ;  /* 0x00000000070972ca */ /* 0x000fca00000e0000 */
[----:B------:R-:W2:Y:S01]  /*3d40*/  LDC R11, c[0x0][0x2bc] ;  /* 0x0000af00ff0b7b82 */ /* 0x000ea20000000800 */
[----:B0-----:R-:W-:-:S07]  /*3d50*/  IABS R20, R21 ;  /* 0x0000001500147213 */ /* 0x001fce0000000000 */
[----:B------:R-:W0:Y:S01]  /*3d60*/  LDC R4, c[0x0][0x344] ;  /* 0x0000d100ff047b82 */ /* 0x000e220000000800 */
[----:B------:R-:W3:Y:S01]  /*3d70*/  I2F.RP R2, R20 ;  /* 0x0000001400027306 */ /* 0x000ee20000209400 */
[----:B-1----:R-:W-:-:S07]  /*3d80*/  IABS R5, R8 ;  /* 0x0000000800057213 */ /* 0x002fce0000000000 */
[----:B------:R-:W1:Y:S01]  /*3d90*/  I2F.RP R36, R5 ;  /* 0x0000000500247306 */ /* 0x000e620000209400 */
[----:B--2---:R-:W-:-:S07]  /*3da0*/  IABS R10, R11 ;  /* 0x0000000b000a7213 */ /* 0x004fce0000000000 */
[----:B---3--:R-:W2:Y:S08]  /*3db0*/  MUFU.RCP R2, R2 ;  /* 0x0000000200027308 */ /* 0x008eb00000001000 */
[----:B-1----:R-:W1:Y:S08]  /*3dc0*/  MUFU.RCP R36, R36 ;  /* 0x0000002400247308 */ /* 0x002e700000001000 */
[----:B------:R-:W-:Y:S01]  /*3dd0*/  I2F.RP R9, R10 ;  /* 0x0000000a00097306 */ /* 0x000fe20000209400 */
[----:B--2---:R-:W-:-:S07]  /*3de0*/  VIADD R2, R2, 0xffffffe ;  /* 0x0ffffffe02027836 */ /* 0x004fce0000000000 */
[----:B------:R-:W2:Y:S01]  /*3df0*/  F2I.FTZ.U32.TRUNC.NTZ R3, R2 ;  /* 0x0000000200037305 */ /* 0x000ea2000021f000 */
[----:B-1----:R-:W-:-:S07]  /*3e00*/  VIADD R36, R36, 0xffffffe ;  /* 0x0ffffffe24247836 */ /* 0x002fce0000000000 */
[----:B------:R-:W1:Y:S01]  /*3e10*/  F2I.FTZ.U32.TRUNC.NTZ R37, R36 ;  /* 0x0000002400257305 */ /* 0x000e62000021f000 */
[----:B--2---:R-:W-:Y:S01]  /*3e20*/  IADD3 R35, RZ, -R3, RZ ;  /* 0x80000003ff237210 */ /* 0x004fe20007ffe0ff */
[----:B------:R-:W-:-:S06]  /*3e30*/  IMAD.MOV.U32 R2, RZ, RZ, RZ ;  /* 0x000000ffff027224 */ /* 0x000fcc00078e00ff */
[----:B------:R-:W-:Y:S01]  /*3e40*/  MUFU.RCP R9, R9 ;  /* 0x0000000900097308 */ /* 0x000fe20000001000 */
[----:B------:R-:W-:Y:S02]  /*3e50*/  IMAD R35, R35, R20, RZ ;  /* 0x0000001423237224 */ /* 0x000fe400078e02ff */
[----:B-1----:R-:W-:Y:S01]  /*3e60*/  IMAD.MOV R33, RZ, RZ, -R37 ;  /* 0x000000ffff217224 */ /* 0x002fe200078e0a25 */
[----:B------:R-:W-:Y:S01]  /*3e70*/  MOV R36, RZ ;  /* 0x000000ff00247202 */ /* 0x000fe20000000f00 */
[----:B------:R-:W-:Y:S01]  /*3e80*/  IMAD.HI.U32 R35, R3, R35, R2 ;  /* 0x0000002303237227 */ /* 0x000fe200078e0002 */
[----:B0-----:R-:W-:-:S03]  /*3e90*/  IABS R3, R4 ;  /* 0x0000000400037213 */ /* 0x001fc60000000000 */
[----:B------:R-:W-:Y:S01]  /*3ea0*/  IMAD R33, R33, R5, RZ ;  /* 0x0000000521217224 */ /* 0x000fe200078e02ff */
[----:B------:R-:W0:Y:S01]  /*3eb0*/  I2F.RP R2, R3 ;  /* 0x0000000300027306 */ /* 0x000e220000209400 */
[----:B------:R-:W-:-:S04]  /*3ec0*/  IMAD.HI.U32 R35, R35, R31, RZ ;  /* 0x0000001f23237227 */ /* 0x000fc800078e00ff */
[----:B------:R-:W-:-:S04]  /*3ed0*/  IMAD.HI.U32 R33, R37, R33, R36 ;  /* 0x0000002125217227 */ /* 0x000fc800078e0024 */
[----:B------:R-:W-:Y:S02]  /*3ee0*/  IMAD.MOV R34, RZ, RZ, -R35 ;  /* 0x000000ffff227224 */ /* 0x000fe400078e0a23 */
[----:B------:R-:W-:-:S04]  /*3ef0*/  IMAD.HI.U32 R33, R33, R31, RZ ;  /* 0x0000001f21217227 */ /* 0x000fc800078e00ff */
[C---:B------:R-:W-:Y:S01]  /*3f00*/  IMAD R34, R20.reuse, R34, R31 ;  /* 0x0000002214227224 */ /* 0x040fe200078e021f */
[----:B0-----:R-:W0:Y:S01]  /*3f10*/  MUFU.RCP R2, R2 ;  /* 0x0000000200027308 */ /* 0x001e220000001000 */
[----:B------:R-:W-:Y:S02]  /*3f20*/  IMAD.MOV R22, RZ, RZ, -R33 ;  /* 0x000000ffff167224 */ /* 0x000fe400078e0a21 */
[----:B------:R-:W-:Y:S01]  /*3f30*/  VIADD R9, R9, 0xffffffe ;  /* 0x0ffffffe09097836 */ /* 0x000fe20000000000 */
[----:B------:R-:W-:Y:S01]  /*3f40*/  ISETP.GT.U32.AND P1, PT, R20, R34, PT ;  /* 0x000000221400720c */ /* 0x000fe20003f24070 */
[----:B------:R-:W-:-:S03]  /*3f50*/  IMAD R22, R5, R22, R31 ;  /* 0x0000001605167224 */ /* 0x000fc600078e021f */
[----:B------:R1:W2:Y:S02]  /*3f60*/  F2I.FTZ.U32.TRUNC.NTZ R37, R9 ;  /* 0x0000000900257305 */ /* 0x0002a4000021f000 */
[----:B------:R-:W-:-:S07]  /*3f70*/  ISETP.GT.U32.AND P0, PT, R5, R22, PT ;  /* 0x000000160500720c */ /* 0x000fce0003f04070 */
[-C--:B------:R-:W-:Y:S01]  /*3f80*/  @!P1 IADD3 R34, R34, -R20.reuse, RZ ;  /* 0x8000001422229210 */ /* 0x080fe20007ffe0ff */
[----:B------:R-:W-:Y:S01]  /*3f90*/  @!P1 VIADD R35, R35, 0x1 ;  /* 0x0000000123239836 */ /* 0x000fe20000000000 */
[----:B0-----:R-:W-:Y:S02]  /*3fa0*/  IADD3 R38, R2, 0xffffffe, RZ ;  /* 0x0ffffffe02267810 */ /* 0x001fe40007ffe0ff */
[----:B------:R-:W-:Y:S02]  /*3fb0*/  ISETP.GE.U32.AND P2, PT, R34, R20, PT ;  /* 0x000000142200720c */ /* 0x000fe40003f46070 */
[----:B------:R-:W-:Y:S01]  /*3fc0*/  @!P0 IMAD.IADD R22, R22, 0x1, -R5 ;  /* 0x0000000116168824 */ /* 0x000fe200078e0a05 */
[----:B-1----:R-:W-:Y:S01]  /*3fd0*/  LOP3.LUT R9, R23, R21, RZ, 0x3c, !PT ;  /* 0x0000001517097212 */ /* 0x002fe200078e3cff */
[----:B------:R0:W1:Y:S01]  /*3fe0*/  F2I.FTZ.U32.TRUNC.NTZ R39, R38 ;  /* 0x0000002600277305 */ /* 0x000062000021f000 */
[----:B------:R-:W-:Y:S02]  /*3ff0*/  ISETP.NE.AND P1, PT, R21, RZ, PT ;  /* 0x000000ff1500720c */ /* 0x000fe40003f25270 */
[----:B------:R-:W-:Y:S01]  /*4000*/  ISETP.GE.AND P3, PT, R9, RZ, PT ;  /* 0x000000ff0900720c */ /* 0x000fe20003f66270 */
[----:B--2---:R-:W-:Y:S01]  /*4010*/  IMAD.MOV R9, RZ, RZ, -R37 ;  /* 0x000000ffff097224 */ /* 0x004fe200078e0a25 */
[----:B------:R-:W-:-:S02]  /*4020*/  ISETP.GE.U32.AND P4, PT, R22, R5, PT ;  /* 0x000000051600720c */ /* 0x000fc40003f86070 */
[----:B------:R-:W-:Y:S01]  /*4030*/  LOP3.LUT R2, R23, R8, RZ, 0x3c, !PT ;  /* 0x0000000817027212 */ /* 0x000fe200078e3cff */
[----:B------:R-:W-:Y:S01]  /*4040*/  IMAD R9, R9, R10, RZ ;  /* 0x0000000a09097224 */ /* 0x000fe200078e02ff */
[----:B------:R-:W-:Y:S01]  /*4050*/  @!P0 IADD3 R33, R33, 0x1, RZ ;  /* 0x0000000121218810 */ /* 0x000fe20007ffe0ff */
[----:B------:R-:W-:Y:S01]  /*4060*/  @P2 VIADD R35, R35, 0x1 ;  /* 0x0000000123232836 */ /* 0x000fe20000000000 */
[----:B------:R-:W-:Y:S01]  /*4070*/  ISETP.GE.AND P2, PT, R2, RZ, PT ;  /* 0x000000ff0200720c */ /* 0x000fe20003f46270 */
[----:B------:R-:W-:Y:S01]  /*4080*/  IMAD.HI.U32 R9, R37, R9, R36 ;  /* 0x0000000925097227 */ /* 0x000fe200078e0024 */
[----:B------:R-:W-:Y:S01]  /*4090*/  ISETP.NE.AND P0, PT, R8, RZ, PT ;  /* 0x000000ff0800720c */ /* 0x000fe20003f05270 */
[----:B0-----:R-:W-:Y:S02]  /*40a0*/  HFMA2.MMA R38, -RZ, RZ, 0, 0 ;  /* 0x00000000ff267435 */ /* 0x001fe400000001ff */
[----:B------:R-:W-:Y:S01]  /*40b0*/  @!P3 IMAD.MOV R35, RZ, RZ, -R35 ;  /* 0x000000ffff23b224 */ /* 0x000fe200078e0a23 */
[----:B------:R-:W-:Y:S01]  /*40c0*/  @!P1 LOP3.LUT R35, RZ, R21, RZ, 0x33, !PT ;  /* 0x00000015ff239212 */ /* 0x000fe200078e33ff */
[----:B------:R-:W-:Y:S01]  /*40d0*/  IMAD.MOV.U32 R37, RZ, RZ, R13 ;  /* 0x000000ffff257224 */ /* 0x000fe200078e000d */
[----:B------:R-:W-:-:S02]  /*40e0*/  @P4 IADD3 R33, R33, 0x1, RZ ;  /* 0x0000000121214810 */ /* 0x000fc40007ffe0ff */
[----:B-1----:R-:W-:Y:S02]  /*40f0*/  IADD3 R2, RZ, -R39, RZ ;  /* 0x80000027ff027210 */ /* 0x002fe40007ffe0ff */
[----:B------:R-:W-:Y:S01]  /*4100*/  IABS R5, R35 ;  /* 0x0000002300057213 */ /* 0x000fe20000000000 */
[----:B------:R-:W-:Y:S01]  /*4110*/  @!P2 IMAD.MOV R33, RZ, RZ, -R33 ;  /* 0x000000ffff21a224 */ /* 0x000fe200078e0a21 */
[----:B------:R-:W-:Y:S01]  /*4120*/  MOV R36, R32 ;  /* 0x0000002000247202 */ /* 0x000fe20000000f00 */
[----:B------:R-:W-:Y:S01]  /*4130*/  IMAD R20, R2, R3, RZ ;  /* 0x0000000302147224 */ /* 0x000fe200078e02ff */
[----:B------:R-:W-:Y:S01]  /*4140*/  @!P0 LOP3.LUT R33, RZ, R8, RZ, 0x33, !PT ;  /* 0x00000008ff218212 */ /* 0x000fe200078e33ff */
[----:B------:R-:W-:Y:S01]  /*4150*/  IMAD.HI.U32 R9, R9, R5, RZ ;  /* 0x0000000509097227 */ /* 0x000fe200078e00ff */
[----:B------:R-:W-:Y:S02]  /*4160*/  ISETP.NE.AND P0, PT, R11, RZ, PT ;  /* 0x000000ff0b00720c */ /* 0x000fe40003f05270 */
[----:B------:R-:W-:Y:S01]  /*4170*/  IABS R2, R33 ;  /* 0x0000002100027213 */ /* 0x000fe20000000000 */
[----:B------:R-:W-:-:S04]  /*4180*/  IMAD.HI.U32 R20, R39, R20, R38 ;  /* 0x0000001427147227 */ /* 0x000fc800078e0026 */
[----:B------:R-:W-:Y:S02]  /*4190*/  IMAD.MOV R22, RZ, RZ, -R9 ;  /* 0x000000ffff167224 */ /* 0x000fe400078e0a09 */
[----:B------:R-:W-:-:S04]  /*41a0*/  IMAD.HI.U32 R20, R20, R2, RZ ;  /* 0x0000000214147227 */ /* 0x000fc800078e00ff */
[----:B------:R-:W-:Y:S01]  /*41b0*/  IMAD R22, R10, R22, R5 ;  /* 0x000000160a167224 */ /* 0x000fe200078e0205 */
[----:B------:R-:W-:-:S04]  /*41c0*/  IADD3 R5, -R20, RZ, RZ ;  /* 0x000000ff14057210 */ /* 0x000fc80007ffe1ff */
[----:B------:R-:W-:Y:S01]  /*41d0*/  ISETP.GT.U32.AND P3, PT, R10, R22, PT ;  /* 0x000000160a00720c */ /* 0x000fe20003f64070 */
[----:B------:R-:W-:Y:S02]  /*41e0*/  IMAD R5, R3, R5, R2 ;  /* 0x0000000503057224 */ /* 0x000fe400078e0202 */
[----:B------:R-:W-:-:S03]  /*41f0*/  IMAD.MOV R2, RZ, RZ, -R35 ;  /* 0x000000ffff027224 */ /* 0x000fc600078e0a23 */
[----:B------:R-:W-:Y:S01]  /*4200*/  ISETP.GT.U32.AND P1, PT, R3, R5, PT ;  /* 0x000000050300720c */ /* 0x000fe20003f24070 */
[----:B------:R-:W-:-:S04]  /*4210*/  IMAD R2, R21, R2, R23 ;  /* 0x0000000215027224 */ /* 0x000fc800078e0217 */
[----:B------:R-:W-:-:S03]  /*4220*/  IMAD.WIDE.U32 R36, R2, UR4, R36 ;  /* 0x0000000402247c25 */ /* 0x000fc6000f8e0024 */
[-C--:B------:R-:W-:Y:S02]  /*4230*/  @!P3 IADD3 R22, R22, -R10.reuse, RZ ;  /* 0x8000000a1616b210 */ /* 0x080fe40007ffe0ff */
[----:B------:R-:W-:Y:S02]  /*4240*/  @!P3 IADD3 R9, R9, 0x1, RZ ;  /* 0x000000010909b810 */ /* 0x000fe40007ffe0ff */
[----:B------:R-:W-:Y:S02]  /*4250*/  ISETP.GE.U32.AND P5, PT, R22, R10, PT ;  /* 0x0000000a1600720c */ /* 0x000fe40003fa6070 */
[----:B------:R-:W-:Y:S01]  /*4260*/  LOP3.LUT R10, R35, R11, RZ, 0x3c, !PT ;  /* 0x0000000b230a7212 */ /* 0x000fe200078e3cff */
[----:B------:R-:W-:Y:S01]  /*4270*/  @!P1 IMAD.IADD R5, R5, 0x1, -R3 ;  /* 0x0000000105059824 */ /* 0x000fe200078e0a03 */
[----:B------:R-:W-:Y:S02]  /*4280*/  @!P1 IADD3 R20, R20, 0x1, RZ ;  /* 0x0000000114149810 */ /* 0x000fe40007ffe0ff */
[----:B------:R-:W-:-:S02]  /*4290*/  ISETP.GE.AND P2, PT, R10, RZ, PT ;  /* 0x000000ff0a00720c */ /* 0x000fc40003f46270 */
[----:B------:R-:W-:Y:S02]  /*42a0*/  SHF.R.S32.HI R10, RZ, 0x1f, R2 ;  /* 0x0000001fff0a7819 */ /* 0x000fe40000011402 */
[----:B------:R-:W-:Y:S02]  /*42b0*/  ISETP.GE.U32.AND P4, PT, R5, R3, PT ;  /* 0x000000030500720c */ /* 0x000fe40003f86070 */
[----:B------:R-:W-:Y:S01]  /*42c0*/  LOP3.LUT R3, R33, R4, RZ, 0x3c, !PT ;  /* 0x0000000421037212 */ /* 0x000fe200078e3cff */
[----:B------:R-:W-:Y:S01]  /*42d0*/  IMAD R10, R10, UR4, RZ ;  /* 0x000000040a0a7c24 */ /* 0x000fe2000f8e02ff */
[----:B------:R-:W-:Y:S01]  /*42e0*/  ISETP.NE.AND P1, PT, R4, RZ, PT ;  /* 0x000000ff0400720c */ /* 0x000fe20003f25270 */
[----:B------:R-:W-:Y:S01]  /*42f0*/  @P5 VIADD R9, R9, 0x1 ;  /* 0x0000000109095836 */ /* 0x000fe20000000000 */
[----:B------:R-:W-:Y:S01]  /*4300*/  ISETP.GE.AND P3, PT, R3, RZ, PT ;  /* 0x000000ff0300720c */ /* 0x000fe20003f66270 */
[----:B------:R-:W-:Y:S01]  /*4310*/  IMAD R10, R2, UR5, R10 ;  /* 0x00000005020a7c24 */ /* 0x000fe2000f8e020a */
[----:B------:R-:W-:Y:S01]  /*4320*/  ULDC.64 UR4, c[0x0][0x388] ;  /* 0x0000e20000047ab9 */ /* 0x000fe20000000a00 */
[----:B------:R-:W-:-:S02]  /*4330*/  IMAD.MOV R2, RZ, RZ, -R33 ;  /* 0x000000ffff027224 */ /* 0x000fc400078e0a21 */
[----:B------:R-:W-:Y:S01]  /*4340*/  @!P2 IMAD.MOV R9, RZ, RZ, -R9 ;  /* 0x000000ffff09a224 */ /* 0x000fe200078e0a09 */
[----:B------:R-:W-:Y:S01]  /*4350*/  @!P0 LOP3.LUT R9, RZ, R11, RZ, 0x33, !PT ;  /* 0x0000000bff098212 */ /* 0x000fe200078e33ff */
[----:B------:R-:W-:Y:S01]  /*4360*/  IMAD R2, R8, R2, R23 ;  /* 0x0000000208027224 */ /* 0x000fe200078e0217 */
[----:B------:R-:W-:Y:S02]  /*4370*/  @P4 IADD3 R20, R20, 0x1, RZ ;  /* 0x0000000114144810 */ /* 0x000fe40007ffe0ff */
[----:B------:R-:W-:Y:S02]  /*4380*/  SHF.R.S32.HI R5, RZ, 0x1f, R9 ;  /* 0x0000001fff057819 */ /* 0x000fe40000011409 */
[----:B------:R-:W-:Y:S01]  /*4390*/  IADD3 R30, P0, R2, R30, RZ ;  /* 0x0000001e021e7210 */ /* 0x000fe20007f1e0ff */
[----:B------:R-:W-:Y:S01]  /*43a0*/  @!P3 IMAD.MOV R20, RZ, RZ, -R20 ;  /* 0x000000ffff14b224 */ /* 0x000fe200078e0a14 */
[----:B------:R-:W-:Y:S01]  /*43b0*/  SHF.R.S32.HI R2, RZ, 0x1f, R2 ;  /* 0x0000001fff027819 */ /* 0x000fe20000011402 */
[----:B------:R-:W-:Y:S01]  /*43c0*/  IMAD R8, R5, UR6, RZ ;  /* 0x0000000605087c24 */ /* 0x000fe2000f8e02ff */
[----:B------:R-:W-:-:S02]  /*43d0*/  @!P1 LOP3.LUT R20, RZ, R4, RZ, 0x33, !PT ;  /* 0x00000004ff149212 */ /* 0x000fc400078e33ff */
[----:B------:R-:W-:Y:S01]  /*43e0*/  IADD3 R37, R37, R10, RZ ;  /* 0x0000000a25257210 */ /* 0x000fe20007ffe0ff */
[----:B------:R-:W-:Y:S01]  /*43f0*/  IMAD.X R31, R2, 0x1, R12, P0 ;  /* 0x00000001021f7824 */ /* 0x000fe200000e060c */
[C---:B------:R-:W-:Y:S01]  /*4400*/  IADD3 R3, -R9.reuse, RZ, RZ ;  /* 0x000000ff09037210 */ /* 0x040fe20007ffe1ff */
[C---:B------:R-:W-:Y:S01]  /*4410*/  IMAD R8, R9.reuse, UR7, R8 ;  /* 0x0000000709087c24 */ /* 0x040fe2000f8e0208 */
[----:B------:R-:W-:Y:S01]  /*4420*/  SHF.R.S32.HI R2, RZ, 0x1f, R20 ;  /* 0x0000001fff027819 */ /* 0x000fe20000011414 */
[----:B------:R-:W-:Y:S01]  /*4430*/  IMAD.WIDE.U32 R36, R9, UR6, R36 ;  /* 0x0000000609247c25 */ /* 0x000fe2000f8e0024 */
[----:B------:R-:W-:Y:S01]  /*4440*/  IADD3 R5, -R20, RZ, RZ ;  /* 0x000000ff14057210 */ /* 0x000fe20007ffe1ff */
[----:B------:R-:W-:Y:S02]  /*4450*/  ULDC.64 UR6, c[0x0][0x2f8] ;  /* 0x0000be0000067ab9 */ /* 0x000fe40000000a00 */
[----:B------:R-:W-:Y:S02]  /*4460*/  IMAD R3, R11, R3, R35 ;  /* 0x000000030b037224 */ /* 0x000fe400078e0223 */
[----:B------:R-:W-:-:S02]  /*4470*/  IMAD R2, R2, UR4, RZ ;  /* 0x0000000402027c24 */ /* 0x000fc4000f8e02ff */
[----:B------:R-:W-:Y:S01]  /*4480*/  IMAD R5, R4, R5, R33 ;  /* 0x0000000504057224 */ /* 0x000fe200078e0221 */
[----:B------:R-:W-:Y:S01]  /*4490*/  SHF.R.S32.HI R4, RZ, 0x1f, R3 ;  /* 0x0000001fff047819 */ /* 0x000fe20000011403 */
[----:B------:R-:W-:-:S04]  /*44a0*/  IMAD.WIDE.U32 R30, R20, UR4, R30 ;  /* 0x00000004141e7c25 */ /* 0x000fc8000f8e001e */
[----:B------:R-:W-:Y:S01]  /*44b0*/  IMAD R2, R20, UR5, R2 ;  /* 0x0000000514027c24 */ /* 0x000fe2000f8e0202 */
[----:B------:R-:W-:Y:S01]  /*44c0*/  ULDC.64 UR4, c[0x0][0x380] ;  /* 0x0000e00000047ab9 */ /* 0x000fe20000000a00 */
[----:B------:R-:W-:Y:S01]  /*44d0*/  IMAD.IADD R37, R37, 0x1, R8 ;  /* 0x0000000125257824 */ /* 0x000fe200078e0208 */
[----:B------:R-:W-:Y:S01]  /*44e0*/  SHF.R.S32.HI R8, RZ, 0x1f, R5 ;  /* 0x0000001fff087819 */ /* 0x000fe20000011405 */
[----:B------:R-:W-:Y:S01]  /*44f0*/  IMAD R4, R4, UR6, RZ ;  /* 0x0000000604047c24 */ /* 0x000fe2000f8e02ff */
[----:B------:R-:W-:Y:S01]  /*4500*/  IADD3 R31, R31, R2, RZ ;  /* 0x000000021f1f7210 */ /* 0x000fe20007ffe0ff */
[----:B------:R-:W-:-:S04]  /*4510*/  IMAD.WIDE.U32 R36, R3, UR6, R36 ;  /* 0x0000000603247c25 */ /* 0x000fc8000f8e0024 */
[----:B------:R-:W-:Y:S02]  /*4520*/  IMAD R8, R8, UR4, RZ ;  /* 0x0000000408087c24 */ /* 0x000fe4000f8e02ff */
[----:B------:R-:W-:Y:S01]  /*4530*/  IMAD R4, R3, UR7, R4 ;  /* 0x0000000703047c24 */ /* 0x000fe2000f8e0204 */
[----:B------:R-:W-:Y:S01]  /*4540*/  ULDC.64 UR6, c[0x0][0x328] ;  /* 0x0000ca0000067ab9 */ /* 0x000fe20000000a00 */
[C---:B------:R-:W-:Y:S01]  /*4550*/  IMAD R8, R5.reuse, UR5, R8 ;  /* 0x0000000505087c24 */ /* 0x040fe2000f8e0208 */
[----:B------:R-:W-:Y:S01]  /*4560*/  LEA R2, P1, R36, UR6, 0x1 ;  /* 0x0000000624027c11 */ /* 0x000fe2000f8208ff */
[----:B------:R-:W-:Y:S01]  /*4570*/  IMAD.WIDE.U32 R30, R5, UR4, R30 ;  /* 0x00000004051e7c25 */ /* 0x000fe2000f8e001e */
[----:B------:R-:W-:-:S03]  /*4580*/  ULDC.64 UR4, c[0x0][0x3b0] ;  /* 0x0000ec0000047ab9 */ /* 0x000fc60000000a00 */
[----:B------:R-:W-:Y:S01]  /*4590*/  IMAD.IADD R4, R37, 0x1, R4 ;  /* 0x0000000125047824 */ /* 0x000fe200078e0204 */
[----:B------:R-:W-:Y:S02]  /*45a0*/  IADD3 R8, R31, R8, RZ ;  /* 0x000000081f087210 */ /* 0x000fe40007ffe0ff */
[----:B------:R-:W-:Y:S02]  /*45b0*/  LEA R10, P0, R30, UR4, 0x1 ;  /* 0x000000041e0a7c11 */ /* 0x000fe4000f8008ff */
[----:B------:R-:W-:Y:S02]  /*45c0*/  LEA.HI.X R3, R36, UR7, R4, 0x1, P1 ;  /* 0x0000000724037c11 */ /* 0x000fe400088f0c04 */
[----:B------:R-:W-:-:S03]  /*45d0*/  LEA.HI.X R11, R30, UR5, R8, 0x1, P0 ;  /* 0x000000051e0b7c11 */ /* 0x000fc600080f0c08 */
[----:B------:R-:W2:Y:S04]  /*45e0*/  LDG.E.U16 R2, desc[UR10][R2.64] ;  /* 0x0000000a02027981 */ /* 0x000ea8000c1e1500 */
[----:B------:R-:W3:Y:S01]  /*45f0*/  LDG.E.U16 R10, desc[UR8][R10.64] ;  /* 0x000000080a0a7981 */ /* 0x000ee2000c1e1500 */
[----:B--2---:R-:W-:Y:S02]  /*4600*/  HADD2.F32 R2, -RZ, R2.H0_H0 ;  /* 0x20000002ff027230 */ /* 0x004fe40000004100 */
[----:B---3--:R-:W-:-:S05]  /*4610*/  HADD2.F32 R10, -RZ, R10.H0_H0 ;  /* 0x2000000aff0a7230 */ /* 0x008fca0000004100 */
[----:B------:R-:W-:-:S07]  /*4620*/  FFMA R0, R2, R10, R0 ;  /* 0x0000000a02007223 */ /* 0x000fce0000000000 */
.L_x_13:
[----:B------:R-:W0:Y:S01]  /*4630*/  LDC R32, c[0x0][0x3b8] ;  /* 0x0000ee00ff207b82 */ /* 0x000e220000000800 */
[----:B------:R-:W-:Y:S01]  /*4640*/  IABS R30, R14 ;  /* 0x0000000e001e7213 */ /* 0x000fe20000000000 */
[----:B------:R-:W-:Y:S01]  /*4650*/  ULDC.64 UR4, c[0x0][0x3e8] ;  /* 0x0000fa0000047ab9 */ /* 0x000fe20000000a00 */
[----:B------:R-:W-:Y:S02]  /*4660*/  IABS R12, R15 ;  /* 0x0000000f000c7213 */ /* 0x000fe40000000000 */
[----:B------:R-:W-:Y:S02]  /*4670*/  R2UR UR6, R6 ;  /* 0x00000000060672ca */ /* 0x000fe400000e0000 */
[----:B------:R-:W-:Y:S01]  /*4680*/  R2UR UR7, R7 ;  /* 0x00000000070772ca */ /* 0x000fe200000e0000 */
[----:B------:R-:W1:Y:S08]  /*4690*/  LDC R13, c[0x0][0x3bc] ;  /* 0x0000ef00ff0d7b82 */ /* 0x000e700000000800 */
[----:B------:R-:W2:Y:S01]  /*46a0*/  LDC R22, c[0x0][0x3c8] ;  /* 0x0000f200ff167b82 */ /* 0x000ea20000000800 */
[----:B0-----:R-:W-:-:S07]  /*46b0*/  IABS R3, R32 ;  /* 0x0000002000037213 */ /* 0x001fce0000000000 */
[----:B------:R-:W0:Y:S01]  /*46c0*/  LDC R34, c[0x0][0x3c0] ;  /* 0x0000f000ff227b82 */ /* 0x000e220000000800 */
[----:B------:R-:W3:Y:S01]  /*46d0*/  I2F.RP R4, R3 ;  /* 0x0000000300047306 */ /* 0x000ee20000209400 */
[----:B-1----:R-:W-:-:S06]  /*46e0*/  IABS R2, R13 ;  /* 0x0000000d00027213 */ /* 0x002fcc0000000000 */
[----:B------:R-:W1:Y:S01]  /*46f0*/  LDC R40, c[0x0][0x3cc] ;  /* 0x0000f300ff287b82 */ /* 0x000e620000000800 */
[----:B------:R-:W4:Y:S08]  /*4700*/  I2F.RP R38, R2 ;  /* 0x0000000200267306 */ /* 0x000f300000209400 */
[----:B---3--:R-:W3:Y:S01]  /*4710*/  MUFU.RCP R4, R4 ;  /* 0x0000000400047308 */ /* 0x008ee20000001000 */
[----:B0-----:R-:W-:-:S07]  /*4720*/  IABS R10, R34 ;  /* 0x00000022000a7213 */ /* 0x001fce0000000000 */
[----:B----4-:R-:W0:Y:S08]  /*4730*/  MUFU.RCP R38, R38 ;  /* 0x0000002600267308 */ /* 0x010e300000001000 */
[----:B------:R-:W-:Y:S01]  /*4740*/  I2F.RP R36, R10 ;  /* 0x0000000a00247306 */ /* 0x000fe20000209400 */
[----:B---3--:R-:W-:-:S07]  /*4750*/  VIADD R4, R4, 0xffffffe ;  /* 0x0ffffffe04047836 */ /* 0x008fce0000000000 */
[----:B------:R-:W3:Y:S01]  /*4760*/  F2I.FTZ.U32.TRUNC.NTZ R5, R4 ;  /* 0x0000000400057305 */ /* 0x000ee2000021f000 */
[----:B0-----:R-:W-:-:S07]  /*4770*/  IADD3 R38, R38, 0xffffffe, RZ ;  /* 0x0ffffffe26267810 */ /* 0x001fce0007ffe0ff */
[----:B------:R-:W0:Y:S01]  /*4780*/  F2I.FTZ.U32.TRUNC.NTZ R39, R38 ;  /* 0x0000002600277305 */ /* 0x000e22000021f000 */
[----:B---3--:R-:W-:Y:S01]  /*4790*/  IMAD.MOV R21, RZ, RZ, -R5 ;  /* 0x000000ffff157224 */ /* 0x008fe200078e0a05 */
[----:B------:R-:W-:-:S06]  /*47a0*/  MOV R4, RZ ;  /* 0x000000ff00047202 */ /* 0x000fcc0000000f00 */
[----:B------:R-:W3:Y:S01]  /*47b0*/  MUFU.RCP R36, R36 ;  /* 0x0000002400247308 */ /* 0x000ee20000001000 */
[----:B------:R-:W-:-:S04]  /*47c0*/  IMAD R21, R21, R3, RZ ;  /* 0x0000000315157224 */ /* 0x000fc800078e02ff */
[----:B------:R-:W-:Y:S01]  /*47d0*/  IMAD.HI.U32 R21, R5, R21, R4 ;  /* 0x0000001505157227 */ /* 0x000fe200078e0004 */
[----:B0-----:R-:W-:Y:S02]  /*47e0*/  IADD3 R11, RZ, -R39, RZ ;  /* 0x80000027ff0b7210 */ /* 0x001fe40007ffe0ff */
[----:B--2---:R-:W-:Y:S01]  /*47f0*/  IABS R5, R22 ;  /* 0x0000001600057213 */ /* 0x004fe20000000000 */
[----:B------:R-:W-:Y:S02]  /*4800*/  IMAD.MOV.U32 R38, RZ, RZ, RZ ;  /* 0x000000ffff267224 */ /* 0x000fe400078e00ff */
[----:B------:R-:W-:-:S04]  /*4810*/  IMAD.HI.U32 R21, R21, R30, RZ ;  /* 0x0000001e15157227 */ /* 0x000fc800078e00ff */
[----:B------:R-:W-:Y:S01]  /*4820*/  IMAD.MOV R4, RZ, RZ, -R21 ;  /* 0x000000ffff047224 */ /* 0x000fe200078e0a15 */
[----:B---3--:R-:W-:Y:S01]  /*4830*/  IADD3 R36, R36, 0xffffffe, RZ ;  /* 0x0ffffffe24247810 */ /* 0x008fe20007ffe0ff */
[----:B------:R-:W-:Y:S02]  /*4840*/  IMAD R11, R11, R2, RZ ;  /* 0x000000020b0b7224 */ /* 0x000fe400078e02ff */
[----:B------:R-:W-:Y:S01]  /*4850*/  IMAD R4, R3, R4, R30 ;  /* 0x0000000403047224 */ /* 0x000fe200078e021e */
[----:B------:R-:W0:Y:S01]  /*4860*/  F2I.FTZ.U32.TRUNC.NTZ R37, R36 ;  /* 0x0000002400257305 */ /* 0x000e22000021f000 */
[----:B------:R-:W-:-:S03]  /*4870*/  IMAD.HI.U32 R11, R39, R11, R38 ;  /* 0x0000000b270b7227 */ /* 0x000fc600078e0026 */
[----:B------:R-:W-:Y:S01]  /*4880*/  ISETP.GT.U32.AND P1, PT, R3, R4, PT ;  /* 0x000000040300720c */ /* 0x000fe20003f24070 */
[----:B0-----:R-:W-:Y:S01]  /*4890*/  IMAD.MOV R20, RZ, RZ, -R37 ;  /* 0x000000ffff147224 */ /* 0x001fe200078e0a25 */
[----:B------:R-:W-:-:S11]  /*48a0*/  MOV R36, RZ ;  /* 0x000000ff00247202 */ /* 0x000fd60000000f00 */
[----:B------:R-:W-:Y:S02]  /*48b0*/  @!P1 IMAD.IADD R4, R4, 0x1, -R3 ;  /* 0x0000000104049824 */ /* 0x000fe400078e0a03 */
[----:B------:R-:W-:Y:S01]  /*48c0*/  @!P1 VIADD R21, R21, 0x1 ;  /* 0x0000000115159836 */ /* 0x000fe20000000000 */
[----:B------:R-:W-:Y:S01]  /*48d0*/  ISETP.NE.AND P1, PT, R32, RZ, PT ;  /* 0x000000ff2000720c */ /* 0x000fe20003f25270 */
[----:B------:R-:W-:Y:S01]  /*48e0*/  IMAD R20, R20, R10, RZ ;  /* 0x0000000a14147224 */ /* 0x000fe200078e02ff */
[----:B------:R-:W-:Y:S02]  /*48f0*/  ISETP.GE.U32.AND P2, PT, R4, R3, PT ;  /* 0x000000030400720c */ /* 0x000fe40003f46070 */
[----:B------:R-:W-:Y:S01]  /*4900*/  LOP3.LUT R3, R14, R32, RZ, 0x3c, !PT ;  /* 0x000000200e037212 */ /* 0x000fe200078e3cff */
[----:B------:R-:W0:Y:S01]  /*4910*/  LDC R4, c[0x0][0x3d8] ;  /* 0x0000f600ff047b82 */ /* 0x000e220000000800 */
[----:B------:R-:W-:Y:S02]  /*4920*/  IMAD.HI.U32 R20, R37, R20, R36 ;  /* 0x0000001425147227 */ /* 0x000fe400078e0024 */
[----:B------:R-:W-:-:S02]  /*4930*/  ISETP.GE.AND P0, PT, R3, RZ, PT ;  /* 0x000000ff0300720c */ /* 0x000fc40003f06270 */
[----:B------:R-:W2:Y:S03]  /*4940*/  I2F.RP R3, R5 ;  /* 0x0000000500037306 */ /* 0x000ea60000209400 */
[----:B------:R-:W3:Y:S02]  /*4950*/  LDC R37, c[0x0][0x3d0] ;  /* 0x0000f400ff257b82 */ /* 0x000ee40000000800 */
[----:B------:R-:W-:-:S06]  /*4960*/  @P2 VIADD R21, R21, 0x1 ;  /* 0x0000000115152836 */ /* 0x000fcc0000000000 */
[----:B------:R-:W-:Y:S01]  /*4970*/  @!P0 IMAD.MOV R21, RZ, RZ, -R21 ;  /* 0x000000ffff158224 */ /* 0x000fe200078e0a15 */
[----:B------:R-:W-:Y:S01]  /*4980*/  @!P1 LOP3.LUT R21, RZ, R32, RZ, 0x33, !PT ;  /* 0x00000020ff159212 */ /* 0x000fe200078e33ff */
[----:B--2---:R-:W2:Y:S03]  /*4990*/  MUFU.RCP R3, R3 ;  /* 0x0000000300037308 */ /* 0x004ea60000001000 */
[----:B------:R-:W-:-:S05]  /*49a0*/  IABS R9, R21 ;  /* 0x0000001500097213 */ /* 0x000fca0000000000 */
[----:B------:R-:W-:-:S05]  /*49b0*/  IMAD.HI.U32 R11, R11, R9, RZ ;  /* 0x000000090b0b7227 */ /* 0x000fca00078e00ff */
[----:B------:R-:W-:-:S05]  /*49c0*/  IADD3 R8, -R11, RZ, RZ ;  /* 0x000000ff0b087210 */ /* 0x000fca0007ffe1ff */
[C---:B------:R-:W-:Y:S01]  /*49d0*/  IMAD R8, R2.reuse, R8, R9 ;  /* 0x0000000802087224 */ /* 0x040fe200078e0209 */
[----:B------:R-:W-:Y:S01]  /*49e0*/  LOP3.LUT R9, R21, R13, RZ, 0x3c, !PT ;  /* 0x0000000d15097212 */ /* 0x000fe200078e3cff */
[----:B--2---:R-:W-:Y:S01]  /*49f0*/  VIADD R38, R3, 0xffffffe ;  /* 0x0ffffffe03267836 */ /* 0x004fe20000000000 */
[----:B-1----:R-:W-:Y:S02]  /*4a00*/  IABS R3, R40 ;  /* 0x0000002800037213 */ /* 0x002fe40000000000 */
[----:B------:R-:W-:Y:S01]  /*4a10*/  ISETP.GT.U32.AND P1, PT, R2, R8, PT ;  /* 0x000000080200720c */ /* 0x000fe20003f24070 */
[----:B------:R-:W1:Y:S01]  /*4a20*/  F2I.FTZ.U32.TRUNC.NTZ R39, R38 ;  /* 0x0000002600277305 */ /* 0x000e62000021f000 */
[----:B------:R-:W-:-:S07]  /*4a30*/  ISETP.GE.AND P0, PT, R9, RZ, PT ;  /* 0x000000ff0900720c */ /* 0x000fce0003f06270 */
[----:B------:R-:W2:Y:S04]  /*4a40*/  I2F.RP R44, R3 ;  /* 0x00000003002c7306 */ /* 0x000ea80000209400 */
[----:B------:R-:W-:Y:S02]  /*4a50*/  @!P1 IMAD.IADD R8, R8, 0x1, -R2 ;  /* 0x0000000108089824 */ /* 0x000fe400078e0a02 */
[----:B------:R-:W-:Y:S01]  /*4a60*/  @!P1 VIADD R11, R11, 0x1 ;  /* 0x000000010b0b9836 */ /* 0x000fe20000000000 */
[----:B------:R-:W-:Y:S02]  /*4a70*/  ISETP.NE.AND P1, PT, R13, RZ, PT ;  /* 0x000000ff0d00720c */ /* 0x000fe40003f25270 */
[----:B------:R-:W-:Y:S01]  /*4a80*/  ISETP.GE.U32.AND P2, PT, R8, R2, PT ;  /* 0x000000020800720c */ /* 0x000fe20003f46070 */
[----:B-1----:R-:W-:Y:S01]  /*4a90*/  IMAD.MOV R8, RZ, RZ, -R39 ;  /* 0x000000ffff087224 */ /* 0x002fe200078e0a27 */
[----:B0-----:R-:W-:-:S02]  /*4aa0*/  IABS R2, R4 ;  /* 0x0000000400027213 */ /* 0x001fc40000000000 */
[----:B------:R-:W-:Y:S01]  /*4ab0*/  MOV R38, RZ ;  /* 0x000000ff00267202 */ /* 0x000fe20000000f00 */
[----:B------:R-:W-:Y:S01]  /*4ac0*/  IMAD R8, R8, R5, RZ ;  /* 0x0000000508087224 */ /* 0x000fe200078e02ff */
[----:B------:R-:W0:Y:S03]  /*4ad0*/  I2F.RP R42, R2 ;  /* 0x00000002002a7306 */ /* 0x000e260000209400 */
[----:B------:R-:W-:Y:S01]  /*4ae0*/  IMAD.HI.U32 R9, R39, R8, R38 ;  /* 0x0000000827097227 */ /* 0x000fe200078e0026 */
[----:B------:R-:W-:-:S03]  /*4af0*/  IADD3 R8, -R21, RZ, RZ ;  /* 0x000000ff15087210 */ /* 0x000fc60007ffe1ff */
[----:B------:R-:W-:Y:S01]  /*4b00*/  @P2 VIADD R11, R11, 0x1 ;  /* 0x000000010b0b2836 */ /* 0x000fe20000000000 */
[----:B--2---:R-:W1:Y:S01]  /*4b10*/  MUFU.RCP R44, R44 ;  /* 0x0000002c002c7308 */ /* 0x004e620000001000 */
[----:B------:R-:W-:-:S04]  /*4b20*/  IMAD.HI.U32 R9, R9, R12, RZ ;  /* 0x0000000c09097227 */ /* 0x000fc800078e00ff */
[----:B------:R-:W-:Y:S01]  /*4b30*/  @!P0 IMAD.MOV R11, RZ, RZ, -R11 ;  /* 0x000000ffff0b8224 */ /* 0x000fe200078e0a0b */
[----:B------:R-:W-:Y:S01]  /*4b40*/  @!P1 LOP3.LUT R11, RZ, R13, RZ, 0x33, !PT ;  /* 0x0000000dff0b9212 */ /* 0x000fe200078e33ff */
[----:B------:R-:W-:Y:S01]  /*4b50*/  IMAD R32, R32, R8, R14 ;  /* 0x0000000820207224 */ /* 0x000fe200078e020e */
[----:B0-----:R-:W0:Y:S01]  /*4b60*/  MUFU.RCP R42, R42 ;  /* 0x0000002a002a7308 */ /* 0x001e220000001000 */
[----:B------:R-:W-:Y:S01]  /*4b70*/  IMAD.MOV R8, RZ, RZ, -R9 ;  /* 0x000000ffff087224 */ /* 0x000fe200078e0a09 */
[----:B------:R-:W-:Y:S02]  /*4b80*/  IABS R23, R11 ;  /* 0x0000000b00177213 */ /* 0x000fe40000000000 */
[----:B------:R-:W-:Y:S01]  /*4b90*/  SHF.R.S32.HI R38, RZ, 0x1f, R32 ;  /* 0x0000001fff267819 */ /* 0x000fe20000011420 */
[----:B------:R-:W-:Y:S02]  /*4ba0*/  IMAD R8, R5, R8, R12 ;  /* 0x0000000805087224 */ /* 0x000fe400078e020c */
[----:B------:R-:W-:Y:S01]  /*4bb0*/  IMAD.HI.U32 R20, R20, R23, RZ ;  /* 0x0000001714147227 */ /* 0x000fe200078e00ff */
[----:B-1----:R-:W-:-:S03]  /*4bc0*/  IADD3 R44, R44, 0xffffffe, RZ ;  /* 0x0ffffffe2c2c7810 */ /* 0x002fc60007ffe0ff */
[----:B------:R-:W-:Y:S01]  /*4bd0*/  IMAD.MOV R31, RZ, RZ, -R20 ;  /* 0x000000ffff1f7224 */ /* 0x000fe200078e0a14 */
[----:B------:R-:W-:Y:S01]  /*4be0*/  ISETP.GT.U32.AND P1, PT, R5, R8, PT ;  /* 0x000000080500720c */ /* 0x000fe20003f24070 */
[----:B------:R-:W-:Y:S01]  /*4bf0*/  IMAD R38, R38, UR4, RZ ;  /* 0x0000000426267c24 */ /* 0x000fe2000f8e02ff */
[----:B------:R-:W1:Y:S01]  /*4c00*/  F2I.FTZ.U32.TRUNC.NTZ R45, R44 ;  /* 0x0000002c002d7305 */ /* 0x000e62000021f000 */
[----:B------:R-:W-:Y:S01]  /*4c10*/  IMAD R31, R10, R31, R23 ;  /* 0x0000001f0a1f7224 */ /* 0x000fe200078e0217 */
[----:B------:R-:W-:Y:S01]  /*4c20*/  IADD3 R23, -R11, RZ, RZ ;  /* 0x000000ff0b177210 */ /* 0x000fe20007ffe1ff */
[----:B------:R-:W-:Y:S01]  /*4c30*/  IMAD R38, R32, UR5, R38 ;  /* 0x0000000520267c24 */ /* 0x000fe2000f8e0226 */
[----:B0-----:R-:W-:Y:S01]  /*4c40*/  IADD3 R42, R42, 0xffffffe, RZ ;  /* 0x0ffffffe2a2a7810 */ /* 0x001fe20007ffe0ff */
[----:B------:R-:W-:Y:S01]  /*4c50*/  IMAD.WIDE.U32 R32, R32, UR4, RZ ;  /* 0x0000000420207c25 */ /* 0x000fe2000f8e00ff */
[----:B------:R-:W-:Y:S01]  /*4c60*/  ISETP.GT.U32.AND P3, PT, R10, R31, PT ;  /* 0x0000001f0a00720c */ /* 0x000fe20003f64070 */
[----:B------:R-:W-:Y:S01]  /*4c70*/  ULDC.64 UR4, c[0x0][0x3f0] ;  /* 0x0000fc0000047ab9 */ /* 0x000fe20000000a00 */
[----:B------:R0:W2:Y:S01]  /*4c80*/  F2I.FTZ.U32.TRUNC.NTZ R43, R42 ;  /* 0x0000002a002b7305 */ /* 0x0000a2000021f000 */
[----:B------:R-:W-:Y:S01]  /*4c90*/  IMAD R13, R13, R23, R21 ;  /* 0x000000170d0d7224 */ /* 0x000fe200078e0215 */
[----:B------:R-:W-:Y:S01]  /*4ca0*/  LOP3.LUT R21, R15, R22, RZ, 0x3c, !PT ;  /* 0x000000160f157212 */ /* 0x000fe200078e3cff */
[----:B------:R-:W-:Y:S01]  /*4cb0*/  @!P1 IMAD.IADD R8, R8, 0x1, -R5 ;  /* 0x0000000108089824 */ /* 0x000fe200078e0a05 */
[----:B------:R-:W-:Y:S01]  /*4cc0*/  LOP3.LUT R23, R11, R34, RZ, 0x3c, !PT ;  /* 0x000000220b177212 */ /* 0x000fe200078e3cff */
[----:B------:R-:W-:Y:S01]  /*4cd0*/  IMAD.IADD R39, R33, 0x1, R38 ;  /* 0x0000000121277824 */ /* 0x000fe200078e0226 */
[----:B------:R-:W-:-:S02]  /*4ce0*/  MOV R38, R32 ;  /* 0x0000002000267202 */ /* 0x000fc40000000f00 */
[----:B------:R-:W-:Y:S01]  /*4cf0*/  ISETP.GE.U32.AND P4, PT, R8, R5, PT ;  /* 0x000000050800720c */ /* 0x000fe20003f86070 */
[----:B------:R-:W4:Y:S01]  /*4d00*/  LDC R32, c[0x0][0x3dc] ;  /* 0x0000f700ff207b82 */ /* 0x000f220000000800 */
[----:B------:R-:W-:Y:S01]  /*4d10*/  ISETP.GE.AND P0, PT, R21, RZ, PT ;  /* 0x000000ff1500720c */ /* 0x000fe20003f06270 */
[----:B------:R-:W-:Y:S01]  /*4d20*/  @!P3 IMAD.IADD R31, R31, 0x1, -R10 ;  /* 0x000000011f1fb824 */ /* 0x000fe200078e0a0a */
[----:B------:R-:W-:Y:S01]  /*4d30*/  @!P1 IADD3 R9, R9, 0x1, RZ ;  /* 0x0000000109099810 */ /* 0x000fe20007ffe0ff */
[----:B------:R-:W-:Y:S01]  /*4d40*/  @!P3 VIADD R20, R20, 0x1 ;  /* 0x000000011414b836 */ /* 0x000fe20000000000 */
[----:B------:R-:W-:Y:S01]  /*4d50*/  ISETP.GE.AND P2, PT, R23, RZ, PT ;  /* 0x000000ff1700720c */ /* 0x000fe20003f46270 */
[----:B-1----:R-:W-:Y:S01]  /*4d60*/  IMAD.MOV R8, RZ, RZ, -R45 ;  /* 0x000000ffff087224 */ /* 0x002fe200078e0a2d */
[----:B------:R-:W-:Y:S01]  /*4d70*/  ISETP.GE.U32.AND P5, PT, R31, R10, PT ;  /* 0x0000000a1f00720c */ /* 0x000fe20003fa6070 */
[----:B0-----:R-:W-:Y:S01]  /*4d80*/  IMAD.MOV.U32 R42, RZ, RZ, RZ ;  /* 0x000000ffff2a7224 */ /* 0x001fe200078e00ff */
[----:B------:R-:W-:Y:S01]  /*4d90*/  ISETP.NE.AND P1, PT, R22, RZ, PT ;  /* 0x000000ff1600720c */ /* 0x000fe20003f25270 */
[----:B------:R-:W-:Y:S01]  /*4da0*/  IMAD R8, R8, R3, RZ ;  /* 0x0000000308087224 */ /* 0x000fe200078e02ff */
[----:B------:R-:W-:Y:S01]  /*4db0*/  ISETP.NE.AND P3, PT, R34, RZ, PT ;  /* 0x000000ff2200720c */ /* 0x000fe20003f65270 */
[----:B------:R-:W-:Y:S01]  /*4dc0*/  IMAD.WIDE.U32 R38, R13, UR4, R38 ;  /* 0x000000040d267c25 */ /* 0x000fe2000f8e0026 */
[----:B--2---:R-:W-:-:S02]  /*4dd0*/  IADD3 R5, RZ, -R43, RZ ;  /* 0x8000002bff057210 */ /* 0x004fc40007ffe0ff */
[----:B------:R-:W-:Y:S02]  /*4de0*/  @P4 IADD3 R9, R9, 0x1, RZ ;  /* 0x0000000109094810 */ /* 0x000fe40007ffe0ff */
[----:B------:R-:W-:Y:S01]  /*4df0*/  MOV R44, RZ ;  /* 0x000000ff002c7202 */ /* 0x000fe20000000f00 */
[----:B------:R-:W-:Y:S01]  /*4e00*/  IMAD R5, R5, R2, RZ ;  /* 0x0000000205057224 */ /* 0x000fe200078e02ff */
[----:B------:R-:W-:Y:S01]  /*4e10*/  @!P0 IADD3 R9, -R9, RZ, RZ ;  /* 0x000000ff09098210 */ /* 0x000fe20007ffe1ff */
[----:B------:R-:W-:Y:S01]  /*4e20*/  @P5 VIADD R20, R20, 0x1 ;  /* 0x0000000114145836 */ /* 0x000fe20000000000 */
[----:B------:R-:W-:Y:S01]  /*4e30*/  SHF.R.S32.HI R33, RZ, 0x1f, R13 ;  /* 0x0000001fff217819 */ /* 0x000fe2000001140d */
[----:B------:R-:W-:Y:S01]  /*4e40*/  IMAD.HI.U32 R31, R45, R8, R44 ;  /* 0x000000082d1f7227 */ /* 0x000fe200078e002c */
[----:B------:R-:W-:Y:S02]  /*4e50*/  @!P1 LOP3.LUT R9, RZ, R22, RZ, 0x33, !PT ;  /* 0x00000016ff099212 */ /* 0x000fe400078e33ff */
[----:B---3--:R-:W-:Y:S01]  /*4e60*/  IABS R23, R37 ;  /* 0x0000002500177213 */ /* 0x008fe20000000000 */
[----:B------:R-:W-:Y:S01]  /*4e70*/  @!P2 IMAD.MOV R20, RZ, RZ, -R20 ;  /* 0x000000ffff14a224 */ /* 0x000fe200078e0a14 */
[----:B------:R-:W-:Y:S01]  /*4e80*/  @!P3 LOP3.LUT R20, RZ, R34, RZ, 0x33, !PT ;  /* 0x00000022ff14b212 */ /* 0x000fe200078e33ff */
[----:B------:R-:W-:Y:S01]  /*4e90*/  IMAD.HI.U32 R8, R43, R5, R42 ;  /* 0x000000052b087227 */ /* 0x000fe200078e002a */
[----:B------:R-:W-:Y:S01]  /*4ea0*/  IABS R10, R9 ;  /* 0x00000009000a7213 */ /* 0x000fe20000000000 */
[----:B------:R-:W0:Y:S01]  /*4eb0*/  I2F.RP R42, R23 ;  /* 0x00000017002a7306 */ /* 0x000e220000209400 */
[----:B------:R-:W-:Y:S01]  /*4ec0*/  IADD3 R21, -R20, RZ, RZ ;  /* 0x000000ff14157210 */ /* 0x000fe20007ffe1ff */
[----:B------:R-:W-:Y:S01]  /*4ed0*/  IMAD R33, R33, UR4, RZ ;  /* 0x0000000421217c24 */ /* 0x000fe2000f8e02ff */
[----:B----4-:R-:W-:Y:S01]  /*4ee0*/  IABS R5, R32 ;  /* 0x0000002000057213 */ /* 0x010fe20000000000 */
[----:B------:R-:W-:Y:S01]  /*4ef0*/  IMAD.HI.U32 R31, R31, R10, RZ ;  /* 0x0000000a1f1f7227 */ /* 0x000fe200078e00ff */
[----:B------:R-:W-:-:S03]  /*4f00*/  ISETP.NE.AND P5, PT, R40, RZ, PT ;  /* 0x000000ff2800720c */ /* 0x000fc60003fa5270 */
[----:B------:R-:W-:Y:S01]  /*4f10*/  IMAD R13, R13, UR5, R33 ;  /* 0x000000050d0d7c24 */ /* 0x000fe2000f8e0221 */
[----:B------:R-:W-:Y:S01]  /*4f20*/  ULDC.64 UR4, c[0x0][0x3f8] ;  /* 0x0000fe0000047ab9 */ /* 0x000fe20000000a00 */
[----:B------:R-:W-:Y:S01]  /*4f30*/  IMAD R34, R34, R21, R11 ;  /* 0x0000001522227224 */ /* 0x000fe200078e020b */
[----:B------:R-:W-:Y:S01]  /*4f40*/  IABS R11, R19 ;  /* 0x00000013000b7213 */ /* 0x000fe20000000000 */
[----:B------:R-:W1:Y:S01]  /*4f50*/  I2F.RP R33, R5 ;  /* 0x0000000500217306 */ /* 0x000e620000209400 */
[----:B------:R-:W-:Y:S01]  /*4f60*/  IMAD.IADD R39, R39, 0x1, R13 ;  /* 0x0000000127277824 */ /* 0x000fe200078e020d */
[----:B------:R-:W-:Y:S02]  /*4f70*/  IADD3 R13, -R31, RZ, RZ ;  /* 0x000000ff1f0d7210 */ /* 0x000fe40007ffe1ff */
[----:B------:R-:W-:Y:S01]  /*4f80*/  IMAD.HI.U32 R8, R8, R11, RZ ;  /* 0x0000000b08087227 */ /* 0x000fe200078e00ff */
[----:B------:R-:W-:-:S03]  /*4f90*/  SHF.R.S32.HI R21, RZ, 0x1f, R34 ;  /* 0x0000001fff157819 */ /* 0x000fc60000011422 */
[----:B------:R-:W-:Y:S01]  /*4fa0*/  IMAD R13, R3, R13, R10 ;  /* 0x0000000d030d7224 */ /* 0x000fe200078e020a */
[----:B0-----:R-:W0:Y:S01]  /*4fb0*/  MUFU.RCP R42, R42 ;  /* 0x0000002a002a7308 */ /* 0x001e220000001000 */
[----:B------:R-:W-:Y:S02]  /*4fc0*/  IMAD.MOV R10, RZ, RZ, -R8 ;  /* 0x000000ffff0a7224 */ /* 0x000fe400078e0a08 */
[----:B------:R-:W-:Y:S01]  /*4fd0*/  IMAD R21, R21, UR4, RZ ;  /* 0x0000000415157c24 */ /* 0x000fe2000f8e02ff */
[----:B------:R-:W-:Y:S01]  /*4fe0*/  ISETP.GT.U32.AND P3, PT, R3, R13, PT ;  /* 0x0000000d0300720c */ /* 0x000fe20003f64070 */
[----:B------:R-:W-:Y:S02]  /*4ff0*/  IMAD R10, R2, R10, R11 ;  /* 0x0000000a020a7224 */ /* 0x000fe400078e020b */
[----:B------:R-:W-:Y:S01]  /*5000*/  IMAD.WIDE.U32 R38, R34, UR4, R38 ;  /* 0x0000000422267c25 */ /* 0x000fe2000f8e0026 */
[----:B-1----:R-:W1:Y:S02]  /*5010*/  MUFU.RCP R33, R33 ;  /* 0x0000002100217308 */ /* 0x002e640000001000 */
[----:B------:R-:W-:Y:S01]  /*5020*/  ISETP.GT.U32.AND P1, PT, R2, R10, PT ;  /* 0x0000000a0200720c */ /* 0x000fe20003f24070 */
[----:B------:R-:W-:Y:S01]  /*5030*/  IMAD R34, R34, UR5, R21 ;  /* 0x0000000522227c24 */ /* 0x000fe2000f8e0215 */
[----:B------:R-:W-:Y:S01]  /*5040*/  SHF.R.S32.HI R21, RZ, 0x1f, R20 ;  /* 0x0000001fff157819 */ /* 0x000fe20000011414 */
[----:B------:R-:W-:-:S02]  /*5050*/  ULDC.64 UR4, c[0x0][0x400] ;  /* 0x0001000000047ab9 */ /* 0x000fc40000000a00 */
[----:B------:R-:W-:Y:S01]  /*5060*/  IMAD.IADD R35, R39, 0x1, R34 ;  /* 0x0000000127237824 */ /* 0x000fe200078e0222 */
[----:B------:R-:W-:Y:S01]  /*5070*/  MOV R34, R38 ;  /* 0x0000002600227202 */ /* 0x000fe20000000f00 */
[----:B------:R-:W-:Y:S01]  /*5080*/  IMAD R21, R21, UR4, RZ ;  /* 0x0000000415157c24 */ /* 0x000fe2000f8e02ff */
[----:B0-----:R-:W-:Y:S02]  /*5090*/  IADD3 R42, R42, 0xffffffe, RZ ;  /* 0x0ffffffe2a2a7810 */ /* 0x001fe40007ffe0ff */
[-C--:B------:R-:W-:Y:S01]  /*50a0*/  @!P3 IADD3 R13, R13, -R3.reuse, RZ ;  /* 0x800000030d0db210 */ /* 0x080fe20007ffe0ff */
[----:B------:R-:W-:Y:S01]  /*50b0*/  IMAD.WIDE.U32 R38, R20, UR4, R34 ;  /* 0x0000000414267c25 */ /* 0x000fe2000f8e0022 */
[----:B------:R-:W0:Y:S02]  /*50c0*/  F2I.FTZ.U32.TRUNC.NTZ R43, R42 ;  /* 0x0000002a002b7305 */ /* 0x000e24000021f000 */
[----:B------:R-:W-:Y:S02]  /*50d0*/  @!P1 IADD3 R10, R10, -R2, RZ ;  /* 0x800000020a0a9210 */ /* 0x000fe40007ffe0ff */
[----:B------:R-:W-:Y:S01]  /*50e0*/  ISETP.GE.U32.AND P6, PT, R13, R3, PT ;  /* 0x000000030d00720c */ /* 0x000fe20003fc6070 */
[----:B-1----:R-:W-:Y:S01]  /*50f0*/  VIADD R33, R33, 0xffffffe ;  /* 0x0ffffffe21217836 */ /* 0x002fe20000000000 */
[----:B------:R-:W-:Y:S01]  /*5100*/  LOP3.LUT R13, R9, R40, RZ, 0x3c, !PT ;  /* 0x00000028090d7212 */ /* 0x000fe200078e3cff */
[----:B------:R-:W-:Y:S01]  /*5110*/  IMAD R21, R20, UR5, R21 ;  /* 0x0000000514157c24 */ /* 0x000fe2000f8e0215 */
[----:B------:R-:W-:Y:S01]  /*5120*/  ISETP.GE.U32.AND P4, PT, R10, R2, PT ;  /* 0x000000020a00720c */ /* 0x000fe20003f86070 */
[----:B------:R-:W1:Y:S01]  /*5130*/  F2I.FTZ.U32.TRUNC.NTZ R35, R33 ;  /* 0x0000002100237305 */ /* 0x000e62000021f000 */
[----:B------:R-:W-:Y:S01]  /*5140*/  ISETP.GE.AND P2, PT, R13, RZ, PT ;  /* 0x000000ff0d00720c */ /* 0x000fe20003f46270 */
[----:B------:R-:W2:Y:S01]  /*5150*/  LDC R20, c[0x0][0x3e0] ;  /* 0x0000f800ff147b82 */ /* 0x000ea20000000800 */
[----:B------:R-:W-:Y:S01]  /*5160*/  @!P3 IADD3 R31, R31, 0x1, RZ ;  /* 0x000000011f1fb810 */ /* 0x000fe20007ffe0ff */
[----:B------:R-:W-:Y:S01]  /*5170*/  IMAD.MOV.U32 R34, RZ, RZ, RZ ;  /* 0x000000ffff227224 */ /* 0x000fe200078e00ff */
[----:B------:R-:W-:Y:S01]  /*5180*/  @!P1 IADD3 R8, R8, 0x1, RZ ;  /* 0x0000000108089810 */ /* 0x000fe20007ffe0ff */
[----:B------:R-:W-:Y:S01]  /*5190*/  IMAD.IADD R39, R39, 0x1, R21 ;  /* 0x0000000127277824 */ /* 0x000fe200078e0215 */
[----:B------:R-:W-:Y:S01]  /*51a0*/  LOP3.LUT R3, R19, R4, RZ, 0x3c, !PT ;  /* 0x0000000413037212 */ /* 0x000fe200078e3cff */
[----:B0-----:R-:W-:Y:S01]  /*51b0*/  IMAD.MOV R2, RZ, RZ, -R43 ;  /* 0x000000ffff027224 */ /* 0x001fe200078e0a2b */
[----:B------:R-:W-:Y:S01]  /*51c0*/  ISETP.NE.AND P1, PT, R4, RZ, PT ;  /* 0x000000ff0400720c */ /* 0x000fe20003f25270 */
[----:B------:R-:W0:Y:S01]  /*51d0*/  LDC R10, c[0x0][0x210] ;  /* 0x00008400ff0a7b82 */ /* 0x000e220000000800 */
[----:B------:R-:W-:Y:S01]  /*51e0*/  @P6 VIADD R31, R31, 0x1 ;  /* 0x000000011f1f6836 */ /* 0x000fe20000000000 */
[----:B------:R-:W-:Y:S01]  /*51f0*/  @P4 IADD3 R8, R8, 0x1, RZ ;  /* 0x0000000108084810 */ /* 0x000fe20007ffe0ff */
[----:B------:R-:W-:Y:S01]  /*5200*/  IMAD R13, R2, R23, RZ ;  /* 0x00000017020d7224 */ /* 0x000fe200078e02ff */
[----:B------:R-:W-:Y:S01]  /*5210*/  ISETP.GE.AND P0, PT, R3, RZ, PT ;  /* 0x000000ff0300720c */ /* 0x000fe20003f06270 */
[----:B------:R-:W-:Y:S01]  /*5220*/  IMAD.MOV.U32 R42, RZ, RZ, RZ ;  /* 0x000000ffff2a7224 */ /* 0x000fe200078e00ff */
[----:B------:R-:W-:Y:S01]  /*5230*/  MOV R2, R8 ;  /* 0x0000000800027202 */ /* 0x000fe20000000f00 */
[----:B------:R-:W-:Y:S01]  /*5240*/  @!P2 IMAD.MOV R31, RZ, RZ, -R31 ;  /* 0x000000ffff1fa224 */ /* 0x000fe200078e0a1f */
[----:B------:R-:W-:Y:S01]  /*5250*/  @!P5 LOP3.LUT R31, RZ, R40, RZ, 0x33, !PT ;  /* 0x00000028ff1fd212 */ /* 0x000fe200078e33ff */
[----:B-1----:R-:W-:Y:S01]  /*5260*/  IMAD.MOV R3, RZ, RZ, -R35 ;  /* 0x000000ffff037224 */ /* 0x002fe200078e0a23 */
[----:B------:R-:W-:Y:S01]  /*5270*/  ULDC.64 UR4, c[0x0][0x408] ;  /* 0x0001020000047ab9 */ /* 0x000fe20000000a00 */
[----:B------:R-:W-:Y:S01]  /*5280*/  IMAD.HI.U32 R8, R43, R13, R42 ;  /* 0x0000000d2b087227 */ /* 0x000fe200078e002a */
[----:B------:R-:W-:-:S03]  /*5290*/  IABS R33, R31 ;  /* 0x0000001f00217213 */ /* 0x000fc60000000000 */
[----:B------:R-:W-:Y:S02]  /*52a0*/  IMAD R3, R3, R5, RZ ;  /* 0x0000000503037224 */ /* 0x000fe400078e02ff */
[----:B------:R-:W-:Y:S01]  /*52b0*/  IMAD.HI.U32 R8, R8, R33, RZ ;  /* 0x0000002108087227 */ /* 0x000fe200078e00ff */
[----:B------:R-:W-:Y:S02]  /*52c0*/  @!P0 IADD3 R2, -R2, RZ, RZ ;  /* 0x000000ff02028210 */ /* 0x000fe40007ffe1ff */
[----:B------:R-:W-:Y:S01]  /*52d0*/  @!P1 LOP3.LUT R2, RZ, R4, RZ, 0x33, !PT ;  /* 0x00000004ff029212 */ /* 0x000fe200078e33ff */
[----:B------:R-:W-:Y:S01]  /*52e0*/  IMAD.HI.U32 R34, R35, R3, R34 ;  /* 0x0000000323227227 */ /* 0x000fe200078e0022 */
[----:B------:R-:W-:Y:S02]  /*52f0*/  IADD3 R35, -R9, RZ, RZ ;  /* 0x000000ff09237210 */ /* 0x000fe40007ffe1ff */
[----:B--2---:R-:W-:Y:S01]  /*5300*/  IABS R3, R20 ;  /* 0x0000001400037213 */ /* 0x004fe20000000000 */
[----:B------:R-:W-:Y:S01]  /*5310*/  IMAD.MOV R21, RZ, RZ, -R31 ;  /* 0x000000ffff157224 */ /* 0x000fe200078e0a1f */
[----:B------:R-:W-:Y:S01]  /*5320*/  IADD3 R36, -R8, RZ, RZ ;  /* 0x000000ff08247210 */ /* 0x000fe20007ffe1ff */
[----:B------:R-:W-:Y:S01]  /*5330*/  IMAD R22, R22, R35, R15 ;  /* 0x0000002316167224 */ /* 0x000fe200078e020f */
[----:B------:R-:W-:Y:S01]  /*5340*/  IABS R13, R2 ;  /* 0x00000002000d7213 */ /* 0x000fe20000000000 */
[----:B------:R-:W-:Y:S01]  /*5350*/  IMAD R40, R40, R21, R9 ;  /* 0x0000001528287224 */ /* 0x000fe200078e0209 */
[----:B0-----:R-:W-:Y:S01]  /*5360*/  IABS R21, R10 ;  /* 0x0000000a00157213 */ /* 0x001fe20000000000 */
[----:B------:R-:W0:Y:S01]  /*5370*/  I2F.RP R35, R3 ;  /* 0x0000000300237306 */ /* 0x000e220000209400 */
[----:B------:R-:W-:-:S02]  /*5380*/  IMAD R36, R23, R36, R33 ;  /* 0x0000002417247224 */ /* 0x000fc400078e0221 */
[----:B------:R-:W-:-:S03]  /*5390*/  IMAD.HI.U32 R34, R34, R13, RZ ;  /* 0x0000000d22227227 */ /* 0x000fc600078e00ff */
[----:B------:R-:W-:Y:S01]  /*53a0*/  ISETP.GT.U32.AND P4, PT, R23, R36, PT ;  /* 0x000000241700720c */ /* 0x000fe20003f84070 */
[----:B------:R-:W-:Y:S01]  /*53b0*/  IMAD.MOV R9, RZ, RZ, -R34 ;  /* 0x000000ffff097224 */ /* 0x000fe200078e0a22 */
[----:B------:R-:W1:Y:S01]  /*53c0*/  I2F.RP R33, R21 ;  /* 0x0000001500217306 */ /* 0x000e620000209400 */
[----:B------:R-:W-:-:S04]  /*53d0*/  IMAD.WIDE.U32 R38, R22, UR4, R38 ;  /* 0x0000000416267c25 */ /* 0x000fc8000f8e0026 */
[C---:B------:R-:W-:Y:S01]  /*53e0*/  IMAD R9, R5.reuse, R9, R13 ;  /* 0x0000000905097224 */ /* 0x040fe200078e020d */
[----:B------:R-:W-:Y:S02]  /*53f0*/  SHF.R.S32.HI R13, RZ, 0x1f, R22 ;  /* 0x0000001fff0d7819 */ /* 0x000fe40000011416 */
[----:B0-----:R-:W0:Y:S01]  /*5400*/  MUFU.RCP R35, R35 ;  /* 0x0000002300237308 */ /* 0x001e220000001000 */
[----:B------:R-:W-:Y:S01]  /*5410*/  MOV R44, R38 ;  /* 0x00000026002c7202 */ /* 0x000fe20000000f00 */
[----:B------:R-:W-:Y:S01]  /*5420*/  IMAD.MOV.U32 R38, RZ, RZ, RZ ;  /* 0x000000ffff267224 */ /* 0x000fe200078e00ff */
[----:B------:R-:W-:Y:S01]  /*5430*/  ISETP.GT.U32.AND P1, PT, R5, R9, PT ;  /* 0x000000090500720c */ /* 0x000fe20003f24070 */
[----:B------:R-:W-:Y:S01]  /*5440*/  IMAD R13, R13, UR4, RZ ;  /* 0x000000040d0d7c24 */ /* 0x000fe2000f8e02ff */
[-C--:B------:R-:W-:Y:S02]  /*5450*/  @!P4 IADD3 R36, R36, -R23.reuse, RZ ;  /* 0x800000172424c210 */ /* 0x080fe40007ffe0ff */
[----:B------:R-:W-:Y:S01]  /*5460*/  @!P4 IADD3 R8, R8, 0x1, RZ ;  /* 0x000000010808c810 */ /* 0x000fe20007ffe0ff */
[----:B-1----:R-:W1:Y:S01]  /*5470*/  MUFU.RCP R33, R33 ;  /* 0x0000002100217308 */ /* 0x002e620000001000 */
[----:B------:R-:W-:Y:S01]  /*5480*/  IMAD R13, R22, UR5, R13 ;  /* 0x00000005160d7c24 */ /* 0x000fe2000f8e020d */
[----:B------:R-:W-:Y:S01]  /*5490*/  ISETP.GE.U32.AND P0, PT, R36, R23, PT ;  /* 0x000000172400720c */ /* 0x000fe20003f06070 */
[----:B------:R-:W-:Y:S01]  /*54a0*/  ULDC.64 UR4, c[0x0][0x410] ;  /* 0x0001040000047ab9 */ /* 0x000fe20000000a00 */
[----:B------:R-:W-:Y:S01]  /*54b0*/  ISETP.NE.AND P4, PT, R37, RZ, PT ;  /* 0x000000ff2500720c */ /* 0x000fe20003f85270 */
[----:B------:R-:W-:Y:S01]  /*54c0*/  IMAD.IADD R45, R39, 0x1, R13 ;  /* 0x00000001272d7824 */ /* 0x000fe200078e020d */
[----:B------:R-:W-:-:S02]  /*54d0*/  LOP3.LUT R13, R31, R37, RZ, 0x3c, !PT ;  /* 0x000000251f0d7212 */ /* 0x000fc400078e3cff */
[----:B------:R-:W-:Y:S01]  /*54e0*/  @!P1 IMAD.IADD R9, R9, 0x1, -R5 ;  /* 0x0000000109099824 */ /* 0x000fe200078e0a05 */
[----:B0-----:R-:W-:Y:S02]  /*54f0*/  IADD3 R35, R35, 0xffffffe, RZ ;  /* 0x0ffffffe23237810 */ /* 0x001fe40007ffe0ff */
[----:B------:R-:W-:Y:S02]  /*5500*/  ISETP.GE.AND P2, PT, R13, RZ, PT ;  /* 0x000000ff0d00720c */ /* 0x000fe40003f46270 */
[----:B------:R-:W0:Y:S01]  /*5510*/  F2I.FTZ.U32.TRUNC.NTZ R39, R35 ;  /* 0x0000002300277305 */ /* 0x000e22000021f000 */
[----:B------:R-:W-:Y:S01]  /*5520*/  ISETP.GE.U32.AND P3, PT, R9, R5, PT ;  /* 0x000000050900720c */ /* 0x000fe20003f66070 */
[----:B------:R-:W-:Y:S01]  /*5530*/  @P0 VIADD R8, R8, 0x1 ;  /* 0x0000000108080836 */ /* 0x000fe20000000000 */
[----:B------:R-:W-:Y:S01]  /*5540*/  LOP3.LUT R5, R2, R32, RZ, 0x3c, !PT ;  /* 0x0000002002057212 */ /* 0x000fe200078e3cff */
[----:B-1----:R-:W-:Y:S01]  /*5550*/  VIADD R33, R33, 0xffffffe ;  /* 0x0ffffffe21217836 */ /* 0x002fe20000000000 */
[----:B------:R-:W-:Y:S01]  /*5560*/  @!P1 IADD3 R34, R34, 0x1, RZ ;  /* 0x0000000122229810 */ /* 0x000fe20007ffe0ff */
[----:B------:R-:W1:Y:S01]  /*5570*/  LDC R9, c[0x0][0x214] ;  /* 0x00008500ff097b82 */ /* 0x000e620000000800 */
[----:B------:R-:W-:Y:S01]  /*5580*/  ISETP.GE.AND P0, PT, R5, RZ, PT ;  /* 0x000000ff0500720c */ /* 0x000fe20003f06270 */
[----:B------:R2:W3:Y:S01]  /*5590*/  F2I.FTZ.U32.TRUNC.NTZ R43, R33 ;  /* 0x00000021002b7305 */ /* 0x0004e2000021f000 */
[----:B------:R-:W-:-:S02]  /*55a0*/  ISETP.NE.AND P1, PT, R32, RZ, PT ;  /* 0x000000ff2000720c */ /* 0x000fc40003f25270 */
[----:B------:R-:W-:Y:S01]  /*55b0*/  SHF.R.S32.HI R13, RZ, 0x1f, R40 ;  /* 0x0000001fff0d7819 */ /* 0x000fe20000011428 */
[----:B------:R-:W-:Y:S01]  /*55c0*/  @!P2 IMAD.MOV R8, RZ, RZ, -R8 ;  /* 0x000000ffff08a224 */ /* 0x000fe200078e0a08 */
[----:B------:R-:W-:Y:S01]  /*55d0*/  @!P4 LOP3.LUT R8, RZ, R37, RZ, 0x33, !PT ;  /* 0x00000025ff08c212 */ /* 0x000fe200078e33ff */
[----:B------:R-:W4:Y:S01]  /*55e0*/  LDC R5, c[0x0][0x220] ;  /* 0x00008800ff057b82 */ /* 0x000f220000000800 */
[----:B------:R-:W-:Y:S01]  /*55f0*/  @P3 IADD3 R34, R34, 0x1, RZ ;  /* 0x0000000122223810 */ /* 0x000fe20007ffe0ff */
[----:B0-----:R-:W-:Y:S02]  /*5600*/  IMAD.MOV R23, RZ, RZ, -R39 ;  /* 0x000000ffff177224 */ /* 0x001fe400078e0a27 */
[----:B------:R-:W-:Y:S02]  /*5610*/  IMAD R13, R13, UR4, RZ ;  /* 0x000000040d0d7c24 */ /* 0x000fe4000f8e02ff */
[----:B------:R-:W-:Y:S01]  /*5620*/  @!P0 IADD3 R34, -R34, RZ, RZ ;  /* 0x000000ff22228210 */ /* 0x000fe20007ffe1ff */
[----:B------:R-:W-:Y:S01]  /*5630*/  IMAD R23, R23, R3, RZ ;  /* 0x0000000317177224 */ /* 0x000fe200078e02ff */
[----:B------:R-:W-:Y:S01]  /*5640*/  @!P1 LOP3.LUT R34, RZ, R32, RZ, 0x33, !PT ;  /* 0x00000020ff229212 */ /* 0x000fe200078e33ff */
[----:B--2---:R-:W-:Y:S01]  /*5650*/  IMAD.MOV R33, RZ, RZ, -R8 ;  /* 0x000000ffff217224 */ /* 0x004fe200078e0a08 */
[----:B---3--:R-:W-:Y:S01]  /*5660*/  IADD3 R22, RZ, -R43, RZ ;  /* 0x8000002bff167210 */ /* 0x008fe20007ffe0ff */
[----:B------:R-:W-:-:S02]  /*5670*/  IMAD R13, R40, UR5, R13 ;  /* 0x00000005280d7c24 */ /* 0x000fc4000f8e020d */
[----:B------:R-:W-:Y:S01]  /*5680*/  IMAD.WIDE.U32 R40, R40, UR4, R44 ;  /* 0x0000000428287c25 */ /* 0x000fe2000f8e002c */
[----:B------:R-:W-:-:S03]  /*5690*/  ULDC.64 UR4, c[0x0][0x418] ;  /* 0x0001060000047ab9 */ /* 0x000fc60000000a00 */
[----:B------:R-:W-:Y:S01]  /*56a0*/  IMAD R37, R37, R33, R31 ;  /* 0x0000002125257224 */ /* 0x000fe200078e021f */
[----:B------:R-:W-:Y:S01]  /*56b0*/  IADD3 R41, R41, R13, RZ ;  /* 0x0000000d29297210 */ /* 0x000fe20007ffe0ff */
[----:B------:R-:W-:Y:S01]  /*56c0*/  IMAD R36, R22, R21, RZ ;  /* 0x0000001516247224 */ /* 0x000fe200078e02ff */
[----:B------:R-:W-:Y:S01]  /*56d0*/  IABS R22, R34 ;  /* 0x0000002200167213 */ /* 0x000fe20000000000 */
[----:B------:R-:W-:Y:S01]  /*56e0*/  IMAD.HI.U32 R38, R39, R23, R38 ;  /* 0x0000001727267227 */ /* 0x000fe200078e0026 */
[----:B------:R-:W-:Y:S02]  /*56f0*/  SHF.R.S32.HI R13, RZ, 0x1f, R37 ;  /* 0x0000001fff0d7819 */ /* 0x000fe40000011425 */
[----:B-1----:R-:W-:Y:S01]  /*5700*/  IABS R31, R9 ;  /* 0x00000009001f7213 */ /* 0x002fe20000000000 */
[----:B------:R-:W-:Y:S01]  /*5710*/  IMAD.WIDE.U32 R40, R37, UR4, R40 ;  /* 0x0000000425287c25 */ /* 0x000fe2000f8e0028 */
[----:B----4-:R-:W-:Y:S02]  /*5720*/  IABS R23, R5 ;  /* 0x0000000500177213 */ /* 0x010fe40000000000 */
[----:B------:R-:W0:Y:S01]  /*5730*/  I2F.RP R35, R31 ;  /* 0x0000001f00237306 */ /* 0x000e220000209400 */
[----:B------:R-:W-:-:S04]  /*5740*/  IMAD.HI.U32 R38, R38, R22, RZ ;  /* 0x0000001626267227 */ /* 0x000fc800078e00ff */
[----:B------:R-:W-:Y:S02]  /*5750*/  IMAD R33, R13, UR4, RZ ;  /* 0x000000040d217c24 */ /* 0x000fe4000f8e02ff */
[----:B------:R-:W-:Y:S02]  /*5760*/  IMAD.MOV R13, RZ, RZ, -R38 ;  /* 0x000000ffff0d7224 */ /* 0x000fe400078e0a26 */
[----:B------:R-:W-:Y:S01]  /*5770*/  IMAD R33, R37, UR5, R33 ;  /* 0x0000000525217c24 */ /* 0x000fe2000f8e0221 */
[----:B------:R-:W-:Y:S01]  /*5780*/  SHF.R.S32.HI R37, RZ, 0x1f, R8 ;  /* 0x0000001fff257819 */ /* 0x000fe20000011408 */
[----:B------:R-:W-:Y:S01]  /*5790*/  IMAD R22, R3, R13, R22 ;  /* 0x0000000d03167224 */ /* 0x000fe200078e0216 */
[----:B------:R-:W-:Y:S01]  /*57a0*/  ULDC.64 UR4, c[0x0][0x420] ;  /* 0x0001080000047ab9 */ /* 0x000fe20000000a00 */
[----:B------:R-:W-:Y:S01]  /*57b0*/  IMAD.HI.U32 R36, R43, R36, R42 ;  /* 0x000000242b247227 */ /* 0x000fe200078e002a */
[----:B------:R-:W-:Y:S01]  /*57c0*/  IADD3 R43, R41, R33, RZ ;  /* 0x00000021292b7210 */ /* 0x000fe20007ffe0ff */
[----:B0-----:R-:W-:Y:S01]  /*57d0*/  MUFU.RCP R35, R35 ;  /* 0x0000002300237308 */ /* 0x001fe20000001000 */
[----:B------:R-:W-:Y:S01]  /*57e0*/  ISETP.GT.U32.AND P2, PT, R3, R22, PT ;  /* 0x000000160300720c */ /* 0x000fe20003f44070 */
[----:B------:R-:W-:-:S02]  /*57f0*/  IMAD R37, R37, UR4, RZ ;  /* 0x0000000425257c24 */ /* 0x000fc4000f8e02ff */
[----:B------:R-:W-:Y:S02]  /*5800*/  IMAD.MOV.U32 R42, RZ, RZ, R40 ;  /* 0x000000ffff2a7224 */ /* 0x000fe400078e0028 */
[C---:B------:R-:W-:Y:S02]  /*5810*/  IMAD R40, R8.reuse, UR5, R37 ;  /* 0x0000000508287c24 */ /* 0x040fe4000f8e0225 */
[----:B------:R-:W0:Y:S01]  /*5820*/  I2F.RP R33, R23 ;  /* 0x0000001700217306 */ /* 0x000e220000209400 */
[----:B------:R-:W-:Y:S01]  /*5830*/  IMAD.WIDE.U32 R42, R8, UR4, R42 ;  /* 0x00000004082a7c25 */ /* 0x000fe2000f8e002a */
[----:B------:R-:W-:Y:S01]  /*5840*/  IADD3 R8, -R2, RZ, RZ ;  /* 0x000000ff02087210 */ /* 0x000fe20007ffe1ff */
[----:B------:R-:W-:Y:S02]  /*5850*/  ULDC.64 UR4, c[0x0][0x428] ;  /* 0x00010a0000047ab9 */ /* 0x000fe40000000a00 */
[----:B------:R-:W-:Y:S01]  /*5860*/  IMAD.HI.U32 R13, R36, R30, RZ ;  /* 0x0000001e240d7227 */ /* 0x000fe200078e00ff */
[----:B------:R-:W-:-:S02]  /*5870*/  @!P2 IADD3 R22, R22, -R3, RZ ;  /* 0x800000031616a210 */ /* 0x000fc40007ffe0ff */
[----:B------:R-:W-:Y:S01]  /*5880*/  @!P2 IADD3 R38, R38, 0x1, RZ ;  /* 0x000000012626a810 */ /* 0x000fe20007ffe0ff */
[----:B------:R-:W-:Y:S01]  /*5890*/  IMAD R8, R4, R8, R19 ;  /* 0x0000000804087224 */ /* 0x000fe200078e0213 */
[----:B------:R-:W-:Y:S01]  /*58a0*/  ISETP.GE.U32.AND P1, PT, R22, R3, PT ;  /* 0x000000031600720c */ /* 0x000fe20003f26070 */
[----:B------:R-:W-:Y:S01]  /*58b0*/  IMAD.IADD R41, R43, 0x1, R40 ;  /* 0x000000012b297824 */ /* 0x000fe200078e0228 */
[----:B------:R-:W-:Y:S01]  /*58c0*/  IADD3 R22, -R13, RZ, RZ ;  /* 0x000000ff0d167210 */ /* 0x000fe20007ffe1ff */
[----:B------:R-:W-:Y:S01]  /*58d0*/  IMAD.MOV.U32 R40, RZ, RZ, R42 ;  /* 0x000000ffff287224 */ /* 0x000fe200078e002a */
[----:B------:R-:W-:Y:S01]  /*58e0*/  SHF.R.S32.HI R4, RZ, 0x1f, R8 ;  /* 0x0000001fff047819 */ /* 0x000fe20000011408 */
[----:B0-----:R0:W1:Y:S01]  /*58f0*/  MUFU.RCP R3, R33 ;  /* 0x0000002100037308 */ /* 0x0010620000001000 */
[----:B------:R-:W-:Y:S01]  /*5900*/  VIADD R35, R35, 0xffffffe ;  /* 0x0ffffffe23237836 */ /* 0x000fe20000000000 */
[----:B------:R-:W-:Y:S01]  /*5910*/  ISETP.NE.AND P2, PT, R20, RZ, PT ;  /* 0x000000ff1400720c */ /* 0x000fe20003f45270 */
[----:B------:R-:W-:-:S04]  /*5920*/  IMAD.WIDE.U32 R40, R8, UR4, R40 ;  /* 0x0000000408287c25 */ /* 0x000fc8000f8e0028 */
[----:B------:R-:W-:Y:S01]  /*5930*/  IMAD R4, R4, UR4, RZ ;  /* 0x0000000404047c24 */ /* 0x000fe2000f8e02ff */
[----:B------:R1:W2:Y:S01]  /*5940*/  F2I.FTZ.U32.TRUNC.NTZ R37, R35 ;  /* 0x0000002300257305 */ /* 0x0002a2000021f000 */
[C---:B------:R-:W-:Y:S01]  /*5950*/  IMAD R30, R21.reuse, R22, R30 ;  /* 0x00000016151e7224 */ /* 0x040fe200078e021e */
[----:B------:R-:W-:Y:S01]  /*5960*/  LOP3.LUT R22, R14, R10, RZ, 0x3c, !PT ;  /* 0x0000000a0e167212 */ /* 0x000fe200078e3cff */
[----:B------:R-:W-:Y:S01]  /*5970*/  IMAD R4, R8, UR5, R4 ;  /* 0x0000000508047c24 */ /* 0x000fe2000f8e0204 */
[----:B------:R-:W-:Y:S01]  /*5980*/  ULDC.64 UR4, c[0x0][0x430] ;  /* 0x00010c0000047ab9 */ /* 0x000fe20000000a00 */
[----:B------:R-:W3:Y:S01]  /*5990*/  LDC R8, c[0x0][0x218] ;  /* 0x00008600ff087b82 */ /* 0x000ee20000000800 */
[----:B------:R-:W-:Y:S01]  /*59a0*/  @P1 VIADD R38, R38, 0x1 ;  /* 0x0000000126261836 */ /* 0x000fe20000000000 */
[----:B------:R-:W-:Y:S01]  /*59b0*/  ISETP.GT.U32.AND P1, PT, R21, R30, PT ;  /* 0x0000001e1500720c */ /* 0x000fe20003f24070 */
[----:B------:R-:W-:Y:S01]  /*59c0*/  IMAD.IADD R41, R41, 0x1, R4 ;  /* 0x0000000129297824 */ /* 0x000fe200078e0204 */
[----:B0-----:R-:W-:-:S02]  /*59d0*/  LOP3.LUT R33, R34, R20, RZ, 0x3c, !PT ;  /* 0x0000001422217212 */ /* 0x001fc400078e3cff */
[----:B------:R-:W-:Y:S02]  /*59e0*/  IADD3 R4, -R34, RZ, RZ ;  /* 0x000000ff22047210 */ /* 0x000fe40007ffe1ff */
[----:B------:R-:W-:Y:S01]  /*59f0*/  ISETP.GE.AND P0, PT, R33, RZ, PT ;  /* 0x000000ff2100720c */ /* 0x000fe20003f06270 */
[----:B-1----:R-:W-:Y:S01]  /*5a00*/  VIADD R35, R3, 0xffffffe ;  /* 0x0ffffffe03237836 */ /* 0x002fe20000000000 */
[----:B--2---:R-:W-:Y:S01]  /*5a10*/  IADD3 R3, RZ, -R37, RZ ;  /* 0x80000025ff037210 */ /* 0x004fe20007ffe0ff */
[----:B------:R-:W-:Y:S02]  /*5a20*/  IMAD R32, R32, R4, R2 ;  /* 0x0000000420207224 */ /* 0x000fe400078e0202 */
[----:B------:R-:W0:Y:S02]  /*5a30*/  LDC R4, c[0x0][0x224] ;  /* 0x00008900ff047b82 */ /* 0x000e240000000800 */
[-C--:B------:R-:W-:Y:S01]  /*5a40*/  @!P1 IADD3 R30, R30, -R21.reuse, RZ ;  /* 0x800000151e1e9210 */ /* 0x080fe20007ffe0ff */
[----:B------:R-:W1:Y:S01]  /*5a50*/  F2I.FTZ.U32.TRUNC.NTZ R35, R35 ;  /* 0x0000002300237305 */ /* 0x000e62000021f000 */
[----:B------:R-:W-:Y:S01]  /*5a60*/  SHF.R.S32.HI R2, RZ, 0x1f, R32 ;  /* 0x0000001fff027819 */ /* 0x000fe20000011420 */
[----:B------:R-:W-:Y:S01]  /*5a70*/  @!P1 VIADD R13, R13, 0x1 ;  /* 0x000000010d0d9836 */ /* 0x000fe20000000000 */
[----:B------:R-:W-:Y:S01]  /*5a80*/  ISETP.GE.U32.AND P3, PT, R30, R21, PT ;  /* 0x000000151e00720c */ /* 0x000fe20003f66070 */
[----:B------:R-:W-:Y:S01]  /*5a90*/  IMAD R21, R3, R31, RZ ;  /* 0x0000001f03157224 */ /* 0x000fe200078e02ff */
[----:B------:R-:W-:Y:S01]  /*5aa0*/  @!P0 IADD3 R38, -R38, RZ, RZ ;  /* 0x000000ff26268210 */ /* 0x000fe20007ffe1ff */
[----:B------:R-:W-:Y:S01]  /*5ab0*/  IMAD R2, R2, UR4, RZ ;  /* 0x0000000402027c24 */ /* 0x000fe2000f8e02ff */
[----:B------:R-:W-:Y:S01]  /*5ac0*/  @!P2 LOP3.LUT R38, RZ, R20, RZ, 0x33, !PT ;  /* 0x00000014ff26a212 */ /* 0x000fe200078e33ff */
[----:B------:R-:W2:Y:S01]  /*5ad0*/  LDC R3, c[0x0][0x230] ;  /* 0x00008c00ff037b82 */ /* 0x000ea20000000800 */
[----:B---3--:R-:W-:Y:S01]  /*5ae0*/  IABS R30, R8 ;  /* 0x00000008001e7213 */ /* 0x008fe20000000000 */
[----:B------:R-:W-:Y:S01]  /*5af0*/  IMAD R2, R32, UR5, R2 ;  /* 0x0000000520027c24 */ /* 0x000fe2000f8e0202 */
[----:B------:R-:W-:Y:S01]  /*5b00*/  ISETP.GE.AND P0, PT, R22, RZ, PT ;  /* 0x000000ff1600720c */ /* 0x000fe20003f06270 */
[----:B------:R-:W-:Y:S01]  /*5b10*/  IMAD.MOV R36, RZ, RZ, -R38 ;  /* 0x000000ffff247224 */ /* 0x000fe200078e0a26 */
[----:B------:R-:W-:Y:S01]  /*5b20*/  ISETP.NE.AND P2, PT, R10, RZ, PT ;  /* 0x000000ff0a00720c */ /* 0x000fe20003f45270 */
[----:B------:R-:W-:Y:S01]  /*5b30*/  IMAD.WIDE.U32 R32, R32, UR4, R40 ;  /* 0x0000000420207c25 */ /* 0x000fe2000f8e0028 */
[----:B-1----:R-:W-:Y:S01]  /*5b40*/  IADD3 R22, RZ, -R35, RZ ;  /* 0x80000023ff167210 */ /* 0x002fe20007ffe0ff */
[----:B------:R-:W-:-:S02]  /*5b50*/  ULDC.64 UR4, c[0x0][0x438] ;  /* 0x00010e0000047ab9 */ /* 0x000fc40000000a00 */
[----:B------:R-:W-:Y:S01]  /*5b60*/  IMAD R20, R20, R36, R34 ;  /* 0x0000002414147224 */ /* 0x000fe200078e0222 */
[----:B------:R-:W-:Y:S01]  /*5b70*/  IADD3 R33, R33, R2, RZ ;  /* 0x0000000221217210 */ /* 0x000fe20007ffe0ff */
[----:B------:R-:W-:Y:S02]  /*5b80*/  IMAD.MOV.U32 R36, RZ, RZ, RZ ;  /* 0x000000ffff247224 */ /* 0x000fe400078e00ff */
[----:B------:R-:W-:Y:S01]  /*5b90*/  IMAD R22, R22, R23, RZ ;  /* 0x0000001716167224 */ /* 0x000fe200078e02ff */
[----:B------:R-:W-:Y:S01]  /*5ba0*/  SHF.R.S32.HI R2, RZ, 0x1f, R20 ;  /* 0x0000001fff027819 */ /* 0x000fe20000011414 */
[----:B------:R-:W-:Y:S01]  /*5bb0*/  IMAD.HI.U32 R36, R37, R21, R36 ;  /* 0x0000001525247227 */ /* 0x000fe200078e0024 */
[----:B0-----:R-:W-:Y:S01]  /*5bc0*/  IABS R21, R4 ;  /* 0x0000000400157213 */ /* 0x001fe20000000000 */
[----:B------:R-:W0:Y:S02]  /*5bd0*/  I2F.RP R37, R30 ;  /* 0x0000001e00257306 */ /* 0x000e240000209400 */
[----:B------:R-:W-:-:S02]  /*5be0*/  IMAD.MOV.U32 R34, RZ, RZ, RZ ;  /* 0x000000ffff227224 */ /* 0x000fc400078e00ff */
[----:B------:R-:W-:Y:S02]  /*5bf0*/  IMAD R40, R2, UR4, RZ ;  /* 0x0000000402287c24 */ /* 0x000fe4000f8e02ff */
[----:B------:R-:W-:Y:S01]  /*5c00*/  IMAD.HI.U32 R34, R35, R22, R34 ;  /* 0x0000001623227227 */ /* 0x000fe200078e0022 */
[----:B------:R-:W-:Y:S01]  /*5c10*/  SHF.R.S32.HI R22, RZ, 0x1f, R38 ;  /* 0x0000001fff167819 */ /* 0x000fe20000011426 */
[----:B------:R-:W1:Y:S02]  /*5c20*/  I2F.RP R2, R21 ;  /* 0x0000001500027306 */ /* 0x000e640000209400 */
[C---:B------:R-:W-:Y:S02]  /*5c30*/  IMAD R40, R20.reuse, UR5, R40 ;  /* 0x0000000514287c24 */ /* 0x040fe4000f8e0228 */
[----:B------:R-:W-:Y:S01]  /*5c40*/  IMAD.WIDE.U32 R42, R20, UR4, R32 ;  /* 0x00000004142a7c25 */ /* 0x000fe2000f8e0020 */
[----:B------:R-:W-:Y:S02]  /*5c50*/  ULDC.64 UR4, c[0x0][0x440] ;  /* 0x0001100000047ab9 */ /* 0x000fe40000000a00 */
[----:B--2---:R-:W-:Y:S01]  /*5c60*/  IABS R20, R3 ;  /* 0x0000000300147213 */ /* 0x004fe20000000000 */
[----:B0-----:R-:W0:Y:S01]  /*5c70*/  MUFU.RCP R37, R37 ;  /* 0x0000002500257308 */ /* 0x001e220000001000 */
[----:B------:R-:W-:Y:S01]  /*5c80*/  IADD3 R41, R43, R40, RZ ;  /* 0x000000282b297210 */ /* 0x000fe20007ffe0ff */
[----:B------:R-:W-:-:S02]  /*5c90*/  IMAD R22, R22, UR4, RZ ;  /* 0x0000000416167c24 */ /* 0x000fc4000f8e02ff */
[----:B------:R-:W-:Y:S02]  /*5ca0*/  IMAD.MOV.U32 R40, RZ, RZ, R42 ;  /* 0x000000ffff287224 */ /* 0x000fe400078e002a */
[----:B------:R-:W-:Y:S02]  /*5cb0*/  @P3 VIADD R13, R13, 0x1 ;  /* 0x000000010d0d3836 */ /* 0x000fe40000000000 */
[C---:B------:R-:W-:Y:S01]  /*5cc0*/  IMAD R22, R38.reuse, UR5, R22 ;  /* 0x0000000526167c24 */ /* 0x040fe2000f8e0216 */
[----:B------:R-:W2:Y:S01]  /*5cd0*/  I2F.RP R33, R20 ;  /* 0x0000001400217306 */ /* 0x000ea20000209400 */
[----:B------:R-:W-:Y:S01]  /*5ce0*/  IMAD.WIDE.U32 R38, R38, UR4, R40 ;  /* 0x0000000426267c25 */ /* 0x000fe2000f8e0028 */
[----:B------:R-:W-:Y:S02]  /*5cf0*/  ULDC.64 UR4, c[0x0][0x448] ;  /* 0x0001120000047ab9 */ /* 0x000fe40000000a00 */
[----:B------:R-:W-:Y:S02]  /*5d00*/  @!P0 IADD3 R13, -R13, RZ, RZ ;  /* 0x000000ff0d0d8210 */ /* 0x000fe40007ffe1ff */
[----:B------:R-:W-:Y:S01]  /*5d10*/  @!P2 LOP3.LUT R13, RZ, R10, RZ, 0x33, !PT ;  /* 0x0000000aff0da212 */ /* 0x000fe200078e33ff */
[----:B------:R-:W-:Y:S01]  /*5d20*/  IMAD.HI.U32 R34, R34, R12, RZ ;  /* 0x0000000c22227227 */ /* 0x000fe200078e00ff */
[----:B------:R-:W-:Y:S01]  /*5d30*/  IADD3 R22, R39, R22, RZ ;  /* 0x0000001627167210 */ /* 0x000fe20007ffe0ff */
[----:B-1----:R-:W1:Y:S01]  /*5d40*/  MUFU.RCP R2, R2 ;  /* 0x0000000200027308 */ /* 0x002e620000001000 */
[----:B------:R-:W-:Y:S01]  /*5d50*/  LEA R42, P0, R38, UR4, 0x1 ;  /* 0x00000004262a7c11 */ /* 0x000fe2000f8008ff */
[----:B0-----:R-:W-:Y:S01]  /*5d60*/  VIADD R37, R37, 0xffffffe ;  /* 0x0ffffffe25257836 */ /* 0x001fe20000000000 */
[----:B------:R-:W-:-:S02]  /*5d70*/  IABS R32, R13 ;  /* 0x0000000d00207213 */ /* 0x000fc40000000000 */
[----:B------:R-:W-:Y:S01]  /*5d80*/  LEA.HI.X R43, R38, UR5, R22, 0x1, P0 ;  /* 0x00000005262b7c11 */ /* 0x000fe200080f0c16 */
[----:B------:R-:W-:Y:S02]  /*5d90*/  ULDC.64 UR4, c[0x0][0x240] ;  /* 0x0000900000047ab9 */ /* 0x000fe40000000a00 */
[----:B------:R0:W-:Y:S01]  /*5da0*/  F2I.FTZ.U32.TRUNC.NTZ R41, R37 ;  /* 0x0000002500297305 */ /* 0x0001e2000021f000 */
[----:B------:R-:W-:-:S05]  /*5db0*/  IMAD.HI.U32 R36, R36, R32, RZ ;  /* 0x0000002024247227 */ /* 0x000fca00078e00ff */
[----:B------:R-:W-:Y:S02]  /*5dc0*/  IADD3 R35, -R36, RZ, RZ ;  /* 0x000000ff24237210 */ /* 0x000fe40007ffe1ff */
[----:B--2---:R-:W2:Y:S01]  /*5dd0*/  MUFU.RCP R33, R33 ;  /* 0x0000002100217308 */ /* 0x004ea20000001000 */
[----:B-1----:R-:W-:Y:S02]  /*5de0*/  VIADD R2, R2, 0xffffffe ;  /* 0x0ffffffe02027836 */ /* 0x002fe40000000000 */
[C---:B------:R-:W-:Y:S01]  /*5df0*/  IMAD R35, R31.reuse, R35, R32 ;  /* 0x000000231f237224 */ /* 0x040fe200078e0220 */
[----:B0-----:R0:W3:Y:S04]  /*5e00*/  LDG.E.U16 R37, desc[UR6][R42.64] ;  /* 0x000000062a257981 */ /* 0x0010e8000c1e1500 */
[----:B------:R-:W-:-:S02]  /*5e10*/  ISETP.GT.U32.AND P3, PT, R31, R35, PT ;  /* 0x000000231f00720c */ /* 0x000fc40003f64070 */
[----:B------:R-:W-:Y:S01]  /*5e20*/  IADD3 R22, -R34, RZ, RZ ;  /* 0x000000ff22167210 */ /* 0x000fe20007ffe1ff */
[----:B------:R-:W-:Y:S01]  /*5e30*/  IMAD.MOV R32, RZ, RZ, -R13 ;  /* 0x000000ffff207224 */ /* 0x000fe200078e0a0d */
[----:B------:R1:W4:Y:S01]  /*5e40*/  F2I.FTZ.U32.TRUNC.NTZ R39, R2 ;  /* 0x0000000200277305 */ /* 0x000322000021f000 */
[----:B------:R-:W-:Y:S01]  /*5e50*/  MOV R40, RZ ;  /* 0x000000ff00287202 */ /* 0x000fe20000000f00 */
[----:B------:R-:W-:Y:S01]  /*5e60*/  ULDC.64 UR6, c[0x0][0x450] ;  /* 0x0001140000067ab9 */ /* 0x000fe20000000a00 */
[----:B--2---:R-:W-:Y:S02]  /*5e70*/  VIADD R33, R33, 0xffffffe ;  /* 0x0ffffffe21217836 */ /* 0x004fe40000000000 */
[----:B------:R-:W-:-:S04]  /*5e80*/  IMAD R12, R23, R22, R12 ;  /* 0x00000016170c7224 */ /* 0x000fc800078e020c */
[----:B------:R-:W-:Y:S02]  /*5e90*/  @!P3 IMAD.IADD R35, R35, 0x1, -R31 ;  /* 0x000000012323b824 */ /* 0x000fe400078e0a1f */
[----:B------:R-:W-:Y:S01]  /*5ea0*/  IMAD R32, R10, R32, R14 ;  /* 0x000000200a207224 */ /* 0x000fe200078e020e */
[----:B-1----:R-:W-:Y:S02]  /*5eb0*/  IADD3 R2, RZ, -R41, RZ ;  /* 0x80000029ff027210 */ /* 0x002fe40007ffe0ff */
[----:B------:R-:W-:Y:S01]  /*5ec0*/  ISETP.GE.U32.AND P2, PT, R35, R31, PT ;  /* 0x0000001f2300720c */ /* 0x000fe20003f46070 */
[----:B0-----:R-:W0:Y:S01]  /*5ed0*/  F2I.FTZ.U32.TRUNC.NTZ R43, R33 ;  /* 0x00000021002b7305 */ /* 0x001e22000021f000 */
[----:B------:R-:W-:Y:S02]  /*5ee0*/  LOP3.LUT R14, R13, R9, RZ, 0x3c, !PT ;  /* 0x000000090d0e7212 */ /* 0x000fe400078e3cff */
[----:B------:R-:W-:Y:S02]  /*5ef0*/  MOV R10, R2 ;  /* 0x00000002000a7202 */ /* 0x000fe40000000f00 */
[----:B------:R-:W-:Y:S01]  /*5f00*/  ISETP.GT.U32.AND P1, PT, R23, R12, PT ;  /* 0x0000000c1700720c */ /* 0x000fe20003f24070 */
[----:B------:R-:W1:Y:S01]  /*5f10*/  LDC R2, c[0x0][0x234] ;  /* 0x00008d00ff027b82 */ /* 0x000e620000000800 */
[----:B------:R-:W-:Y:S01]  /*5f20*/  ISETP.GE.AND P0, PT, R14, RZ, PT ;  /* 0x000000ff0e00720c */ /* 0x000fe20003f06270 */
[----:B------:R-:W-:Y:S01]  /*5f30*/  @!P3 VIADD R36, R36, 0x1 ;  /* 0x000000012424b836 */ /* 0x000fe20000000000 */
[----:B------:R-:W-:Y:S01]  /*5f40*/  ISETP.NE.AND P3, PT, R9, RZ, PT ;  /* 0x000000ff0900720c */ /* 0x000fe20003f65270 */
[----:B------:R-:W-:Y:S01]  /*5f50*/  IMAD R10, R10, R30, RZ ;  /* 0x0000001e0a0a7224 */ /* 0x000fe200078e02ff */
[----:B----4-:R-:W-:Y:S01]  /*5f60*/  IADD3 R14, RZ, -R39, RZ ;  /* 0x80000027ff0e7210 */ /* 0x010fe20007ffe0ff */
[----:B------:R-:W-:-:S02]  /*5f70*/  @P2 VIADD R36, R36, 0x1 ;  /* 0x0000000124242836 */ /* 0x000fc40000000000 */
[----:B------:R-:W-:Y:S02]  /*5f80*/  IMAD.HI.U32 R40, R41, R10, R40 ;  /* 0x0000000a29287227 */ /* 0x000fe400078e0028 */
[----:B------:R-:W2:Y:S02]  /*5f90*/  LDC R10, c[0x0][0x228] ;  /* 0x00008a00ff0a7b82 */ /* 0x000ea40000000800 */
[----:B0-----:R-:W-:Y:S01]  /*5fa0*/  IMAD.MOV R33, RZ, RZ, -R43 ;  /* 0x000000ffff217224 */ /* 0x001fe200078e0a2b */
[----:B------:R-:W-:Y:S01]  /*5fb0*/  @!P1 IADD3 R12, R12, -R23, RZ ;  /* 0x800000170c0c9210 */ /* 0x000fe20007ffe0ff */
[----:B------:R-:W-:Y:S01]  /*5fc0*/  IMAD R14, R14, R21, RZ ;  /* 0x000000150e0e7224 */ /* 0x000fe200078e02ff */
[----:B------:R-:W-:Y:S01]  /*5fd0*/  MOV R38, RZ ;  /* 0x000000ff00267202 */ /* 0x000fe20000000f00 */
[----:B------:R-:W-:Y:S01]  /*5fe0*/  @!P0 IMAD.MOV R36, RZ, RZ, -R36 ;  /* 0x000000ffff248224 */ /* 0x000fe200078e0a24 */
[----:B------:R-:W-:Y:S01]  /*5ff0*/  MOV R42, RZ ;  /* 0x000000ff002a7202 */ /* 0x000fe20000000f00 */
[----:B------:R-:W-:Y:S01]  /*6000*/  IMAD R33, R33, R20, RZ ;  /* 0x0000001421217224 */ /* 0x000fe200078e02ff */
[----:B------:R-:W-:-:S02]  /*6010*/  @!P3 LOP3.LUT R36, RZ, R9, RZ, 0x33, !PT ;  /* 0x00000009ff24b212 */ /* 0x000fc400078e33ff */
[----:B------:R-:W-:Y:S02]  /*6020*/  LOP3.LUT R22, R15, R5, RZ, 0x3c, !PT ;  /* 0x000000050f167212 */ /* 0x000fe400078e3cff */
[----:B------:R-:W-:Y:S01]  /*6030*/  ISETP.GE.U32.AND P2, PT, R12, R23, PT ;  /* 0x000000170c00720c */ /* 0x000fe20003f46070 */
[----:B------:R-:W-:Y:S01]  /*6040*/  IMAD.HI.U32 R38, R39, R14, R38 ;  /* 0x0000000e27267227 */ /* 0x000fe200078e0026 */
[----:B------:R-:W-:-:S03]  /*6050*/  IABS R39, R36 ;  /* 0x0000002400277213 */ /* 0x000fc60000000000 */
[----:B------:R-:W-:Y:S01]  /*6060*/  IMAD.HI.U32 R33, R43, R33, R42 ;  /* 0x000000212b217227 */ /* 0x000fe200078e002a */
[----:B------:R-:W-:Y:S02]  /*6070*/  ISETP.GE.AND P0, PT, R22, RZ, PT ;  /* 0x000000ff1600720c */ /* 0x000fe40003f06270 */
[----:B------:R-:W-:Y:S02]  /*6080*/  @!P1 IADD3 R34, R34, 0x1, RZ ;  /* 0x0000000122229810 */ /* 0x000fe40007ffe0ff */
[----:B------:R-:W-:Y:S01]  /*6090*/  ISETP.NE.AND P1, PT, R5, RZ, PT ;  /* 0x000000ff0500720c */ /* 0x000fe20003f25270 */
[----:B------:R-:W-:Y:S01]  /*60a0*/  IMAD.HI.U32 R40, R40, R39, RZ ;  /* 0x0000002728287227 */ /* 0x000fe200078e00ff */
[----:B-1----:R-:W-:-:S03]  /*60b0*/  IABS R12, R2 ;  /* 0x00000002000c7213 */ /* 0x002fc60000000000 */
[----:B------:R-:W-:Y:S02]  /*60c0*/  IMAD.MOV R23, RZ, RZ, -R36 ;  /* 0x000000ffff177224 */ /* 0x000fe400078e0a24 */
[----:B------:R-:W-:Y:S01]  /*60d0*/  IMAD.HI.U32 R33, R33, R11, RZ ;  /* 0x0000000b21217227 */ /* 0x000fe200078e00ff */
[----:B------:R-:W0:Y:S02]  /*60e0*/  I2F.RP R31, R12 ;  /* 0x0000000c001f7306 */ /* 0x000e240000209400 */
[----:B------:R-:W-:Y:S01]  /*60f0*/  IADD3 R14, -R40, RZ, RZ ;  /* 0x000000ff280e7210 */ /* 0x000fe20007ffe1ff */
[----:B------:R-:W-:Y:S01]  /*6100*/  IMAD R23, R9, R23, R13 ;  /* 0x0000001709177224 */ /* 0x000fe200078e020d */
[----:B------:R-:W-:Y:S01]  /*6110*/  IADD3 R9, -R33, RZ, RZ ;  /* 0x000000ff21097210 */ /* 0x000fe20007ffe1ff */
[----:B------:R-:W-:Y:S01]  /*6120*/  @P2 VIADD R34, R34, 0x1 ;  /* 0x0000000122222836 */ /* 0x000fe20000000000 */
[----:B--2---:R-:W-:Y:S01]  /*6130*/  IABS R22, R10 ;  /* 0x0000000a00167213 */ /* 0x004fe20000000000 */
[----:B------:R-:W-:-:S02]  /*6140*/  IMAD R39, R30, R14, R39 ;  /* 0x0000000e1e277224 */ /* 0x000fc400078e0227 */
[----:B------:R-:W-:Y:S01]  /*6150*/  @!P0 IMAD.MOV R34, RZ, RZ, -R34 ;  /* 0x000000ffff228224 */ /* 0x000fe200078e0a22 */
[----:B------:R-:W-:Y:S01]  /*6160*/  @!P1 LOP3.LUT R34, RZ, R5, RZ, 0x33, !PT ;  /* 0x00000005ff229212 */ /* 0x000fe200078e33ff */
[----:B------:R-:W-:Y:S01]  /*6170*/  IMAD R9, R20, R9, R11 ;  /* 0x0000000914097224 */ /* 0x000fe200078e020b */
[----:B------:R-:W1:Y:S01]  /*6180*/  I2F.RP R35, R22 ;  /* 0x0000001600237306 */ /* 0x000e620000209400 */
[----:B------:R-:W-:Y:S02]  /*6190*/  ISETP.GT.U32.AND P2, PT, R30, R39, PT ;  /* 0x000000271e00720c */ /* 0x000fe40003f44070 */
[----:B------:R-:W-:Y:S02]  /*61a0*/  IABS R14, R34 ;  /* 0x00000022000e7213 */ /* 0x000fe40000000000 */
[----:B------:R-:W-:-:S03]  /*61b0*/  ISETP.GT.U32.AND P1, PT, R20, R9, PT ;  /* 0x000000091400720c */ /* 0x000fc60003f24070 */
[----:B0-----:R-:W0:Y:S01]  /*61c0*/  MUFU.RCP R31, R31 ;  /* 0x0000001f001f7308 */ /* 0x001e220000001000 */
[----:B------:R-:W-:Y:S01]  /*61d0*/  IMAD.HI.U32 R38, R38, R14, RZ ;  /* 0x0000000e26267227 */ /* 0x000fe200078e00ff */
[----:B------:R-:W-:-:S03]  /*61e0*/  SHF.R.S32.HI R11, RZ, 0x1f, R32 ;  /* 0x0000001fff0b7819 */ /* 0x000fc60000011420 */
[----:B------:R-:W-:Y:S01]  /*61f0*/  IMAD.MOV R13, RZ, RZ, -R38 ;  /* 0x000000ffff0d7224 */ /* 0x000fe200078e0a26 */
[-C--:B------:R-:W-:Y:S01]  /*6200*/  @!P2 IADD3 R39, R39, -R30.reuse, RZ ;  /* 0x8000001e2727a210 */ /* 0x080fe20007ffe0ff */
[----:B------:R-:W-:Y:S01]  /*6210*/  IMAD R11, R11, UR4, RZ ;  /* 0x000000040b0b7c24 */ /* 0x000fe2000f8e02ff */
[----:B-1----:R-:W1:Y:S01]  /*6220*/  MUFU.RCP R35, R35 ;  /* 0x0000002300237308 */ /* 0x002e620000001000 */
[----:B------:R-:W-:Y:S02]  /*6230*/  IMAD R14, R21, R13, R14 ;  /* 0x0000000d150e7224 */ /* 0x000fe400078e020e */
[----:B------:R-:W-:Y:S01]  /*6240*/  @!P1 IMAD.IADD R9, R9, 0x1, -R20 ;  /* 0x0000000109099824 */ /* 0x000fe200078e0a14 */
[----:B------:R-:W-:Y:S01]  /*6250*/  ISETP.GE.U32.AND P0, PT, R39, R30, PT ;  /* 0x0000001e2700720c */ /* 0x000fe20003f06070 */
[----:B------:R-:W-:Y:S01]  /*6260*/  IMAD R30, R32, UR5, R11 ;  /* 0x00000005201e7c24 */ /* 0x000fe2000f8e020b */
[----:B------:R-:W-:Y:S01]  /*6270*/  ISETP.GT.U32.AND P3, PT, R21, R14, PT ;  /* 0x0000000e1500720c */ /* 0x000fe20003f64070 */
[----:B------:R-:W2:Y:S01]  /*6280*/  LDC R11, c[0x0][0x238] ;  /* 0x00008e00ff0b7b82 */ /* 0x000ea20000000800 */
[----:B------:R-:W-:Y:S01]  /*6290*/  ISETP.GE.U32.AND P5, PT, R9, R20, PT ;  /* 0x000000140900720c */ /* 0x000fe20003fa6070 */
[----:B0-----:R-:W-:Y:S01]  /*62a0*/  VIADD R42, R31, 0xffffffe ;  /* 0x0ffffffe1f2a7836 */ /* 0x001fe20000000000 */
[----:B------:R-:W-:-:S03]  /*62b0*/  @!P2 IADD3 R40, R40, 0x1, RZ ;  /* 0x000000012828a810 */ /* 0x000fc60007ffe0ff */
[----:B------:R-:W0:Y:S01]  /*62c0*/  F2I.FTZ.U32.TRUNC.NTZ R43, R42 ;  /* 0x0000002a002b7305 */ /* 0x000e22000021f000 */
[----:B------:R-:W-:Y:S01]  /*62d0*/  LOP3.LUT R9, R19, R3, RZ, 0x3c, !PT ;  /* 0x0000000313097212 */ /* 0x000fe200078e3cff */
[----:B------:R-:W-:Y:S01]  /*62e0*/  @!P1 VIADD R33, R33, 0x1 ;  /* 0x0000000121219836 */ /* 0x000fe20000000000 */
[----:B------:R-:W-:Y:S01]  /*62f0*/  LOP3.LUT R13, R36, R8, RZ, 0x3c, !PT ;  /* 0x00000008240d7212 */ /* 0x000fe200078e3cff */
[----:B------:R-:W-:Y:S01]  /*6300*/  @P0 VIADD R40, R40, 0x1 ;  /* 0x0000000128280836 */ /* 0x000fe20000000000 */
[----:B-1----:R-:W-:Y:S01]  /*6310*/  IADD3 R35, R35, 0xffffffe, RZ ;  /* 0x0ffffffe23237810 */ /* 0x002fe20007ffe0ff */
[----:B------:R-:W-:Y:S01]  /*6320*/  @!P3 IMAD.IADD R14, R14, 0x1, -R21 ;  /* 0x000000010e0eb824 */ /* 0x000fe200078e0a15 */
[----:B------:R-:W-:Y:S01]  /*6330*/  ISETP.GE.AND P0, PT, R9, RZ, PT ;  /* 0x000000ff0900720c */ /* 0x000fe20003f06270 */
[----:B------:R-:W-:Y:S01]  /*6340*/  @P5 VIADD R33, R33, 0x1 ;  /* 0x0000000121215836 */ /* 0x000fe20000000000 */
[----:B------:R-:W-:Y:S01]  /*6350*/  ISETP.NE.AND P5, PT, R3, RZ, PT ;  /* 0x000000ff0300720c */ /* 0x000fe20003fa5270 */
[----:B------:R-:W1:Y:S01]  /*6360*/  F2I.FTZ.U32.TRUNC.NTZ R39, R35 ;  /* 0x0000002300277305 */ /* 0x000e62000021f000 */
[----:B------:R-:W-:-:S02]  /*6370*/  ISETP.GE.AND P4, PT, R13, RZ, PT ;  /* 0x000000ff0d00720c */ /* 0x000fc40003f86270 */
[----:B------:R-:W-:Y:S02]  /*6380*/  ISETP.GE.U32.AND P6, PT, R14, R21, PT ;  /* 0x000000150e00720c */ /* 0x000fe40003fc6070 */
[----:B------:R-:W-:Y:S01]  /*6390*/  ISETP.NE.AND P1, PT, R8, RZ, PT ;  /* 0x000000ff0800720c */ /* 0x000fe20003f25270 */
[----:B------:R-:W-:Y:S01]  /*63a0*/  IMAD.WIDE.U32 R44, R32, UR4, RZ ;  /* 0x00000004202c7c25 */ /* 0x000fe2000f8e00ff */
[----:B0-----:R-:W-:Y:S01]  /*63b0*/  IADD3 R32, RZ, -R43, RZ ;  /* 0x8000002bff207210 */ /* 0x001fe20007ffe0ff */
[----:B------:R-:W-:Y:S01]  /*63c0*/  ULDC.64 UR4, c[0x0][0x248] ;  /* 0x0000920000047ab9 */ /* 0x000fe20000000a00 */
[----:B------:R-:W-:Y:S01]  /*63d0*/  LOP3.LUT R13, R34, R4, RZ, 0x3c, !PT ;  /* 0x00000004220d7212 */ /* 0x000fe200078e3cff */
[----:B------:R-:W-:Y:S01]  /*63e0*/  @!P0 IMAD.MOV R33, RZ, RZ, -R33 ;  /* 0x000000ffff218224 */ /* 0x000fe200078e0a21 */
[----:B--2---:R-:W-:Y:S01]  /*63f0*/  IABS R14, R11 ;  /* 0x0000000b000e7213 */ /* 0x004fe20000000000 */
[----:B------:R-:W-:Y:S01]  /*6400*/  IMAD R32, R32, R12, RZ ;  /* 0x0000000c20207224 */ /* 0x000fe200078e02ff */
[----:B------:R-:W-:Y:S01]  /*6410*/  MOV R42, RZ ;  /* 0x000000ff002a7202 */ /* 0x000fe20000000f00 */
[----:B------:R-:W-:Y:S01]  /*6420*/  @!P3 VIADD R38, R38, 0x1 ;  /* 0x000000012626b836 */ /* 0x000fe20000000000 */
[----:B------:R-:W-:-:S02]  /*6430*/  ISETP.GE.AND P2, PT, R13, RZ, PT ;  /* 0x000000ff0d00720c */ /* 0x000fc40003f46270 */
[----:B------:R-:W-:Y:S01]  /*6440*/  @!P5 LOP3.LUT R33, RZ, R3, RZ, 0x33, !PT ;  /* 0x00000003ff21d212 */ /* 0x000fe200078e33ff */
[----:B------:R-:W0:Y:S01]  /*6450*/  I2F.RP R21, R14 ;  /* 0x0000000e00157306 */ /* 0x000e220000209400 */
[----:B------:R-:W-:Y:S01]  /*6460*/  ISETP.NE.AND P0, PT, R4, RZ, PT ;  /* 0x000000ff0400720c */ /* 0x000fe20003f05270 */
[----:B------:R-:W-:Y:S01]  /*6470*/  IMAD.HI.U32 R32, R43, R32, R42 ;  /* 0x000000202b207227 */ /* 0x000fe200078e002a */
[----:B------:R-:W-:Y:S02]  /*6480*/  @!P4 IADD3 R40, -R40, RZ, RZ ;  /* 0x000000ff2828c210 */ /* 0x000fe40007ffe1ff */
[----:B------:R-:W-:Y:S01]  /*6490*/  @!P1 LOP3.LUT R40, RZ, R8, RZ, 0x33, !PT ;  /* 0x00000008ff289212 */ /* 0x000fe200078e33ff */
[----:B------:R-:W-:Y:S01]  /*64a0*/  @P6 VIADD R38, R38, 0x1 ;  /* 0x0000000126266836 */ /* 0x000fe20000000000 */
[----:B-1----:R-:W-:Y:S02]  /*64b0*/  IADD3 R13, RZ, -R39, RZ ;  /* 0x80000027ff0d7210 */ /* 0x002fe40007ffe0ff */
[----:B------:R-:W-:Y:S01]  /*64c0*/  IABS R9, R33 ;  /* 0x0000002100097213 */ /* 0x000fe20000000000 */
[----:B------:R-:W-:Y:S01]  /*64d0*/  IMAD.MOV.U32 R35, RZ, RZ, R38 ;  /* 0x000000ffff237224 */ /* 0x000fe200078e0026 */
[----:B------:R-:W-:Y:S01]  /*64e0*/  IADD3 R20, -R40, RZ, RZ ;  /* 0x000000ff28147210 */ /* 0x000fe20007ffe1ff */
[----:B------:R-:W-:Y:S01]  /*64f0*/  IMAD R13, R13, R22, RZ ;  /* 0x000000160d0d7224 */ /* 0x000fe200078e02ff */
[----:B------:R-:W-:Y:S01]  /*6500*/  MOV R38, RZ ;  /* 0x000000ff00267202 */ /* 0x000fe20000000f00 */
[----:B------:R-:W-:-:S04]  /*6510*/  IMAD.HI.U32 R32, R32, R9, RZ ;  /* 0x0000000920207227 */ /* 0x000fc800078e00ff */
[----:B------:R-:W-:Y:S01]  /*6520*/  IMAD R20, R8, R20, R36 ;  /* 0x0000001408147224 */ /* 0x000fe200078e0224 */
[----:B------:R-:W-:Y:S01]  /*6530*/  SHF.R.S32.HI R8, RZ, 0x1f, R23 ;  /* 0x0000001fff087819 */ /* 0x000fe20000011417 */
[----:B------:R-:W-:Y:S01]  /*6540*/  @!P2 IMAD.MOV R35, RZ, RZ, -R35 ;  /* 0x000000ffff23a224 */ /* 0x000fe200078e0a23 */
[----:B------:R-:W-:Y:S01]  /*6550*/  @!P0 LOP3.LUT R35, RZ, R4, RZ, 0x33, !PT ;  /* 0x00000004ff238212 */ /* 0x000fe200078e33ff */
[----:B------:R-:W-:Y:S01]  /*6560*/  IMAD.HI.U32 R38, R39, R13, R38 ;  /* 0x0000000d27267227 */ /* 0x000fe200078e0026 */
[----:B------:R-:W-:Y:S01]  /*6570*/  IADD3 R13, -R32, RZ, RZ ;  /* 0x000000ff200d7210 */ /* 0x000fe20007ffe1ff */
[----:B0-----:R0:W1:Y:S01]  /*6580*/  MUFU.RCP R36, R21 ;  /* 0x0000001500247308 */ /* 0x0010620000001000 */
[----:B------:R-:W-:Y:S01]  /*6590*/  IADD3 R31, R45, R30, RZ ;  /* 0x0000001e2d1f7210 */ /* 0x000fe20007ffe0ff */
[----:B------:R-:W-:Y:S01]  /*65a0*/  IMAD R8, R8, UR4, RZ ;  /* 0x0000000408087c24 */ /* 0x000fe2000f8e02ff */
[----:B------:R-:W-:Y:S01]  /*65b0*/  MOV R30, R44 ;  /* 0x0000002c001e7202 */ /* 0x000fe20000000f00 */
[----:B------:R-:W-:-:S02]  /*65c0*/  IMAD R9, R12, R13, R9 ;  /* 0x0000000d0c097224 */ /* 0x000fc400078e0209 */
[C---:B------:R-:W-:Y:S02]  /*65d0*/  IMAD R8, R23.reuse, UR5, R8 ;  /* 0x0000000517087c24 */ /* 0x040fe4000f8e0208 */
[----:B------:R-:W-:Y:S01]  /*65e0*/  IMAD.WIDE.U32 R30, R23, UR4, R30 ;  /* 0x00000004171e7c25 */ /* 0x000fe2000f8e001e */
[----:B------:R-:W-:Y:S01]  /*65f0*/  ISETP.GT.U32.AND P1, PT, R12, R9, PT ;  /* 0x000000090c00720c */ /* 0x000fe20003f24070 */
[----:B------:R-:W-:Y:S01]  /*6600*/  ULDC.64 UR4, c[0x0][0x250] ;  /* 0x0000940000047ab9 */ /* 0x000fe20000000a00 */
[----:B0-----:R-:W-:Y:S01]  /*6610*/  IABS R21, R35 ;  /* 0x0000002300157213 */ /* 0x001fe20000000000 */
[----:B------:R-:W-:-:S04]  /*6620*/  IMAD.IADD R31, R31, 0x1, R8 ;  /* 0x000000011f1f7824 */ /* 0x000fc800078e0208 */
[----:B------:R-:W-:-:S05]  /*6630*/  IMAD.HI.U32 R38, R38, R21, RZ ;  /* 0x0000001526267227 */ /* 0x000fca00078e00ff */
[----:B------:R-:W-:-:S05]  /*6640*/  IADD3 R8, -R38, RZ, RZ ;  /* 0x000000ff26087210 */ /* 0x000fca0007ffe1ff */
[----:B------:R-:W-:Y:S01]  /*6650*/  IMAD R8, R22, R8, R21 ;  /* 0x0000000816087224 */ /* 0x000fe200078e0215 */
[----:B------:R-:W-:Y:S01]  /*6660*/  @!P1 IADD3 R9, R9, -R12, RZ ;  /* 0x8000000c09099210 */ /* 0x000fe20007ffe0ff */
[----:B-1----:R-:W-:Y:S01]  /*6670*/  VIADD R36, R36, 0xffffffe ;  /* 0x0ffffffe24247836 */ /* 0x002fe20000000000 */
[----:B------:R-:W-:Y:S02]  /*6680*/  SHF.R.S32.HI R13, RZ, 0x1f, R20 ;  /* 0x0000001fff0d7819 */ /* 0x000fe40000011414 */
[----:B------:R-:W-:Y:S01]  /*6690*/  ISETP.GT.U32.AND P2, PT, R22, R8, PT ;  /* 0x000000081600720c */ /* 0x000fe20003f44070 */
[----:B------:R-:W0:Y:S01]  /*66a0*/  F2I.FTZ.U32.TRUNC.NTZ R21, R36 ;  /* 0x0000002400157305 */ /* 0x000e22000021f000 */
[----:B------:R-:W-:Y:S02]  /*66b0*/  ISETP.GE.U32.AND P4, PT, R9, R12, PT ;  /* 0x0000000c0900720c */ /* 0x000fe40003f86070 */
[----:B------:R-:W-:Y:S01]  /*66c0*/  LOP3.LUT R9, R33, R2, RZ, 0x3c, !PT ;  /* 0x0000000221097212 */ /* 0x000fe200078e3cff */
[----:B------:R-:W-:Y:S01]  /*66d0*/  IMAD R13, R13, UR4, RZ ;  /* 0x000000040d0d7c24 */ /* 0x000fe2000f8e02ff */
[----:B------:R-:W-:-:S02]  /*66e0*/  ISETP.NE.AND P3, PT, R2, RZ, PT ;  /* 0x000000ff0200720c */ /* 0x000fc40003f65270 */
[----:B------:R-:W-:Y:S01]  /*66f0*/  ISETP.GE.AND P0, PT, R9, RZ, PT ;  /* 0x000000ff0900720c */ /* 0x000fe20003f06270 */
[----:B------:R-:W-:Y:S01]  /*6700*/  IMAD.WIDE.U32 R30, R20, UR4, R30 ;  /* 0x00000004141e7c25 */ /* 0x000fe2000f8e001e */
[----:B------:R-:W-:-:S03]  /*6710*/  @!P1 IADD3 R32, R32, 0x1, RZ ;  /* 0x0000000120209810 */ /* 0x000fc60007ffe0ff */
[----:B------:R-:W-:Y:S01]  /*6720*/  IMAD R13, R20, UR5, R13 ;  /* 0x00000005140d7c24 */ /* 0x000fe2000f8e020d */
[----:B------:R-:W-:Y:S01]  /*6730*/  SHF.R.S32.HI R20, RZ, 0x1f, R40 ;  /* 0x0000001fff147819 */ /* 0x000fe20000011428 */
[----:B------:R-:W-:Y:S01]  /*6740*/  ULDC.64 UR4, c[0x0][0x258] ;  /* 0x0000960000047ab9 */ /* 0x000fe20000000a00 */
[-C--:B------:R-:W-:Y:S02]  /*6750*/  @!P2 IADD3 R8, R8, -R22.reuse, RZ ;  /* 0x800000160808a210 */ /* 0x080fe40007ffe0ff */
[----:B------:R-:W-:Y:S01]  /*6760*/  @P4 IADD3 R32, R32, 0x1, RZ ;  /* 0x0000000120204810 */ /* 0x000fe20007ffe0ff */
[----:B------:R-:W-:Y:S01]  /*6770*/  IMAD R20, R20, UR4, RZ ;  /* 0x0000000414147c24 */ /* 0x000fe2000f8e02ff */
[----:B------:R-:W-:Y:S01]  /*6780*/  ISETP.GE.U32.AND P4, PT, R8, R22, PT ;  /* 0x000000160800720c */ /* 0x000fe20003f86070 */
[----:B------:R-:W-:Y:S01]  /*6790*/  IMAD.IADD R31, R31, 0x1, R13 ;  /* 0x000000011f1f7824 */ /* 0x000fe200078e020d */
[----:B------:R-:W-:Y:S01]  /*67a0*/  LOP3.LUT R8, R35, R10, RZ, 0x3c, !PT ;  /* 0x0000000a23087212 */ /* 0x000fe200078e3cff */
[----:B0-----:R-:W-:-:S02]  /*67b0*/  IMAD.MOV R9, RZ, RZ, -R21 ;  /* 0x000000ffff097224 */ /* 0x001fc400078e0a15 */
[----:B------:R-:W-:Y:S01]  /*67c0*/  IMAD.MOV R13, RZ, RZ, -R34 ;  /* 0x000000ffff0d7224 */ /* 0x000fe200078e0a22 */
[----:B------:R-:W-:Y:S01]  /*67d0*/  ISETP.GE.AND P1, PT, R8, RZ, PT ;  /* 0x000000ff0800720c */ /* 0x000fe20003f26270 */
[----:B------:R-:W-:Y:S01]  /*67e0*/  IMAD R12, R40, UR5, R20 ;  /* 0x00000005280c7c24 */ /* 0x000fe2000f8e0214 */
[----:B------:R-:W-:Y:S01]  /*67f0*/  MOV R20, RZ ;  /* 0x000000ff00147202 */ /* 0x000fe20000000f00 */
[----:B------:R-:W-:Y:S01]  /*6800*/  @!P0 IMAD.MOV R32, RZ, RZ, -R32 ;  /* 0x000000ffff208224 */ /* 0x000fe200078e0a20 */
[----:B------:R-:W-:Y:S01]  /*6810*/  ISETP.NE.AND P0, PT, R10, RZ, PT ;  /* 0x000000ff0a00720c */ /* 0x000fe20003f05270 */
[----:B------:R-:W-:Y:S01]  /*6820*/  IMAD R13, R5, R13, R15 ;  /* 0x0000000d050d7224 */ /* 0x000fe200078e020f */
[----:B------:R-:W-:Y:S01]  /*6830*/  @!P3 LOP3.LUT R32, RZ, R2, RZ, 0x33, !PT ;  /* 0x00000002ff20b212 */ /* 0x000fe200078e33ff */
[----:B------:R-:W-:Y:S02]  /*6840*/  IMAD R9, R9, R14, RZ ;  /* 0x0000000e09097224 */ /* 0x000fe400078e02ff */
[----:B------:R-:W-:Y:S01]  /*6850*/  IMAD.WIDE.U32 R30, R40, UR4, R30 ;  /* 0x00000004281e7c25 */ /* 0x000fe2000f8e001e */
[----:B------:R-:W-:Y:S01]  /*6860*/  SHF.R.S32.HI R8, RZ, 0x1f, R13 ;  /* 0x0000001fff087819 */ /* 0x000fe2000001140d */
[----:B------:R-:W-:-:S02]  /*6870*/  ULDC.64 UR4, c[0x0][0x260] ;  /* 0x0000980000047ab9 */ /* 0x000fc40000000a00 */
[----:B------:R-:W-:Y:S01]  /*6880*/  @!P2 VIADD R38, R38, 0x1 ;  /* 0x000000012626a836 */ /* 0x000fe20000000000 */
[----:B------:R-:W-:Y:S01]  /*6890*/  IABS R5, R32 ;  /* 0x0000002000057213 */ /* 0x000fe20000000000 */
[----:B------:R-:W-:-:S03]  /*68a0*/  IMAD.HI.U32 R9, R21, R9, R20 ;  /* 0x0000000915097227 */ /* 0x000fc600078e0014 */
[----:B------:R-:W-:Y:S01]  /*68b0*/  @P4 IADD3 R38, R38, 0x1, RZ ;  /* 0x0000000126264810 */ /* 0x000fe20007ffe0ff */
[----:B------:R-:W-:Y:S01]  /*68c0*/  IMAD.IADD R31, R31, 0x1, R12 ;  /* 0x000000011f1f7824 */ /* 0x000fe200078e020c */
[----:B------:R-:W-:Y:S01]  /*68d0*/  IADD3 R12, -R35, RZ, RZ ;  /* 0x000000ff230c7210 */ /* 0x000fe20007ffe1ff */
[----:B------:R-:W-:Y:S02]  /*68e0*/  IMAD R8, R8, UR4, RZ ;  /* 0x0000000408087c24 */ /* 0x000fe4000f8e02ff */
[----:B------:R-:W-:-:S04]  /*68f0*/  IMAD.HI.U32 R9, R9, R5, RZ ;  /* 0x0000000509097227 */ /* 0x000fc800078e00ff */
[----:B------:R-:W-:Y:S02]  /*6900*/  IMAD R12, R4, R12, R34 ;  /* 0x0000000c040c7224 */ /* 0x000fe400078e0222 */
[----:B------:R-:W-:Y:S01]  /*6910*/  @!P1 IMAD.MOV R38, RZ, RZ, -R38 ;  /* 0x000000ffff269224 */ /* 0x000fe200078e0a26 */
[----:B------:R-:W-:Y:S01]  /*6920*/  @!P0 LOP3.LUT R38, RZ, R10, RZ, 0x33, !PT ;  /* 0x0000000aff268212 */ /* 0x000fe200078e33ff */
[C---:B------:R-:W-:Y:S02]  /*6930*/  IMAD R8, R13.reuse, UR5, R8 ;  /* 0x000000050d087c24 */ /* 0x040fe4000f8e0208 */
[----:B------:R-:W-:Y:S01]  /*6940*/  IMAD.WIDE.U32 R30, R13, UR4, R30 ;  /* 0x000000040d1e7c25 */ /* 0x000fe2000f8e001e */
[----:B------:R-:W-:Y:S01]  /*6950*/  IADD3 R13, -R9, RZ, RZ ;  /* 0x000000ff090d7210 */ /* 0x000fe20007ffe1ff */
[----:B------:R-:W-:Y:S01]  /*6960*/  ULDC.64 UR4, c[0x0][0x268] ;  /* 0x00009a0000047ab9 */ /* 0x000fe20000000a00 */
[----:B------:R-:W-:Y:S01]  /*6970*/  SHF.R.S32.HI R4, RZ, 0x1f, R12 ;  /* 0x0000001fff047819 */ /* 0x000fe2000001140c */
[----:B------:R-:W-:-:S02]  /*6980*/  IMAD.MOV R15, RZ, RZ, -R38 ;  /* 0x000000ffff0f7224 */ /* 0x000fc400078e0a26 */
[----:B------:R-:W-:Y:S01]  /*6990*/  IMAD R5, R14, R13, R5 ;  /* 0x0000000d0e057224 */ /* 0x000fe200078e0205 */
[----:B------:R-:W-:Y:S01]  /*69a0*/  IADD3 R31, R31, R8, RZ ;  /* 0x000000081f1f7210 */ /* 0x000fe20007ffe0ff */
[----:B------:R-:W-:Y:S02]  /*69b0*/  IMAD R4, R4, UR4, RZ ;  /* 0x0000000404047c24 */ /* 0x000fe4000f8e02ff */
[----:B------:R-:W-:Y:S01]  /*69c0*/  IMAD R15, R10, R15, R35 ;  /* 0x0000000f0a0f7224 */ /* 0x000fe200078e0223 */
[----:B------:R-:W-:Y:S01]  /*69d0*/  ISETP.GT.U32.AND P1, PT, R14, R5, PT ;  /* 0x000000050e00720c */ /* 0x000fe20003f24070 */
[C---:B------:R-:W-:Y:S02]  /*69e0*/  IMAD R4, R12.reuse, UR5, R4 ;  /* 0x000000050c047c24 */ /* 0x040fe4000f8e0204 */
[----:B------:R-:W-:Y:S01]  /*69f0*/  IMAD.WIDE.U32 R12, R12, UR4, R30 ;  /* 0x000000040c0c7c25 */ /* 0x000fe2000f8e001e */
[----:B------:R-:W-:Y:S01]  /*6a00*/  SHF.R.S32.HI R8, RZ, 0x1f, R15 ;  /* 0x0000001fff087819 */ /* 0x000fe2000001140f */
[----:B------:R-:W-:-:S02]  /*6a10*/  ULDC.64 UR4, c[0x0][0x270] ;  /* 0x00009c0000047ab9 */ /* 0x000fc40000000a00 */
[----:B------:R-:W-:Y:S02]  /*6a20*/  IMAD.IADD R13, R13, 0x1, R4 ;  /* 0x000000010d0d7824 */ /* 0x000fe400078e0204 */
[----:B------:R-:W-:Y:S02]  /*6a30*/  IMAD R4, R8, UR4, RZ ;  /* 0x0000000408047c24 */ /* 0x000fe4000f8e02ff */
[----:B------:R-:W-:-:S03]  /*6a40*/  IMAD.WIDE.U32 R12, R15, UR4, R12 ;  /* 0x000000040f0c7c25 */ /* 0x000fc6000f8e000c */
[-C--:B------:R-:W-:Y:S01]  /*6a50*/  @!P1 IADD3 R5, R5, -R14.reuse, RZ ;  /* 0x8000000e05059210 */ /* 0x080fe20007ffe0ff */
[----:B------:R-:W-:Y:S01]  /*6a60*/  IMAD R4, R15, UR5, R4 ;  /* 0x000000050f047c24 */ /* 0x000fe2000f8e0204 */
[----:B------:R-:W-:Y:S01]  /*6a70*/  SHF.R.S32.HI R8, RZ, 0x1f, R38 ;  /* 0x0000001fff087819 */ /* 0x000fe20000011426 */
[----:B------:R-:W-:Y:S02]  /*6a80*/  ULDC.64 UR4, c[0x0][0x278] ;  /* 0x00009e0000047ab9 */ /* 0x000fe40000000a00 */
[----:B------:R-:W-:Y:S01]  /*6a90*/  IMAD.IADD R13, R13, 0x1, R4 ;  /* 0x000000010d0d7824 */ /* 0x000fe200078e0204 */
[----:B------:R-:W-:Y:S02]  /*6aa0*/  IADD3 R4, -R33, RZ, RZ ;  /* 0x000000ff21047210 */ /* 0x000fe40007ffe1ff */
[----:B------:R-:W-:Y:S02]  /*6ab0*/  ISETP.GE.U32.AND P2, PT, R5, R14, PT ;  /* 0x0000000e0500720c */ /* 0x000fe40003f46070 */
[----:B------:R-:W-:Y:S01]  /*6ac0*/  LOP3.LUT R5, R32, R11, RZ, 0x3c, !PT ;  /* 0x0000000b20057212 */ /* 0x000fe200078e3cff */
[----:B------:R-:W-:-:S02]  /*6ad0*/  IMAD R4, R3, R4, R19 ;  /* 0x0000000403047224 */ /* 0x000fc400078e0213 */
[----:B------:R-:W-:Y:S01]  /*6ae0*/  @!P1 VIADD R9, R9, 0x1 ;  /* 0x0000000109099836 */ /* 0x000fe20000000000 */
[----:B------:R-:W-:Y:S01]  /*6af0*/  ISETP.GE.AND P0, PT, R5, RZ, PT ;  /* 0x000000ff0500720c */ /* 0x000fe20003f06270 */
[----:B------:R-:W-:Y:S01]  /*6b00*/  IMAD R8, R8, UR4, RZ ;  /* 0x0000000408087c24 */ /* 0x000fe2000f8e02ff */
[----:B------:R-:W-:Y:S01]  /*6b10*/  ISETP.NE.AND P1, PT, R11, RZ, PT ;  /* 0x000000ff0b00720c */ /* 0x000fe20003f25270 */
[----:B------:R-:W-:Y:S01]  /*6b20*/  IMAD.WIDE.U32 R12, R38, UR4, R12 ;  /* 0x00000004260c7c25 */ /* 0x000fe2000f8e000c */
[----:B------:R-:W-:-:S03]  /*6b30*/  SHF.R.S32.HI R3, RZ, 0x1f, R4 ;  /* 0x0000001fff037819 */ /* 0x000fc60000011404 */
[----:B------:R-:W-:Y:S01]  /*6b40*/  IMAD R8, R38, UR5, R8 ;  /* 0x0000000526087c24 */ /* 0x000fe2000f8e0208 */
[----:B------:R-:W-:Y:S01]  /*6b50*/  ULDC.64 UR4, c[0x0][0x280] ;  /* 0x0000a00000047ab9 */ /* 0x000fe20000000a00 */
[----:B------:R-:W-:Y:S01]  /*6b60*/  @P2 IADD3 R9, R9, 0x1, RZ ;  /* 0x0000000109092810 */ /* 0x000fe20007ffe0ff */
[----:B------:R-:W-:Y:S01]  /*6b70*/  IMAD R3, R3, UR4, RZ ;  /* 0x0000000403037c24 */ /* 0x000fe2000f8e02ff */
[----:B------:R-:W-:Y:S01]  /*6b80*/  IADD3 R5, -R32, RZ, RZ ;  /* 0x000000ff20057210 */ /* 0x000fe20007ffe1ff */
[----:B------:R-:W-:Y:S02]  /*6b90*/  IMAD.IADD R13, R13, 0x1, R8 ;  /* 0x000000010d0d7824 */ /* 0x000fe400078e0208 */
[----:B------:R-:W-:Y:S01]  /*6ba0*/  @!P0 IMAD.MOV R9, RZ, RZ, -R9 ;  /* 0x000000ffff098224 */ /* 0x000fe200078e0a09 */
[----:B------:R-:W-:Y:S01]  /*6bb0*/  @!P1 LOP3.LUT R9, RZ, R11, RZ, 0x33, !PT ;  /* 0x0000000bff099212 */ /* 0x000fe200078e33ff */
[----:B------:R-:W-:Y:S02]  /*6bc0*/  IMAD R5, R2, R5, R33 ;  /* 0x0000000502057224 */ /* 0x000fe400078e0221 */
[----:B------:R-:W-:-:S02]  /*6bd0*/  IMAD R3, R4, UR5, R3 ;  /* 0x0000000504037c24 */ /* 0x000fc4000f8e0203 */
[----:B------:R-:W-:Y:S01]  /*6be0*/  IMAD.WIDE.U32 R12, R4, UR4, R12 ;  /* 0x00000004040c7c25 */ /* 0x000fe2000f8e000c */
[----:B------:R-:W-:Y:S01]  /*6bf0*/  SHF.R.S32.HI R2, RZ, 0x1f, R5 ;  /* 0x0000001fff027819 */ /* 0x000fe20000011405 */
[----:B------:R-:W-:-:S03]  /*6c00*/  ULDC.64 UR4, c[0x0][0x288] ;  /* 0x0000a20000047ab9 */ /* 0x000fc60000000a00 */
[----:B------:R-:W-:Y:S01]  /*6c10*/  IADD3 R13, R13, R3, RZ ;  /* 0x000000030d0d7210 */ /* 0x000fe20007ffe0ff */
[----:B------:R-:W-:Y:S02]  /*6c20*/  IMAD.MOV R3, RZ, RZ, -R9 ;  /* 0x000000ffff037224 */ /* 0x000fe400078e0a09 */
[----:B------:R-:W-:Y:S02]  /*6c30*/  IMAD R2, R2, UR4, RZ ;  /* 0x0000000402027c24 */ /* 0x000fe4000f8e02ff */
[----:B------:R-:W-:Y:S02]  /*6c40*/  IMAD R3, R11, R3, R32 ;  /* 0x000000030b037224 */ /* 0x000fe400078e0220 */
[C---:B------:R-:W-:Y:S02]  /*6c50*/  IMAD R2, R5.reuse, UR5, R2 ;  /* 0x0000000505027c24 */ /* 0x040fe4000f8e0202 */
[----:B------:R-:W-:Y:S01]  /*6c60*/  IMAD.WIDE.U32 R10, R5, UR4, R12 ;  /* 0x00000004050a7c25 */ /* 0x000fe2000f8e000c */
[----:B------:R-:W-:Y:S01]  /*6c70*/  SHF.R.S32.HI R4, RZ, 0x1f, R3 ;  /* 0x0000001fff047819 */ /* 0x000fe20000011403 */
[----:B------:R-:W-:-:S03]  /*6c80*/  ULDC.64 UR4, c[0x0][0x290] ;  /* 0x0000a40000047ab9 */ /* 0x000fc60000000a00 */
[----:B------:R-:W-:Y:S01]  /*6c90*/  IADD3 R11, R11, R2, RZ ;  /* 0x000000020b0b7210 */ /* 0x000fe20007ffe0ff */
[----:B------:R-:W-:Y:S01]  /*6ca0*/  IMAD R2, R4, UR4, RZ ;  /* 0x0000000404027c24 */ /* 0x000fe2000f8e02ff */
[----:B------:R-:W-:-:S03]  /*6cb0*/  SHF.R.S32.HI R4, RZ, 0x1f, R9 ;  /* 0x0000001fff047819 */ /* 0x000fc60000011409 */
[C---:B------:R-:W-:Y:S02]  /*6cc0*/  IMAD R2, R3.reuse, UR5, R2 ;  /* 0x0000000503027c24 */ /* 0x040fe4000f8e0202 */
[----:B------:R-:W-:Y:S01]  /*6cd0*/  IMAD.WIDE.U32 R10, R3, UR4, R10 ;  /* 0x00000004030a7c25 */ /* 0x000fe2000f8e000a */
[----:B------:R-:W-:-:S03]  /*6ce0*/  ULDC.64 UR4, c[0x0][0x298] ;  /* 0x0000a60000047ab9 */ /* 0x000fc60000000a00 */
[----:B------:R-:W-:Y:S01]  /*6cf0*/  IMAD.IADD R3, R11, 0x1, R2 ;  /* 0x000000010b037824 */ /* 0x000fe200078e0202 */
[----:B------:R-:W-:Y:S01]  /*6d00*/  MOV R2, R10 ;  /* 0x0000000a00027202 */ /* 0x000fe20000000f00 */
[----:B------:R-:W-:-:S04]  /*6d10*/  IMAD R4, R4, UR4, RZ ;  /* 0x0000000404047c24 */ /* 0x000fc8000f8e02ff */
[C---:B------:R-:W-:Y:S02]  /*6d20*/  IMAD R4, R9.reuse, UR5, R4 ;  /* 0x0000000509047c24 */ /* 0x040fe4000f8e0204 */
[----:B------:R-:W-:Y:S01]  /*6d30*/  IMAD.WIDE.U32 R2, R9, UR4, R2 ;  /* 0x0000000409027c25 */ /* 0x000fe2000f8e0002 */
[----:B------:R-:W-:Y:S02]  /*6d40*/  ULDC.64 UR4, c[0x0][0x2a0] ;  /* 0x0000a80000047ab9 */ /* 0x000fe40000000a00 */
[----:B------:R-:W-:Y:S01]  /*6d50*/  IADD3 R24, R28, R24, RZ ;  /* 0x000000181c187210 */ /* 0x000fe20007ffe0ff */
[----:B------:R-:W-:Y:S01]  /*6d60*/  IMAD.IADD R4, R3, 0x1, R4 ;  /* 0x0000000103047824 */ /* 0x000fe200078e0204 */
[----:B------:R-:W-:Y:S01]  /*6d70*/  LEA R8, P0, R2, UR4, 0x2 ;  /* 0x0000000402087c11 */ /* 0x000fe2000f8010ff */
[----:B---3--:R-:W-:Y:S01]  /*6d80*/  HADD2.F32 R37, -RZ, R37.H0_H0 ;  /* 0x20000025ff257230 */ /* 0x008fe20000004100 */
[----:B------:R-:W-:Y:S02]  /*6d90*/  R2UR UR8, R6 ;  /* 0x00000000060872ca */ /* 0x000fe400000e0000 */
[----:B------:R-:W-:-:S02]  /*6da0*/  R2UR UR9, R7 ;  /* 0x00000000070972ca */ /* 0x000fc400000e0000 */
[----:B------:R-:W-:Y:S02]  /*6db0*/  LEA.HI.X R9, R2, UR5, R4, 0x2, P0 ;  /* 0x0000000502097c11 */ /* 0x000fe400080f1404 */
[----:B------:R-:W-:Y:S01]  /*6dc0*/  ISETP.GE.AND P0, PT, R24, R29, PT ;  /* 0x0000001d1800720c */ /* 0x000fe20003f06270 */
[----:B------:R-:W-:-:S04]  /*6dd0*/  FMUL R37, R37, UR7 ;  /* 0x0000000725257c20 */ /* 0x000fc80008400000 */
[----:B------:R-:W-:-:S05]  /*6de0*/  FFMA R37, R0, UR6, R37 ;  /* 0x0000000600257c23 */ /* 0x000fca0008000025 */
[----:B------:R0:W-:Y:S03]  /*6df0*/  STG.E desc[UR8][R8.64], R37 ;  /* 0x0000002508007986 */ /* 0x0001e6000c101908 */
[----:B------:R-:W-:Y:S05]  /*6e00*/  @P0 BRA `(.L_x_16) ;  /* 0x0000000000040947 */ /* 0x000fea0003800000 */
[----:B------:R-:W-:Y:S05]  /*6e10*/  BRA `(.L_x_17) ;  /* 0xffffff9c00f47947 */ /* 0x000fea000383ffff */
.L_x_16:
[----:B------:R-:W-:Y:S05]  /*6e20*/  EXIT ;  /* 0x000000000000794d */ /* 0x000fea0003800000 */
.L_x_18:
        /* <DEDUP_REMOVED lines=13> */
.L_x_224:


//--------------------- .text._ZN7cutlass13device_kernelINS_4gemm6kernel13GemmUniversalIN4cute5tupleIJNS5_IJiiiiEEES6_NS5_IJiiiEEES6_EEENS1_10collective13CollectiveMmaINS1_34MainloopSm90TmaGmmaWarpSpecializedILi7ENS5_IJNS4_1CILi1EEENSC_ILi2EEESD_EEENS1_35KernelTmaWarpSpecializedCooperativeEEENS5_IJNS5_IJNSC_ILi128EEEEEESJ_NS5_IJNSC_ILi64EEEEEEEEENS_6half_tENS5_IJNS5_IJSD_lllEEENS5_IJlllEEENS5_IJllllEEEEEESN_NS5_IJSQ_NS5_IJSD_llEEESQ_EEENS4_8TiledMMAINS4_8MMA_AtomIJNS4_4SM904GMMA26MMA_64x128x16_F32F16F16_SSILNSX_5MajorE1ELSZ_0ELNSX_7ScaleInE1ELS10_1EEEEEENS4_6LayoutINS5_IJSE_SD_SD_EEENS5_IJSD_NSC_ILi0EEES15_EEEEENS5_IJNS4_10UnderscoreES18_S18_EEEEENS4_23SM90_TMA_LOAD_MULTICASTENS4_14ComposedLayoutINS4_7SwizzleILi3ELi4ELi3EEENS4_18smem_ptr_flag_bitsILi16EEENS13_INS5_IJSK_NSC_ILi8EEEEEENS5_IJSD_SK_EEEEEEEvNS4_8identityENS4_13SM90_TMA_LOADENS1C_IS1E_S1G_NS13_INS5_IJS1H_SK_EEENS5_IJSK_SD_EEEEEEEvS1M_EENS_8epilogue10collective6detail29Sm90TmaWarpSpecializedAdapterINS1U_15DefaultEpilogueISN_NS5_IJSQ_SQ_SQ_EEES1Y_NS1T_6thread17LinearCombinationIfLi1EffLNS1Z_9ScaleType4KindE0ELNS_15FloatRoundStyleE2ESN_EENS1_15EpilogueDefaultEEEEEvvEEEEvNT_6ParamsE --------------------------
	.section	.text._ZN7cutlass13device_kernelINS_4gemm6kernel13GemmUniversalIN4cute5tupleIJNS5_IJiiiiEEES6_NS5_IJiiiEEES6_EEENS1_10collective13CollectiveMmaINS1_34MainloopSm90TmaGmmaWarpSpecializedILi7ENS5_IJNS4_1CILi1EEENSC_ILi2EEESD_EEENS1_35KernelTmaWarpSpecializedCooperativeEEENS5_IJNS5_IJNSC_ILi128EEEEEESJ_NS5_IJNSC_ILi64EEEEEEEEENS_6half_tENS5_IJNS5_IJSD_lllEEENS5_IJlllEEENS5_IJllllEEEEEESN_NS5_IJSQ_NS5_IJSD_llEEESQ_EEENS4_8TiledMMAINS4_8MMA_AtomIJNS4_4SM904GMMA26MMA_64x128x16_F32F16F16_SSILNSX_5MajorE1ELSZ_0ELNSX_7ScaleInE1ELS10_1EEEEEENS4_6LayoutINS5_IJSE_SD_SD_EEENS5_IJSD_NSC_ILi0EEES15_EEEEENS5_IJNS4_10UnderscoreES18_S18_EEEEENS4_23SM90_TMA_LOAD_MULTICASTENS4_14ComposedLayoutINS4_7SwizzleILi3ELi4ELi3EEENS4_18smem_ptr_flag_bitsILi16EEENS13_INS5_IJSK_NSC_ILi8EEEEEENS5_IJSD_SK_EEEEEEEvNS4_8identityENS4_13SM90_TMA_LOADENS1C_IS1E_S1G_NS13_INS5_IJS1H_SK_EEENS5_IJSK_SD_EEEEEEEvS1M_EENS_8epilogue10collective6detail29Sm90TmaWarpSpecializedAdapterINS1U_15DefaultEpilogueISN_NS5_IJSQ_SQ_SQ_EEES1Y_NS1T_6thread17LinearCombinationIfLi1EffLNS1Z_9ScaleType4KindE0ELNS_15FloatRoundStyleE2ESN_EENS1_15EpilogueDefaultEEEEEvvEEEEvNT_6ParamsE,"ax",@progbits
	.align	128
.text._ZN7cutlass13device_kernelINS_4gemm6kernel13GemmUniversalIN4cute5tupleIJNS5_IJiiiiEEES6_NS5_IJiiiEEES6_EEENS1_10collective13CollectiveMmaINS1_34MainloopSm90TmaGmmaWarpSpecializedILi7ENS5_IJNS4_1CILi1EEENSC_ILi2EEESD_EEENS1_35KernelTmaWarpSpecializedCooperativeEEENS5_IJNS5_IJNSC_ILi128EEEEEESJ_NS5_IJNSC_ILi64EEEEEEEEENS_6half_tENS5_IJNS5_IJSD_lllEEENS5_IJlllEEENS5_IJllllEEEEEESN_NS5_IJSQ_NS5_IJSD_llEEESQ_EEENS4_8TiledMMAINS4_8MMA_AtomIJNS4_4SM904GMMA26MMA_64x128x16_F32F16F16_SSILNSX_5MajorE1ELSZ_0ELNSX_7ScaleInE1ELS10_1EEEEEENS4_6LayoutINS5_IJSE_SD_SD_EEENS5_IJSD_NSC_ILi0EEES15_EEEEENS5_IJNS4_10UnderscoreES18_S18_EEEEENS4_23SM90_TMA_LOAD_MULTICASTENS4_14ComposedLayoutINS4_7SwizzleILi3ELi4ELi3EEENS4_18smem_ptr_flag_bitsILi16EEENS13_INS5_IJSK_NSC_ILi8EEEEEENS5_IJSD_SK_EEEEEEEvNS4_8identityENS4_13SM90_TMA_LOADENS1C_IS1E_S1G_NS13_INS5_IJS1H_SK_EEENS5_IJSK_SD_EEEEEEEvS1M_EENS_8epilogue10collective6detail29Sm90TmaWarpSpecializedAdapterINS1U_15DefaultEpilogueISN_NS5_IJSQ_SQ_SQ_EEES1Y_NS1T_6thread17LinearCombinationIfLi1EffLNS1Z_9ScaleType4KindE0ELNS_15FloatRoundStyleE2ESN_EENS1_15EpilogueDefaultEEEEEvvEEEEvNT_6ParamsE:
        .type           _ZN7cutlass13device_kernelINS_4gemm6kernel13GemmUniversalIN4cute5tupleIJNS5_IJiiiiEEES6_NS5_IJiiiEEES6_EEENS1_10collective13CollectiveMmaINS1_34MainloopSm90TmaGmmaWarpSpecializedILi7ENS5_IJNS4_1CILi1EEENSC_ILi2EEESD_EEENS1_35KernelTmaWarpSpecializedCooperativeEEENS5_IJNS5_IJNSC_ILi128EEEEEESJ_NS5_IJNSC_ILi64EEEEEEEEENS_6half_tENS5_IJNS5_IJSD_lllEEENS5_IJlllEEENS5_IJllllEEEEEESN_NS5_IJSQ_NS5_IJSD_llEEESQ_EEENS4_8TiledMMAINS4_8MMA_AtomIJNS4_4SM904GMMA26MMA_64x128x16_F32F16F16_SSILNSX_5MajorE1ELSZ_0ELNSX_7ScaleInE1ELS10_1EEEEEENS4_6LayoutINS5_IJSE_SD_SD_EEENS5_IJSD_NSC_ILi0EEES15_EEEEENS5_IJNS4_10UnderscoreES18_S18_EEEEENS4_23SM90_TMA_LOAD_MULTICASTENS4_14ComposedLayoutINS4_7SwizzleILi3ELi4ELi3EEENS4_18smem_ptr_flag_bitsILi16EEENS13_INS5_IJSK_NSC_ILi8EEEEEENS5_IJSD_SK_EEEEEEEvNS4_8identityENS4_13SM90_TMA_LOADENS1C_IS1E_S1G_NS13_INS5_IJS1H_SK_EEENS5_IJSK_SD_EEEEEEEvS1M_EENS_8epilogue10collective6detail29Sm90TmaWarpSpecializedAdapterINS1U_15DefaultEpilogueISN_NS5_IJSQ_SQ_SQ_EEES1Y_NS1T_6thread17LinearCombinationIfLi1EffLNS1Z_9ScaleType4KindE0ELNS_15FloatRoundStyleE2ESN_EENS1_15EpilogueDefaultEEEEEvvEEEEvNT_6ParamsE,@function
        .size           _ZN7cutlass13device_kernelINS_4gemm6kernel13GemmUniversalIN4cute5tupleIJNS5_IJiiiiEEES6_NS5_IJiiiEEES6_EEENS1_10collective13CollectiveMmaINS1_34MainloopSm90TmaGmmaWarpSpecializedILi7ENS5_IJNS4_1CILi1EEENSC_ILi2EEESD_EEENS1_35KernelTmaWarpSpecializedCooperativeEEENS5_IJNS5_IJNSC_ILi128EEEEEESJ_NS5_IJNSC_ILi64EEEEEEEEENS_6half_tENS5_IJNS5_IJSD_lllEEENS5_IJlllEEENS5_IJllllEEEEEESN_NS5_IJSQ_NS5_IJSD_llEEESQ_EEENS4_8TiledMMAINS4_8MMA_AtomIJNS4_4SM904GMMA26MMA_64x128x16_F32F16F16_SSILNSX_5MajorE1ELSZ_0ELNSX_7ScaleInE1ELS10_1EEEEEENS4_6LayoutINS5_IJSE_SD_SD_EEENS5_IJSD_NSC_ILi0EEES15_EEEEENS5_IJNS4_10UnderscoreES18_S18_EEEEENS4_23SM90_TMA_LOAD_MULTICASTENS4_14ComposedLayoutINS4_7SwizzleILi3ELi4ELi3EEENS4_18smem_ptr_flag_bitsILi16EEENS13_INS5_IJSK_NSC_ILi8EEEEEENS5_IJSD_SK_EEEEEEEvNS4_8identityENS4_13SM90_TMA_LOADENS1C_IS1E_S1G_NS13_INS5_IJS1H_SK_EEENS5_IJSK_SD_EEEEEEEvS1M_EENS_8epilogue10collective6detail29Sm90TmaWarpSpecializedAdapterINS1U_15DefaultEpilogueISN_NS5_IJSQ_SQ_SQ_EEES1Y_NS1T_6thread17LinearCombinationIfLi1EffLNS1Z_9ScaleType4KindE0ELNS_15FloatRoundStyleE2ESN_EENS1_15EpilogueDefaultEEEEEvvEEEEvNT_6ParamsE,(.L_x_225 - _ZN7cutlass13device_kernelINS_4gemm6kernel13GemmUniversalIN4cute5tupleIJNS5_IJiiiiEEES6_NS5_IJiiiEEES6_EEENS1_10collective13CollectiveMmaINS1_34MainloopSm90TmaGmmaWarpSpecializedILi7ENS5_IJNS4_1CILi1EEENSC_ILi2EEESD_EEENS1_35KernelTmaWarpSpecializedCooperativeEEENS5_IJNS5_IJNSC_ILi128EEEEEESJ_NS5_IJNSC_ILi64EEEEEEEEENS_6half_tENS5_IJNS5_IJSD_lllEEENS5_IJlllEEENS5_IJllllEEEEEESN_NS5_IJSQ_NS5_IJSD_llEEESQ_EEENS4_8TiledMMAINS4_8MMA_AtomIJNS4_4SM904GMMA26MMA_64x128x16_F32F16F16_SSILNSX_5MajorE1ELSZ_0ELNSX_7ScaleInE1ELS10_1EEEEEENS4_6LayoutINS5_IJSE_SD_SD_EEENS5_IJSD_NSC_ILi0EEES15_EEEEENS5_IJNS4_10UnderscoreES18_S18_EEEEENS4_23SM90_TMA_LOAD_MULTICASTENS4_14ComposedLayoutINS4_7SwizzleILi3ELi4ELi3EEENS4_18smem_ptr_flag_bitsILi16EEENS13_INS5_IJSK_NSC_ILi8EEEEEENS5_IJSD_SK_EEEEEEEvNS4_8identityENS4_13SM90_TMA_LOADENS1C_IS1E_S1G_NS13_INS5_IJS1H_SK_EEENS5_IJSK_SD_EEEEEEEvS1M_EENS_8epilogue10collective6detail29Sm90TmaWarpSpecializedAdapterINS1U_15DefaultEpilogueISN_NS5_IJSQ_SQ_SQ_EEES1Y_NS1T_6thread17LinearCombinationIfLi1EffLNS1Z_9ScaleType4KindE0ELNS_15FloatRoundStyleE2ESN_EENS1_15EpilogueDefaultEEEEEvvEEEEvNT_6ParamsE)
        .other          _ZN7cutlass13device_kernelINS_4gemm6kernel13GemmUniversalIN4cute5tupleIJNS5_IJiiiiEEES6_NS5_IJiiiEEES6_EEENS1_10collective13CollectiveMmaINS1_34MainloopSm90TmaGmmaWarpSpecializedILi7ENS5_IJNS4_1CILi1EEENSC_ILi2EEESD_EEENS1_35KernelTmaWarpSpecializedCooperativeEEENS5_IJNS5_IJNSC_ILi128EEEEEESJ_NS5_IJNSC_ILi64EEEEEEEEENS_6half_tENS5_IJNS5_IJSD_lllEEENS5_IJlllEEENS5_IJllllEEEEEESN_NS5_IJSQ_NS5_IJSD_llEEESQ_EEENS4_8TiledMMAINS4_8MMA_AtomIJNS4_4SM904GMMA26MMA_64x128x16_F32F16F16_SSILNSX_5MajorE1ELSZ_0ELNSX_7ScaleInE1ELS10_1EEEEEENS4_6LayoutINS5_IJSE_SD_SD_EEENS5_IJSD_NSC_ILi0EEES15_EEEEENS5_IJNS4_10UnderscoreES18_S18_EEEEENS4_23SM90_TMA_LOAD_MULTICASTENS4_14ComposedLayoutINS4_7SwizzleILi3ELi4ELi3EEENS4_18smem_ptr_flag_bitsILi16EEENS13_INS5_IJSK_NSC_ILi8EEEEEENS5_IJSD_SK_EEEEEEEvNS4_8identityENS4_13SM90_TMA_LOADENS1C_IS1E_S1G_NS13_INS5_IJS1H_SK_EEENS5_IJSK_SD_EEEEEEEvS1M_EENS_8epilogue10collective6detail29Sm90TmaWarpSpecializedAdapterINS1U_15DefaultEpilogueISN_NS5_IJSQ_SQ_SQ_EEES1Y_NS1T_6thread17LinearCombinationIfLi1EffLNS1Z_9ScaleType4KindE0ELNS_15FloatRoundStyleE2ESN_EENS1_15EpilogueDefaultEEEEEvvEEEEvNT_6ParamsE,@"STO_CUDA_ENTRY STV_DEFAULT"
_ZN7cutlass13device_kernelINS_4gemm6kernel13GemmUniversalIN4cute5tupleIJNS5_IJiiiiEEES6_NS5_IJiiiEEES6_EEENS1_10collective13CollectiveMmaINS1_34MainloopSm90TmaGmmaWarpSpecializedILi7ENS5_IJNS4_1CILi1EEENSC_ILi2EEESD_EEENS1_35KernelTmaWarpSpecializedCooperativeEEENS5_IJNS5_IJNSC_ILi128EEEEEESJ_NS5_IJNSC_ILi64EEEEEEEEENS_6half_tENS5_IJNS5_IJSD_lllEEENS5_IJlllEEENS5_IJllllEEEEEESN_NS5_IJSQ_NS5_IJSD_llEEESQ_EEENS4_8TiledMMAINS4_8MMA_AtomIJNS4_4SM904GMMA26MMA_64x128x16_F32F16F16_SSILNSX_5MajorE1ELSZ_0ELNSX_7ScaleInE1ELS10_1EEEEEENS4_6LayoutINS5_IJSE_SD_SD_EEENS5_IJSD_NSC_ILi0EEES15_EEEEENS5_IJNS4_10UnderscoreES18_S18_EEEEENS4_23SM90_TMA_LOAD_MULTICASTENS4_14ComposedLayoutINS4_7SwizzleILi3ELi4ELi3EEENS4_18smem_ptr_flag_bitsILi16EEENS13_INS5_IJSK_NSC_ILi8EEEEEENS5_IJSD_SK_EEEEEEEvNS4_8identityENS4_13SM90_TMA_LOADENS1C_IS1E_S1G_NS13_INS5_IJS1H_SK_EEENS5_IJSK_SD_EEEEEEEvS1M_EENS_8epilogue10collective6detail29Sm90TmaWarpSpecializedAdapterINS1U_15DefaultEpilogueISN_NS5_IJSQ_SQ_SQ_EEES1Y_NS1T_6thread17LinearCombinationIfLi1EffLNS1Z_9ScaleType4KindE0ELNS_15FloatRoundStyleE2ESN_EENS1_15EpilogueDefaultEEEEEvvEEEEvNT_6ParamsE:
[----:B------:R-:W0:Y:S01]  /*0000*/  LDC R1, c[0x0][0x28] ;  /* 0x00000a00ff017b82 */ /* 0x000e220000000800 */
[----:B------:R-:W1:Y:S01]  /*0010*/  S2R R98, SR_TID.X ;  /* 0x0000000000627919 */ /* 0x000e620000002100 */
[----:B------:R-:W-:Y:S01]  /*0020*/  ELECT P0, URZ, PT ;  /* 0x00000000003f782f */ /* 0x000fe20003800000 */
[----:B------:R-:W-:Y:S01]  /*0030*/  BSSY B0, `(.L_x_19) ;  /* 0x000000f000007945 */ /* 0x000fe20003800000 */
[--C-:B-1----:R-:W-:Y:S02]  /*0040*/  SHF.R.U32.HI R0, RZ, 0x5, R98.reuse ;  /* 0x00000005ff007819 */ /* 0x102fe40000011662 */
[----:B------:R-:W-:-:S03]  /*0050*/  SHF.R.U32.HI R5, RZ, 0x7, R98 ;  /* 0x00000007ff057819 */ /* 0x000fc60000011662 */
[----:B------:R-:W1:Y:S04]  /*0060*/  SHFL.IDX PT, R4, R0, RZ, 0x1f ;  /* 0x00001fff00047589 */ /* 0x000e6800000e0000 */
[----:B------:R2:W3:Y:S01]  /*0070*/  SHFL.IDX PT, R2, R5, RZ, 0x1f ;  /* 0x00001fff05027589 */ /* 0x0004e200000e0000 */
[----:B-1----:R-:W-:-:S13]  /*0080*/  ISETP.NE.OR P0, PT, R4, RZ, !P0 ;  /* 0x000000ff0400720c */ /* 0x002fda0004705670 */
[----:B0-23--:R-:W-:Y:S05]  /*0090*/  @P0 BRA `(.L_x_20) ;  /* 0x0000000000200947 */ /* 0x00dfea0003800000 */
[----:B------:R-:W-:Y:S02]  /*00a0*/  ULDC.64 UR4, c[0x0][0x198] ;  /* 0x0000660000047ab9 */ /* 0x000fe40000000a00 */
[----:B------:R-:W-:Y:S02]  /*00b0*/  UIADD3 UR6, UP0, UR4, 0xf0, URZ ;  /* 0x000000f004067890 */ /* 0x000fe4000ff1e03f */
[----:B------:R-:W-:Y:S02]  /*00c0*/  UIADD3 UR4, UP1, UR4, 0x1f0, URZ ;  /* 0x000001f004047890 */ /* 0x000fe4000ff3e03f */
[----:B------:R-:W-:Y:S02]  /*00d0*/  UIADD3.X UR7, URZ, UR5, URZ, UP0, !UPT ;  /* 0x000000053f077290 */ /* 0x000fe400087fe43f */
[----:B------:R-:W-:-:S07]  /*00e0*/  UIADD3.X UR5, URZ, UR5, URZ, UP1, !UPT ;  /* 0x000000053f057290 */ /* 0x000fce0008ffe43f */
[----:B------:R0:W-:Y:S02]  /*00f0*/  UTMACCTL.PF [UR6] ;  /* 0x00000000060079b9 */ /* 0x0001e40008040000 */
[----:B------:R0:W-:Y:S02]  /*0100*/  UTMACCTL.PF [UR4] ;  /* 0x00000000040079b9 */ /* 0x0001e40008040000 */
[----:B0-----:R-:W-:Y:S01]  /*0110*/  NOP ;  /* 0x0000000000007918 */ /* 0x001fe20000000000 */
.L_x_20:
[----:B------:R-:W-:Y:S05]  /*0120*/  BSYNC B0 ;  /* 0x0000000000007941 */ /* 0x000fea0003800000 */
.L_x_19:
[----:B------:R-:W0:Y:S02]  /*0130*/  SHFL.IDX PT, R3, R0, RZ, 0x1f ;  /* 0x00001fff00037589 */ /* 0x000e2400000e0000 */
[----:B0-----:R-:W-:-:S13]  /*0140*/  ISETP.NE.AND P0, PT, R3, RZ, PT ;  /* 0x000000ff0300720c */ /* 0x001fda0003f05270 */
[----:B------:R-:W-:Y:S05]  /*0150*/  @P0 BRA `(.L_x_21) ;  /* 0x0000000000700947 */ /* 0x000fea0003800000 */
[----:B------:R-:W0:Y:S01]  /*0160*/  S2UR UR8, SR_CgaCtaId ;  /* 0x00000000000879c3 */ /* 0x000e220000008800 */
[----:B------:R-:W-:Y:S01]  /*0170*/  UMOV UR4, 0x400 ;  /* 0x0000040000047882 */ /* 0x000fe20000000000 */
[----:B------:R-:W-:Y:S01]  /*0180*/  UMOV UR5, 0x1 ;  /* 0x0000000100057882 */ /* 0x000fe20000000000 */
[----:B------:R-:W-:Y:S01]  /*0190*/  UMOV UR6, 0x4 ;  /* 0x0000000400067882 */ /* 0x000fe20000000000 */
[----:B------:R-:W-:Y:S01]  /*01a0*/  ELECT P0, URZ, PT ;  /* 0x00000000003f782f */ /* 0x000fe20003800000 */
[----:B------:R-:W-:-:S04]  /*01b0*/  UIADD3 UR6, -UR6, 0x100000, URZ ;  /* 0x0010000006067890 */ /* 0x000fc8000fffe13f */
[----:B------:R-:W-:Y:S02]  /*01c0*/  USHF.L.U32 UR7, UR6, 0xb, URZ ;  /* 0x0000000b06077899 */ /* 0x000fe4000800063f */
[----:B------:R-:W-:Y:S02]  /*01d0*/  USHF.L.U32 UR6, UR6, 0x1, URZ ;  /* 0x0000000106067899 */ /* 0x000fe4000800063f */
[----:B0-----:R-:W-:Y:S02]  /*01e0*/  ULEA UR8, UR8, UR4, 0x18 ;  /* 0x0000000408087291 */ /* 0x001fe4000f8ec03f */
[----:B------:R-:W-:-:S04]  /*01f0*/  UIADD3 UR4, -UR5, 0x100000, URZ ;  /* 0x0010000005047890 */ /* 0x000fc8000fffe13f */
[----:B------:R-:W-:Y:S02]  /*0200*/  USHF.L.U32 UR5, UR4, 0xb, URZ ;  /* 0x0000000b04057899 */ /* 0x000fe4000800063f */
[----:B------:R-:W-:Y:S01]  /*0210*/  USHF.L.U32 UR4, UR4, 0x1, URZ ;  /* 0x0000000104047899 */ /* 0x000fe2000800063f */
[----:B------:R-:W0:Y:S11]  /*0220*/  FENCE.VIEW.ASYNC.S ;  /* 0x00000000000073c6 */ /* 0x000e360000000000 */
[----:B0-----:R0:W1:Y:S01]  /*0230*/  SYNCS.EXCH.64 URZ, [UR8], UR4 ;  /* 0x00000004083f75b2 */ /* 0x0010620008000100 */
[----:B------:R0:W2:Y:S01]  /*0240*/  SYNCS.EXCH.64 URZ, [UR8+0x38], UR6 ;  /* 0x00003806083f75b2 */ /* 0x0000a20008000100 */
[----:B------:R0:W3:Y:S01]  /*0250*/  SYNCS.EXCH.64 URZ, [UR8+0x8], UR4 ;  /* 0x00000804083f75b2 */ /* 0x0000e20008000100 */
[----:B------:R0:W4:Y:S01]  /*0260*/  SYNCS.EXCH.64 URZ, [UR8+0x40], UR6 ;  /* 0x00004006083f75b2 */ /* 0x0001220008000100 */
[----:B------:R0:W0:Y:S01]  /*0270*/  SYNCS.EXCH.64 URZ, [UR8+0x10], UR4 ;  /* 0x00001004083f75b2 */ /* 0x0000220008000100 */
        /* <DEDUP_REMOVED lines=9> */
[----:B------:R-:W-:Y:S01]  /*0310*/  NOP ;  /* 0x0000000000007918 */ /* 0x000fe20000000000 */
.L_x_21:
[----:B------:R-:W5:Y:S01]  /*0320*/  SHFL.IDX PT, R0, R0, RZ, 0x1f ;  /* 0x00001fff00007589 */ /* 0x000f6200000e0000 */
[----:B------:R-:W-:Y:S01]  /*0330*/  SHF.R.S32.HI R7, RZ, 0x1f, R98 ;  /* 0x0000001fff077819 */ /* 0x000fe20000011462 */
[----:B0-----:R-:W0:Y:S01]  /*0340*/  S2UR UR8, SR_CTAID.X ;  /* 0x00000000000879c3 */ /* 0x001e220000002500 */
[----:B------:R-:W-:Y:S01]  /*0350*/  ELECT P0, URZ, PT ;  /* 0x00000000003f782f */ /* 0x000fe20003800000 */
[----:B------:R-:W1:Y:S01]  /*0360*/  S2R R6, SR_CTAID.Y ;  /* 0x0000000000067919 */ /* 0x000e620000002600 */
[----:B------:R-:W-:Y:S01]  /*0370*/  LEA.HI R8, R7, R98, RZ, 0x7 ;  /* 0x0000006207087211 */ /* 0x000fe200078f38ff */
[----:B------:R-:W-:Y:S01]  /*0380*/  ULDC UR4, c[0x0][0x154] ;  /* 0x0000550000047ab9 */ /* 0x000fe20000000800 */
[----:B------:R-:W-:Y:S01]  /*0390*/  SHF.R.S32.HI R10, RZ, 0x1f, R3 ;  /* 0x0000001fff0a7819 */ /* 0x000fe20000011403 */
[----:B------:R-:W-:Y:S01]  /*03a0*/  VIADD R21, R2, 0xffffffff ;  /* 0xffffffff02157836 */ /* 0x000fe20000000000 */
[----:B------:R-:W-:Y:S01]  /*03b0*/  LOP3.LUT R9, R8, 0xffffff80, RZ, 0xc0, !PT ;  /* 0xffffff8008097812 */ /* 0x000fe200078ec0ff */
[----:B------:R-:W2:Y:S01]  /*03c0*/  LDC R14, c[0x0][0x140] ;  /* 0x00005000ff0e7b82 */ /* 0x000ea20000000800 */
[----:B------:R-:W-:Y:S01]  /*03d0*/  LEA.HI R10, R10, R3, RZ, 0x2 ;  /* 0x000000030a0a7211 */ /* 0x000fe200078f10ff */
[----:B------:R-:W-:Y:S01]  /*03e0*/  NOP ;  /* 0x0000000000007918 */ /* 0x000fe20000000000 */
[----:B------:R-:W-:Y:S01]  /*03f0*/  NOP ;  /* 0x0000000000007918 */ /* 0x000fe20000000000 */
[----:B------:R-:W-:Y:S01]  /*0400*/  IMAD.IADD R8, R98, 0x1, -R9 ;  /* 0x0000000162087824 */ /* 0x000fe200078e0a09 */
[----:B------:R-:W-:-:S02]  /*0410*/  LOP3.LUT R10, R10, 0x3ffffffc, RZ, 0xc0, !PT ;  /* 0x3ffffffc0a0a7812 */ /* 0x000fc400078ec0ff */
[----:B------:R-:W-:Y:S01]  /*0420*/  ISETP.GE.U32.AND P5, PT, R21, 0x2, PT ;  /* 0x000000021500780c */ /* 0x000fe20003fa6070 */
[----:B------:R-:W3:Y:S01]  /*0430*/  LDC R12, c[0x0][0x144] ;  /* 0x00005100ff0c7b82 */ /* 0x000ee20000000800 */
[----:B------:R-:W-:Y:S02]  /*0440*/  SHF.R.S32.HI R9, RZ, 0x1f, R8 ;  /* 0x0000001fff097819 */ /* 0x000fe40000011408 */
[----:B------:R-:W-:Y:S02]  /*0450*/  LOP3.LUT P2, RZ, R8, 0x7, RZ, 0xc0, !PT ;  /* 0x0000000708ff7812 */ /* 0x000fe4000784c0ff */
[----:B------:R-:W-:Y:S02]  /*0460*/  LEA.HI R9, R9, R8, RZ, 0x3 ;  /* 0x0000000809097211 */ /* 0x000fe400078f18ff */
[----:B-----5:R-:W-:Y:S02]  /*0470*/  ISETP.NE.OR P0, PT, R0, RZ, !P0 ;  /* 0x000000ff0000720c */ /* 0x020fe40004705670 */
[----:B------:R-:W-:-:S02]  /*0480*/  SHF.R.S32.HI R0, RZ, 0x3, R9 ;  /* 0x00000003ff007819 */ /* 0x000fc40000011409 */
[----:B------:R-:W-:-:S04]  /*0490*/  SHF.R.S32.HI R9, RZ, 0x1f, R9 ;  /* 0x0000001fff097819 */ /* 0x000fc80000011409 */
[----:B------:R-:W-:Y:S02]  /*04a0*/  LEA.HI R9, R9, R0, RZ, 0x2 ;  /* 0x0000000009097211 */ /* 0x000fe400078f10ff */
[----:B--2---:R-:W-:Y:S02]  /*04b0*/  ISETP.EQ.U32.AND P3, PT, R14, 0x1, PT ;  /* 0x000000010e00780c */ /* 0x004fe40003f62070 */
[----:B-1----:R-:W-:Y:S01]  /*04c0*/  I2FP.F32.U32 R11, R6 ;  /* 0x00000006000b7245 */ /* 0x002fe20000201000 */
[----:B------:R-:W-:Y:S01]  /*04d0*/  VOTEU.ALL UP0, P0 ;  /* 0x00000000003f7886 */ /* 0x000fe20000000000 */
[----:B------:R-:W-:Y:S01]  /*04e0*/  LOP3.LUT R9, R9, 0xfffffffc, RZ, 0xc0, !PT ;  /* 0xfffffffc09097812 */ /* 0x000fe200078ec0ff */
[----:B------:R-:W-:Y:S02]  /*04f0*/  VOTEU.ALL UP1, P0 ;  /* 0x00000000003f7886 */ /* 0x000fe40000020000 */
[----:B------:R-:W-:Y:S01]  /*0500*/  FMUL R13, R11, UR4 ;  /* 0x000000040b0d7c20 */ /* 0x000fe20008400000 */
[----:B------:R-:W-:Y:S01]  /*0510*/  IMAD.IADD R11, R3, 0x1, -R10 ;  /* 0x00000001030b7824 */ /* 0x000fe200078e0a0a */
[----:B0-----:R-:W-:Y:S01]  /*0520*/  I2FP.F32.U32 R10, UR8 ;  /* 0x00000008000a7c45 */ /* 0x001fe20008201000 */
[----:B------:R-:W-:Y:S01]  /*0530*/  IMAD.IADD R0, R0, 0x1, -R9 ;  /* 0x0000000100007824 */ /* 0x000fe200078e0a09 */
[----:B------:R-:W0:Y:S01]  /*0540*/  @!UP0 S2UR UR7, SR_CgaCtaId ;  /* 0x00000000000789c3 */ /* 0x000e220000008800 */
[----:B------:R-:W-:Y:S01]  /*0550*/  ULDC UR4, c[0x0][0x150] ;  /* 0x0000540000047ab9 */ /* 0x000fe20000000800 */
[----:B------:R-:W1:Y:S01]  /*0560*/  F2I.U32.TRUNC.NTZ R13, R13 ;  /* 0x0000000d000d7305 */ /* 0x000e62000020f000 */
[----:B------:R-:W-:Y:S01]  /*0570*/  FMUL R10, R10, UR4 ;  /* 0x000000040a0a7c20 */ /* 0x000fe20008400000 */
[----:B------:R-:W-:Y:S01]  /*0580*/  SHF.R.S32.HI R3, RZ, 0x1f, R4 ;  /* 0x0000001fff037819 */ /* 0x000fe20000011404 */
[----:B------:R-:W-:Y:S01]  /*0590*/  IMAD R0, R11, 0x4, R0 ;  /* 0x000000040b007824 */ /* 0x000fe200078e0200 */
[----:B------:R-:W-:Y:S01]  /*05a0*/  UMOV UR4, 0x20 ;  /* 0x0000002000047882 */ /* 0x000fe20000000000 */
[----:B------:R-:W-:Y:S01]  /*05b0*/  @!UP0 UMOV UR6, 0x400 ;  /* 0x0000040000068882 */ /* 0x000fe20000000000 */
[----:B------:R-:W2:Y:S01]  /*05c0*/  LDC R9, c[0x0][0x148] ;  /* 0x00005200ff097b82 */ /* 0x000ea20000000800 */
[----:B------:R-:W-:Y:S01]  /*05d0*/  LEA.HI R3, R3, R4, RZ, 0x2 ;  /* 0x0000000403037211 */ /* 0x000fe200078f10ff */
[----:B------:R1:W5:Y:S01]  /*05e0*/  F2I.U32.TRUNC.NTZ R11, R10 ;  /* 0x0000000a000b7305 */ /* 0x000362000020f000 */
[----:B------:R-:W-:Y:S01]  /*05f0*/  IMAD.SHL.U32 R23, R0, 0x4, RZ ;  /* 0x0000000400177824 */ /* 0x000fe200078e00ff */
[----:B------:R-:W-:-:S04]  /*0600*/  @!UP0 UIADD3 UR4, -UR4, 0x100000, URZ ;  /* 0x0010000004048890 */ /* 0x000fc8000fffe13f */
[----:B------:R-:W-:Y:S02]  /*0610*/  @!UP0 USHF.L.U32 UR5, UR4, 0xb, URZ ;  /* 0x0000000b04058899 */ /* 0x000fe4000800063f */
[----:B------:R-:W-:Y:S01]  /*0620*/  @!UP0 USHF.L.U32 UR4, UR4, 0x1, URZ ;  /* 0x0000000104048899 */ /* 0x000fe2000800063f */
[----:B------:R-:W-:Y:S02]  /*0630*/  LOP3.LUT R3, R3, 0xfffffffc, RZ, 0xc0, !PT ;  /* 0xfffffffc03037812 */ /* 0x000fe400078ec0ff */
[----:B------:R-:W-:-:S03]  /*0640*/  LOP3.LUT R23, R0, 0xc, R23, 0x78, !PT ;  /* 0x0000000c00177812 */ /* 0x000fc600078e7817 */
[----:B------:R-:W-:Y:S02]  /*0650*/  IMAD.IADD R4, R4, 0x1, -R3 ;  /* 0x0000000104047824 */ /* 0x000fe400078e0a03 */
[----:B-1----:R-:W-:-:S03]  /*0660*/  IMAD.MOV R10, RZ, RZ, -R13 ;  /* 0x000000ffff0a7224 */ /* 0x002fc600078e0a0d */
[C---:B------:R-:W-:Y:S01]  /*0670*/  ISETP.NE.AND P1, PT, R4.reuse, 0x3, PT ;  /* 0x000000030400780c */ /* 0x040fe20003f25270 */
[----:B0-----:R-:W-:Y:S01]  /*0680*/  @!UP0 ULEA UR6, UR7, UR6, 0x18 ;  /* 0x0000000607068291 */ /* 0x001fe2000f8ec03f */
[----:B-----5:R-:W-:Y:S01]  /*0690*/  IMAD.MOV R11, RZ, RZ, -R11 ;  /* 0x000000ffff0b7224 */ /* 0x020fe200078e0a0b */
[----:B------:R-:W-:Y:S01]  /*06a0*/  VOTEU.ALL UP0, P0 ;  /* 0x00000000003f7886 */ /* 0x000fe20000000000 */
[----:B------:R-:W-:Y:S02]  /*06b0*/  ISETP.EQ.OR P1, PT, R4, RZ, !P1 ;  /* 0x000000ff0400720c */ /* 0x000fe40004f22670 */
[----:B---3--:R-:W-:Y:S01]  /*06c0*/  IMAD R8, R12, R11, UR8 ;  /* 0x000000080c087e24 */ /* 0x008fe2000f8e020b */
[----:B------:R-:W-:Y:S01]  /*06d0*/  ISETP.LT.U32.AND P0, PT, R23, 0x2, !P2 ;  /* 0x000000021700780c */ /* 0x000fe20005701070 */
[----:B--2---:R-:W-:Y:S01]  /*06e0*/  IMAD R0, R9, R10, R6 ;  /* 0x0000000a09007224 */ /* 0x004fe200078e0206 */
[C---:B------:R-:W-:Y:S02]  /*06f0*/  ISETP.EQ.AND P1, PT, R2.reuse, RZ, P1 ;  /* 0x000000ff0200720c */ /* 0x040fe40000f22270 */
[----:B------:R-:W-:Y:S01]  /*0700*/  ISETP.NE.AND P2, PT, R2, RZ, PT ;  /* 0x000000ff0200720c */ /* 0x000fe20003f45270 */
[----:B------:R-:W0:Y:S02]  /*0710*/  FENCE.VIEW.ASYNC.S ;  /* 0x00000000000073c6 */ /* 0x000e240000000000 */
[----:B0-----:R0:W1:Y:S01]  /*0720*/  @!UP0 SYNCS.EXCH.64 URZ, [UR6+0x80], UR4 ;  /* 0x00008004063f85b2 */ /* 0x0010620008000100 */
[----:B------:R-:W-:-:S02]  /*0730*/  ISETP.NE.AND P4, PT, R0, R23, PT ;  /* 0x000000170000720c */ /* 0x000fc40003f85270 */
[----:B------:R-:W-:Y:S02]  /*0740*/  SEL R22, RZ, 0x1, !P1 ;  /* 0x00000001ff167807 */ /* 0x000fe40004800000 */
[----:B------:R-:W-:Y:S02]  /*0750*/  ISETP.EQ.OR P4, PT, R8, RZ, !P4 ;  /* 0x000000ff0800720c */ /* 0x000fe40006782670 */
[----:B------:R-:W-:Y:S02]  /*0760*/  LOP3.LUT R0, R98, 0x7f, RZ, 0xc0, !PT ;  /* 0x0000007f62007812 */ /* 0x000fe400078ec0ff */
[----:B------:R-:W-:Y:S02]  /*0770*/  PLOP3.LUT P0, PT, P0, P4, PT, 0x80, 0x0 ;  /* 0x000000000000781c */ /* 0x000fe40000709070 */
[----:B------:R-:W-:Y:S02]  /*0780*/  SEL R22, R22, 0x2, P5 ;  /* 0x0000000216167807 */ /* 0x000fe40002800000 */
[----:B------:R-:W-:Y:S01]  /*0790*/  P2R R108, PR, RZ, 0x1 ;  /* 0x00000001ff6c7803 */ /* 0x000fe20000000000 */
[----:B------:R0:W2:Y:S01]  /*07a0*/  @!UP1 SYNCS.EXCH.64 URZ, [UR6+0x88], UR4 ;  /* 0x00008804063f95b2 */ /* 0x0000a20008000100 */
[----:B------:R-:W-:Y:S01]  /*07b0*/  NOP ;  /* 0x0000000000007918 */ /* 0x000fe20000000000 */
[----:B------:R-:W-:Y:S06]  /*07c0*/  @!P3 BRA `(.L_x_22) ;  /* 0x000000000008b947 */ /* 0x000fec0003800000 */
[----:B-12-4-:R-:W-:Y:S01]  /*07d0*/  UCGABAR_ARV ;  /* 0x00000000000079c7 */ /* 0x016fe20008000000 */
[----:B------:R-:W-:Y:S05]  /*07e0*/  BRA `(.L_x_23) ;  /* 0x0000000000047947 */ /* 0x000fea0003800000 */
.L_x_22:
[----:B-12-4-:R-:W-:Y:S01]  /*07f0*/  NOP ;  /* 0x0000000000007918 */ /* 0x016fe20000000000 */
.L_x_23:
[----:B------:R-:W1:Y:S01]  /*0800*/  LDC R2, c[0x0][0x6fc] ;  /* 0x0001bf00ff027b82 */ /* 0x000e620000000800 */
[----:B------:R-:W-:Y:S02]  /*0810*/  IMAD.U32 R12, RZ, RZ, UR8 ;  /* 0x00000008ff0c7e24 */ /* 0x000fe4000f8e00ff */
[----:B------:R-:W-:-:S05]  /*0820*/  IMAD.MOV.U32 R13, RZ, RZ, RZ ;  /* 0x000000ffff0d7224 */ /* 0x000fca00078e00ff */
[----:B------:R-:W2:Y:S08]  /*0830*/  LDC R14, c[0x0][0x284] ;  /* 0x0000a100ff0e7b82 */ /* 0x000eb00000000800 */
[----:B------:R-:W3:Y:S01]  /*0840*/  LDC R15, c[0x0][0x2a4] ;  /* 0x0000a900ff0f7b82 */ /* 0x000ee20000000800 */
[----:B-1----:R-:W-:-:S07]  /*0850*/  ISETP.NE.AND P1, PT, R2, 0x1, PT ;  /* 0x000000010200780c */ /* 0x002fce0003f25270 */
[----:B------:R-:W1:Y:S01]  /*0860*/  LDC R18, c[0x0][0x294] ;  /* 0x0000a500ff127b82 */ /* 0x000e620000000800 */
[----:B------:R-:W-:-:S07]  /*0870*/  P2R R3, PR, RZ, 0x2 ;  /* 0x00000002ff037803 */ /* 0x000fce0000000000 */
[----:B------:R-:W4:Y:S01]  /*0880*/  @P1 LDC R17, c[0x0][0x10] ;  /* 0x00000400ff111b82 */ /* 0x000f220000000800 */
[----:B------:R-:W-:Y:S02]  /*0890*/  @P1 IMAD.MOV.U32 R7, RZ, RZ, RZ ;  /* 0x000000ffff071224 */ /* 0x000fe400078e00ff */
[----:B------:R-:W-:-:S05]  /*08a0*/  @P1 IMAD.MOV.U32 R11, RZ, RZ, RZ ;  /* 0x000000ffff0b1224 */ /* 0x000fca00078e00ff */
[----:B------:R-:W5:Y:S01]  /*08b0*/  @!P1 LDC R3, c[0x0][0xc] ;  /* 0x00000300ff039b82 */ /* 0x000f620000000800 */
[----:B0-----:R-:W-:Y:S01]  /*08c0*/  ULDC UR4, c[0x0][0xc] ;  /* 0x0000030000047ab9 */ /* 0x001fe20000000800 */
[----:B------:R-:W-:Y:S01]  /*08d0*/  ULDC UR5, c[0x0][0x10] ;  /* 0x0000040000057ab9 */ /* 0x000fe20000000800 */
[----:B------:R-:W-:Y:S01]  /*08e0*/  ULDC UR6, c[0x0][0x14] ;  /* 0x0000050000067ab9 */ /* 0x000fe20000000800 */
[----:B------:R-:W-:-:S04]  /*08f0*/  UIMAD.WIDE.U32 UR4, UR4, UR5, URZ ;  /* 0x00000005040472a5 */ /* 0x000fc8000f8e003f */
[----:B------:R-:W-:Y:S02]  /*0900*/  UIMAD.WIDE.U32 UR36, UR4, UR6, URZ ;  /* 0x00000006042472a5 */ /* 0x000fe4000f8e003f */
[----:B------:R-:W-:-:S04]  /*0910*/  UIMAD UR40, UR5, UR6, URZ ;  /* 0x00000006052872a4 */ /* 0x000fc8000f8e023f */
[----:B------:R-:W-:Y:S01]  /*0920*/  UIADD3 UR40, UR37, UR40, URZ ;  /* 0x0000002825287290 */ /* 0x000fe2000fffe03f */
[----:B----4-:R-:W-:-:S04]  /*0930*/  @P1 IMAD.WIDE.U32 R16, R17, UR8, R6 ;  /* 0x0000000811101c25 */ /* 0x010fc8000f8e0006 */
[----:B------:R-:W-:Y:S02]  /*0940*/  @P1 IMAD.IADD R17, R17, 0x1, R11 ;  /* 0x0000000111111824 */ /* 0x000fe400078e020b */
[----:B---3--:R-:W-:Y:S02]  /*0950*/  VIADD R11, R15, 0x3f ;  /* 0x0000003f0f0b7836 */ /* 0x008fe40000000000 */
[----:B-----5:R-:W-:-:S04]  /*0960*/  @!P1 IMAD.WIDE.U32 R12, R6, R3, R12 ;  /* 0x00000003060c9225 */ /* 0x020fc800078e000c */
[----:B--2---:R-:W-:Y:S02]  /*0970*/  VIADD R3, R14, 0x7f ;  /* 0x0000007f0e037836 */ /* 0x004fe40000000000 */
[----:B-1----:R-:W-:Y:S01]  /*0980*/  VIADD R15, R18, 0x7f ;  /* 0x0000007f120f7836 */ /* 0x002fe20000000000 */
[----:B------:R-:W-:Y:S01]  /*0990*/  SHF.R.S32.HI R18, RZ, 0x1f, R11 ;  /* 0x0000001fff127819 */ /* 0x000fe2000001140b */
[----:B------:R-:W-:Y:S01]  /*09a0*/  @!P1 IMAD.MOV.U32 R16, RZ, RZ, R12 ;  /* 0x000000ffff109224 */ /* 0x000fe200078e000c */
[----:B------:R-:W-:Y:S01]  /*09b0*/  SHF.R.S32.HI R14, RZ, 0x1f, R3 ;  /* 0x0000001fff0e7819 */ /* 0x000fe20000011403 */
[----:B------:R-:W-:Y:S01]  /*09c0*/  @!P1 IMAD.MOV.U32 R17, RZ, RZ, R13 ;  /* 0x000000ffff119224 */ /* 0x000fe200078e000d */
[----:B------:R-:W-:Y:S02]  /*09d0*/  SHF.R.S32.HI R20, RZ, 0x1f, R15 ;  /* 0x0000001fff147819 */ /* 0x000fe4000001140f */
[----:B------:R-:W-:Y:S02]  /*09e0*/  LEA.HI R14, R14, R3, RZ, 0x7 ;  /* 0x000000030e0e7211 */ /* 0x000fe400078f38ff */
[----:B------:R-:W-:-:S02]  /*09f0*/  LEA.HI R3, R18, R11, RZ, 0x6 ;  /* 0x0000000b12037211 */ /* 0x000fc400078f30ff */
[----:B------:R-:W-:Y:S02]  /*0a00*/  LEA.HI R18, R20, R15, RZ, 0x7 ;  /* 0x0000000f14127211 */ /* 0x000fe400078f38ff */
[----:B------:R-:W-:Y:S02]  /*0a10*/  SHF.R.S32.HI R19, RZ, 0x7, R14 ;  /* 0x00000007ff137819 */ /* 0x000fe4000001140e */
[----:B------:R-:W-:Y:S02]  /*0a20*/  SHF.R.S32.HI R3, RZ, 0x6, R3 ;  /* 0x00000006ff037819 */ /* 0x000fe40000011403 */
[----:B------:R-:W-:Y:S01]  /*0a30*/  SHF.R.S32.HI R18, RZ, 0x7, R18 ;  /* 0x00000007ff127819 */ /* 0x000fe20000011412 */
[----:B------:R-:W-:Y:S06]  /*0a40*/  @!P3 BRA `(.L_x_24) ;  /* 0x00000000000cb947 */ /* 0x000fec0003800000 */
[----:B------:R-:W-:Y:S01]  /*0a50*/  UCGABAR_WAIT ;  /* 0x0000000000007dc7 */ /* 0x000fe20008000000 */
[----:B------:R-:W-:Y:S01]  /*0a60*/  CCTL.IVALL ;  /* 0x00000000ff00798f */ /* 0x000fe20002000000 */
[----:B------:R-:W-:Y:S05]  /*0a70*/  BRA `(.L_x_25) ;  /* 0x0000000000047947 */ /* 0x000fea0003800000 */
.L_x_24:
[----:B------:R-:W-:Y:S06]  /*0a80*/  BAR.SYNC.DEFER_BLOCKING 0x0 ;  /* 0x0000000000007b1d */ /* 0x000fec0000010000 */
.L_x_25:
[----:B------:R-:W-:Y:S05]  /*0a90*/  @!P2 BRA `(.L_x_26) ;  /* 0x0000008000d8a947 */ /* 0x000fea0003800000 */
[----:B------:R-:W-:-:S13]  /*0aa0*/  ISETP.GT.U32.AND P0, PT, R21, 0x1, PT ;  /* 0x000000011500780c */ /* 0x000fda0003f04070 */
[----:B------:R-:W-:Y:S05]  /*0ab0*/  @P0 EXIT ;  /* 0x000000000000094d */ /* 0x000fea0003800000 */
[----:B------:R-:W-:Y:S01]  /*0ac0*/  ULDC.64 UR4, c[0x0][0x6f0] ;  /* 0x0001bc0000047ab9 */ /* 0x000fe20000000a00 */
[----:B------:R-:W-:Y:S01]  /*0ad0*/  PRMT R4, RZ, 0x7610, R4 ;  /* 0x00007610ff047816 */ /* 0x000fe20000000004 */
[----:B------:R-:W-:Y:S01]  /*0ae0*/  IMAD.MOV.U32 R92, RZ, RZ, -0x1 ;  /* 0xffffffffff5c7424 */ /* 0x000fe200078e00ff */
[----:B------:R-:W-:Y:S01]  /*0af0*/  ISETP.GE.U32.AND P0, PT, R16, UR4, PT ;  /* 0x0000000410007c0c */ /* 0x000fe2000bf06070 */
[----:B------:R-:W-:Y:S02]  /*0b00*/  IMAD.MOV.U32 R89, RZ, RZ, -0x1 ;  /* 0xffffffffff597424 */ /* 0x000fe400078e00ff */
[----:B------:R-:W-:Y:S01]  /*0b10*/  IMAD.MOV.U32 R88, RZ, RZ, -0x1 ;  /* 0xffffffffff587424 */ /* 0x000fe200078e00ff */
[----:B------:R-:W-:-:S13]  /*0b20*/  ISETP.GE.U32.AND.EX P0, PT, R17, UR5, PT, P0 ;  /* 0x0000000511007c0c */ /* 0x000fda000bf06100 */
[----:B------:R-:W-:Y:S05]  /*0b30*/  @P0 BRA `(.L_x_27) ;  /* 0x0000000400280947 */ /* 0x000fea0003800000 */
[----:B------:R-:W0:Y:S01]  /*0b40*/  LDC.64 R26, c[0x0][0x6c8] ;  /* 0x0001b200ff1a7b82 */ /* 0x000e220000000a00 */
[----:B------:R-:W-:Y:S02]  /*0b50*/  IMAD.MOV.U32 R12, RZ, RZ, R16 ;  /* 0x000000ffff0c7224 */ /* 0x000fe400078e0010 */
[----:B------:R-:W-:-:S05]  /*0b60*/  IMAD.MOV.U32 R13, RZ, RZ, R17 ;  /* 0x000000ffff0d7224 */ /* 0x000fca00078e0011 */
[----:B------:R-:W1:Y:S08]  /*0b70*/  LDC R4, c[0x0][0x6d0] ;  /* 0x0001b400ff047b82 */ /* 0x000e700000000800 */
[----:B------:R-:W2:Y:S01]  /*0b80*/  LDC.64 R28, c[0x0][0x6c0] ;  /* 0x0001b000ff1c7b82 */ /* 0x000ea20000000a00 */
[----:B0-----:R-:W-:-:S04]  /*0b90*/  ISETP.NE.U32.AND P0, PT, R26, RZ, PT ;  /* 0x000000ff1a00720c */ /* 0x001fc80003f05070 */
[----:B------:R-:W-:-:S13]  /*0ba0*/  ISETP.NE.AND.EX P0, PT, R27, RZ, PT, P0 ;  /* 0x000000ff1b00720c */ /* 0x000fda0003f05300 */
[----:B-12---:R-:W-:Y:S05]  /*0bb0*/  @!P0 BRA `(.L_x_28) ;  /* 0x0000000000288947 */ /* 0x006fea0003800000 */
[----:B------:R-:W0:Y:S02]  /*0bc0*/  LDC R11, c[0x0][0x6d4] ;  /* 0x0001b500ff0b7b82 */ /* 0x000e240000000800 */
[----:B0-----:R-:W-:-:S05]  /*0bd0*/  IADD3 R11, P0, R16, R11, RZ ;  /* 0x0000000b100b7210 */ /* 0x001fca0007f1e0ff */
[----:B------:R-:W-:-:S04]  /*0be0*/  IMAD.X R25, RZ, RZ, R17, P0 ;  /* 0x000000ffff197224 */ /* 0x000fc800000e0611 */
[----:B------:R-:W-:-:S04]  /*0bf0*/  IMAD.WIDE.U32 R12, R25, R26, RZ ;  /* 0x0000001a190c7225 */ /* 0x000fc800078e00ff */
[----:B------:R-:W-:-:S04]  /*0c00*/  IMAD.WIDE.U32 R14, P0, R11, R27, R12 ;  /* 0x0000001b0b0e7225 */ /* 0x000fc8000780000c */
[----:B------:R-:W-:-:S04]  /*0c10*/  IMAD.WIDE.U32 R12, R11, R26, RZ ;  /* 0x0000001a0b0c7225 */ /* 0x000fc800078e00ff */
[----:B------:R-:W-:Y:S01]  /*0c20*/  IMAD.X R21, RZ, RZ, RZ, P0 ;  /* 0x000000ffff157224 */ /* 0x000fe200000e06ff */
[----:B------:R-:W-:Y:S01]  /*0c30*/  IADD3 RZ, P0, R13, R14, RZ ;  /* 0x0000000e0dff7210 */ /* 0x000fe20007f1e0ff */
[----:B------:R-:W-:-:S04]  /*0c40*/  IMAD.MOV.U32 R20, RZ, RZ, R15 ;  /* 0x000000ffff147224 */ /* 0x000fc800078e000f */
[----:B------:R-:W-:-:S08]  /*0c50*/  IMAD.WIDE.U32.X R12, R25, R27, R20, P0 ;  /* 0x0000001b190c7225 */ /* 0x000fd000000e0414 */
.L_x_28:
[----:B------:R-:W0:Y:S01]  /*0c60*/  LDC.64 R30, c[0x0][0x6e0] ;  /* 0x0001b800ff1e7b82 */ /* 0x000e220000000a00 */
[--C-:B------:R-:W-:Y:S01]  /*0c70*/  SHF.R.U64 R88, R12, R4, R13.reuse ;  /* 0x000000040c587219 */ /* 0x100fe2000000120d */
[----:B------:R-:W-:Y:S01]  /*0c80*/  IMAD R33, R9, R10, R6 ;  /* 0x0000000a09217224 */ /* 0x000fe200078e0206 */
[----:B------:R-:W-:Y:S02]  /*0c90*/  SHF.R.U32.HI R4, RZ, R4, R13 ;  /* 0x00000004ff047219 */ /* 0x000fe4000001160d */
[----:B------:R-:W-:-:S03]  /*0ca0*/  IADD3 R7, P0, RZ, -R88, RZ ;  /* 0x80000058ff077210 */ /* 0x000fc60007f1e0ff */
[----:B------:R-:W1:Y:S02]  /*0cb0*/  LDC R20, c[0x0][0x6b8] ;  /* 0x0001ae00ff147b82 */ /* 0x000e640000000800 */
[----:B------:R-:W-:Y:S02]  /*0cc0*/  IMAD.X R11, RZ, RZ, ~R4, P0 ;  /* 0x000000ffff0b7224 */ /* 0x000fe400000e0e04 */
[----:B------:R-:W-:-:S04]  /*0cd0*/  IMAD.WIDE.U32 R12, R7, R28, R16 ;  /* 0x0000001c070c7225 */ /* 0x000fc800078e0010 */
[----:B------:R-:W2:Y:S01]  /*0ce0*/  LDC R24, c[0x0][0x6a8] ;  /* 0x0001aa00ff187b82 */ /* 0x000ea20000000800 */
[----:B------:R-:W-:Y:S02]  /*0cf0*/  IMAD R4, R11, R28, RZ ;  /* 0x0000001c0b047224 */ /* 0x000fe400078e02ff */
[----:B------:R-:W-:Y:S02]  /*0d00*/  IMAD.MOV.U32 R11, RZ, RZ, -0x1 ;  /* 0xffffffffff0b7424 */ /* 0x000fe400078e00ff */
[----:B------:R-:W-:Y:S02]  /*0d10*/  IMAD R7, R7, R29, R4 ;  /* 0x0000001d07077224 */ /* 0x000fe400078e0204 */
[----:B------:R-:W-:Y:S01]  /*0d20*/  IMAD.MOV.U32 R29, RZ, RZ, 0x1 ;  /* 0x00000001ff1d7424 */ /* 0x000fe200078e00ff */
[----:B------:R-:W3:Y:S01]  /*0d30*/  LDC R26, c[0x0][0x6f8] ;  /* 0x0001be00ff1a7b82 */ /* 0x000ee20000000800 */
[----:B------:R-:W-:Y:S01]  /*0d40*/  IMAD.IADD R7, R13, 0x1, R7 ;  /* 0x000000010d077824 */ /* 0x000fe200078e0207 */
[----:B0-----:R-:W-:-:S04]  /*0d50*/  ISETP.NE.U32.AND P0, PT, R30, RZ, PT ;  /* 0x000000ff1e00720c */ /* 0x001fc80003f05070 */
[----:B------:R-:W-:Y:S02]  /*0d60*/  ISETP.NE.AND.EX P0, PT, R31, RZ, PT, P0 ;  /* 0x000000ff1f00720c */ /* 0x000fe40003f05300 */
[----:B------:R-:W0:Y:S01]  /*0d70*/  LDC R21, c[0x0][0x6a0] ;  /* 0x0001a800ff157b82 */ /* 0x000e220000000800 */
[-CC-:B-1----:R-:W-:Y:S02]  /*0d80*/  SHF.R.U64 R14, R12, R20.reuse, R7.reuse ;  /* 0x000000140c0e7219 */ /* 0x182fe40000001207 */
[----:B------:R-:W-:-:S05]  /*0d90*/  SHF.R.U32.HI R7, RZ, R20, R7 ;  /* 0x00000014ff077219 */ /* 0x000fca0000011607 */
[----:B------:R-:W1:Y:S01]  /*0da0*/  LDC R25, c[0x0][0x6e8] ;  /* 0x0001ba00ff197b82 */ /* 0x000e620000000800 */
[-CC-:B--2---:R-:W-:Y:S02]  /*0db0*/  SHF.R.U64 R20, R14, R24.reuse, R7.reuse ;  /* 0x000000180e147219 */ /* 0x184fe40000001207 */
[----:B------:R-:W-:-:S05]  /*0dc0*/  SHF.R.U32.HI R7, RZ, R24, R7 ;  /* 0x00000018ff077219 */ /* 0x000fca0000011607 */
[----:B------:R-:W2:Y:S01]  /*0dd0*/  LDC R27, c[0x0][0x6d8] ;  /* 0x0001b600ff1b7b82 */ /* 0x000ea20000000800 */
[-CC-:B---3--:R-:W-:Y:S02]  /*0de0*/  SHF.R.U64 R24, R20, R26.reuse, R7.reuse ;  /* 0x0000001a14187219 */ /* 0x188fe40000001207 */
[-C--:B------:R-:W-:Y:S02]  /*0df0*/  SHF.L.U32 R4, R11, R26.reuse, RZ ;  /* 0x0000001a0b047219 */ /* 0x080fe400000006ff */
[----:B------:R-:W-:Y:S01]  /*0e00*/  SHF.R.U32.HI R7, RZ, R26, R7 ;  /* 0x0000001aff077219 */ /* 0x000fe20000011607 */
[----:B------:R-:W-:Y:S01]  /*0e10*/  IMAD.MOV.U32 R6, RZ, RZ, R24 ;  /* 0x000000ffff067224 */ /* 0x000fe200078e0018 */
[----:B------:R-:W-:Y:S01]  /*0e20*/  LOP3.LUT R9, RZ, R4, RZ, 0x33, !PT ;  /* 0x00000004ff097212 */ /* 0x000fe200078e33ff */
[----:B------:R-:W3:Y:S01]  /*0e30*/  LDC R28, c[0x0][0x6b0] ;  /* 0x0001ac00ff1c7b82 */ /* 0x000ee20000000800 */
[----:B------:R-:W-:Y:S05]  /*0e40*/  @!P0 BRA `(.L_x_29) ;  /* 0x0000000000288947 */ /* 0x000fea0003800000 */
[----:B------:R-:W4:Y:S02]  /*0e50*/  LDC R13, c[0x0][0x6ec] ;  /* 0x0001bb00ff0d7b82 */ /* 0x000f240000000800 */
[----:B----4-:R-:W-:-:S05]  /*0e60*/  IADD3 R13, P0, R24, R13, RZ ;  /* 0x0000000d180d7210 */ /* 0x010fca0007f1e0ff */
        /* <DEDUP_REMOVED lines=8> */
.L_x_29:
[----:B-1----:R-:W-:Y:S01]  /*0ef0*/  SHF.R.U64 R6, R6, R25, R7 ;  /* 0x0000001906067219 */ /* 0x002fe20000001207 */
[----:B0-----:R-:W-:Y:S01]  /*0f00*/  VIADD R7, R21, 0xffffffff ;  /* 0xffffffff15077836 */ /* 0x001fe20000000000 */
[----:B------:R-:W-:Y:S02]  /*0f10*/  SHF.L.U32 R4, R29, R26, RZ ;  /* 0x0000001a1d047219 */ /* 0x000fe400000006ff */
[----:B------:R-:W-:Y:S01]  /*0f20*/  LOP3.LUT R9, R20, R9, RZ, 0xc0, !PT ;  /* 0x0000000914097212 */ /* 0x000fe200078ec0ff */
[----:B------:R-:W-:Y:S01]  /*0f30*/  IMAD.MOV R10, RZ, RZ, -R6 ;  /* 0x000000ffff0a7224 */ /* 0x000fe200078e0a06 */
[----:B------:R-:W-:Y:S02]  /*0f40*/  SEL R8, R8, R33, !P1 ;  /* 0x0000002108087207 */ /* 0x000fe40004800000 */
[----:B------:R-:W-:Y:S01]  /*0f50*/  LOP3.LUT R7, R14, R7, RZ, 0xc0, !PT ;  /* 0x000000070e077212 */ /* 0x000fe200078ec0ff */
[----:B------:R-:W-:Y:S02]  /*0f60*/  IMAD R9, R4, R6, R9 ;  /* 0x0000000604097224 */ /* 0x000fe400078e0209 */
[----:B--2---:R-:W-:-:S02]  /*0f70*/  IMAD R4, R10, R27, R24 ;  /* 0x0000001b0a047224 */ /* 0x004fc400078e0218 */
[----:B---3--:R-:W-:Y:S02]  /*0f80*/  IMAD R8, R9, R28, R8 ;  /* 0x0000001c09087224 */ /* 0x008fe400078e0208 */
[----:B------:R-:W-:Y:S02]  /*0f90*/  IMAD.MOV.U32 R6, RZ, RZ, 0x1 ;  /* 0x00000001ff067424 */ /* 0x000fe400078e00ff */
[----:B------:R-:W-:-:S03]  /*0fa0*/  IMAD R7, R4, R21, R7 ;  /* 0x0000001504077224 */ /* 0x000fc600078e0207 */
[----:B------:R-:W-:Y:S02]  /*0fb0*/  PRMT R4, R6, 0x7610, R4 ;  /* 0x0000761006047816 */ /* 0x000fe40000000004 */
[----:B------:R-:W-:Y:S02]  /*0fc0*/  SEL R89, R7, R8, !P1 ;  /* 0x0000000807597207 */ /* 0x000fe40004800000 */
[----:B------:R-:W-:-:S07]  /*0fd0*/  SEL R92, R8, R7, !P1 ;  /* 0x00000007085c7207 */ /* 0x000fce0004800000 */
.L_x_27:
[----:B------:R-:W-:-:S08]  /*0fe0*/  NOP ;  /* 0x0000000000007918 */ /* 0x000fd00000000000 */
[----:B------:R-:W0:Y:S02]  /*0ff0*/  USETMAXREG.TRY_ALLOC.CTAPOOL UP0, 0xe8 ;  /* 0x000000e8000079c8 */ /* 0x000e240008000600 */
[----:B0-----:R-:W-:-:S13]  /*1000*/  PLOP3.LUT P0, PT, PT, PT, UP0, 0x80, 0x0 ;  /* 0x000000000000781c */ /* 0x001fda0003f0f008 */
[----:B------:R-:W-:Y:S05]  /*1010*/  @!P0 BRA `(.L_x_27) ;  /* 0xfffffffc00f08947 */ /* 0x000fea000383ffff */
[----:B------:R-:W-:Y:S01]  /*1020*/  ULDC.64 UR4, c[0x0][0x598] ;  /* 0x0001660000047ab9 */ /* 0x000fe20000000a00 */
[----:B------:R-:W-:Y:S01]  /*1030*/  ULDC.64 UR38, c[0x0][0x208] ;  /* 0x0000820000267ab9 */ /* 0x000fe20000000a00 */
[----:B------:R-:W-:-:S04]  /*1040*/  ISETP.NE.U32.AND P0, PT, RZ, UR4, PT ;  /* 0x00000004ff007c0c */ /* 0x000fc8000bf05070 */
[----:B------:R-:W-:-:S13]  /*1050*/  ISETP.NE.AND.EX P0, PT, RZ, UR5, PT, P0 ;  /* 0x00000005ff007c0c */ /* 0x000fda000bf05300 */
[----:B------:R-:W-:Y:S05]  /*1060*/  @!P0 BRA `(.L_x_30) ;  /* 0x00000000001c8947 */ /* 0x000fea0003800000 */
[----:B------:R-:W0:Y:S02]  /*1070*/  LDC.64 R6, c[0x0][0x598] ;  /* 0x00016600ff067b82 */ /* 0x000e240000000a00 */
[----:B0-----:R-:W2:Y:S02]  /*1080*/  LDG.E.64 R6, desc[UR38][R6.64] ;  /* 0x0000002606067981 */ /* 0x001ea4000c1e1b00 */
[----:B--2---:R-:W-:-:S04]  /*1090*/  ISETP.NE.U32.AND P0, PT, R6, RZ, PT ;  /* 0x000000ff0600720c */ /* 0x004fc80003f05070 */
[----:B------:R-:W-:-:S13]  /*10a0*/  ISETP.NE.AND.EX P0, PT, R7, RZ, PT, P0 ;  /* 0x000000ff0700720c */ /* 0x000fda0003f05300 */
[----:B------:R-:W-:Y:S05]  /*10b0*/  @!P0 BRA `(.L_x_30) ;  /* 0x0000000000088947 */ /* 0x000fea0003800000 */
[----:B------:R0:W5:Y:S01]  /*10c0*/  LD.E R93, desc[UR38][R6.64] ;  /* 0x00000026065d7980 */ /* 0x000162000c101900 */
[----:B------:R-:W-:Y:S05]  /*10d0*/  BRA `(.L_x_31) ;  /* 0x0000000000247947 */ /* 0x000fea0003800000 */
.L_x_30:
[----:B------:R-:W-:Y:S02]  /*10e0*/  ULDC.64 UR4, c[0x0][0x588] ;  /* 0x0001620000047ab9 */ /* 0x000fe40000000a00 */
[----:B------:R-:W-:-:S04]  /*10f0*/  ISETP.NE.U32.AND P0, PT, RZ, UR4, PT ;  /* 0x00000004ff007c0c */ /* 0x000fc8000bf05070 */
[----:B------:R-:W-:-:S13]  /*1100*/  ISETP.NE.AND.EX P0, PT, RZ, UR5, PT, P0 ;  /* 0x00000005ff007c0c */ /* 0x000fda000bf05300 */
[----:B------:R-:W-:Y:S05]  /*1110*/  @!P0 BRA `(.L_x_32) ;  /* 0x00000000000c8947 */ /* 0x000fea0003800000 */
[----:B------:R-:W0:Y:S02]  /*1120*/  LDC.64 R6, c[0x0][0x588] ;  /* 0x00016200ff067b82 */ /* 0x000e240000000a00 */
[----:B0-----:R1:W5:Y:S01]  /*1130*/  LDG.E R93, desc[UR38][R6.64] ;  /* 0x00000026065d7981 */ /* 0x001362000c1e1900 */
[----:B------:R-:W-:Y:S05]  /*1140*/  BRA `(.L_x_31) ;  /* 0x0000000000087947 */ /* 0x000fea0003800000 */
.L_x_32:
[----:B------:R-:W-:Y:S02]  /*1150*/  ULDC UR4, c[0x0][0x580] ;  /* 0x0001600000047ab9 */ /* 0x000fe40000000800 */
[----:B------:R-:W-:-:S07]  /*1160*/  IMAD.U32 R93, RZ, RZ, UR4 ;  /* 0x00000004ff5d7e24 */ /* 0x000fce000f8e00ff */
.L_x_31:
[----:B------:R-:W-:Y:S02]  /*1170*/  ULDC.64 UR4, c[0x0][0x5a0] ;  /* 0x0001680000047ab9 */ /* 0x000fe40000000a00 */
[----:B------:R-:W-:-:S04]  /*1180*/  ISETP.NE.U32.AND P0, PT, RZ, UR4, PT ;  /* 0x00000004ff007c0c */ /* 0x000fc8000bf05070 */
[----:B------:R-:W-:-:S13]  /*1190*/  ISETP.NE.AND.EX P0, PT, RZ, UR5, PT, P0 ;  /* 0x00000005ff007c0c */ /* 0x000fda000bf05300 */
[----:B------:R-:W-:Y:S05]  /*11a0*/  @!P0 BRA `(.L_x_33) ;  /* 0x00000000001c8947 */ /* 0x000fea0003800000 */
[----:B01----:R-:W0:Y:S02]  /*11b0*/  LDC.64 R6, c[0x0][0x5a0] ;  /* 0x00016800ff067b82 */ /* 0x003e240000000a00 */
[----:B0-----:R-:W2:Y:S02]  /*11c0*/  LDG.E.64 R6, desc[UR38][R6.64] ;  /* 0x0000002606067981 */ /* 0x001ea4000c1e1b00 */
[----:B--2---:R-:W-:-:S04]  /*11d0*/  ISETP.NE.U32.AND P0, PT, R6, RZ, PT ;  /* 0x000000ff0600720c */ /* 0x004fc80003f05070 */
[----:B------:R-:W-:-:S13]  /*11e0*/  ISETP.NE.AND.EX P0, PT, R7, RZ, PT, P0 ;  /* 0x000000ff0700720c */ /* 0x000fda0003f05300 */
[----:B------:R-:W-:Y:S05]  /*11f0*/  @!P0 BRA `(.L_x_33) ;  /* 0x0000000000088947 */ /* 0x000fea0003800000 */
[----:B------:R0:W5:Y:S01]  /*1200*/  LD.E R94, desc[UR38][R6.64] ;  /* 0x00000026065e7980 */ /* 0x000162000c101900 */
[----:B------:R-:W-:Y:S05]  /*1210*/  BRA `(.L_x_34) ;  /* 0x0000000000247947 */ /* 0x000fea0003800000 */
.L_x_33:
[----:B------:R-:W-:Y:S02]  /*1220*/  ULDC.64 UR4, c[0x0][0x590] ;  /* 0x0001640000047ab9 */ /* 0x000fe40000000a00 */
[----:B------:R-:W-:-:S04]  /*1230*/  ISETP.NE.U32.AND P0, PT, RZ, UR4, PT ;  /* 0x00000004ff007c0c */ /* 0x000fc8000bf05070 */
[----:B------:R-:W-:-:S13]  /*1240*/  ISETP.NE.AND.EX P0, PT, RZ, UR5, PT, P0 ;  /* 0x00000005ff007c0c */ /* 0x000fda000bf05300 */
[----:B------:R-:W-:Y:S05]  /*1250*/  @!P0 BRA `(.L_x_35) ;  /* 0x00000000000c8947 */ /* 0x000fea0003800000 */
[----:B------:R-:W2:Y:S02]  /*1260*/  LDC.64 R94, c[0x0][0x590] ;  /* 0x00016400ff5e7b82 */ /* 0x000ea40000000a00 */
[----:B--2---:R2:W5:Y:S01]  /*1270*/  LDG.E R94, desc[UR38][R94.64] ;  /* 0x000000265e5e7981 */ /* 0x004562000c1e1900 */
[----:B------:R-:W-:Y:S05]  /*1280*/  BRA `(.L_x_34) ;  /* 0x0000000000087947 */ /* 0x000fea0003800000 */
.L_x_35:
[----:B------:R-:W-:Y:S02]  /*1290*/  ULDC UR4, c[0x0][0x584] ;  /* 0x0001610000047ab9 */ /* 0x000fe40000000800 */
[----:B------:R-:W-:-:S07]  /*12a0*/  IMAD.U32 R94, RZ, RZ, UR4 ;  /* 0x00000004ff5e7e24 */ /* 0x000fce000f8e00ff */
.L_x_34:
[----:B------:R-:W-:-:S13]  /*12b0*/  LOP3.LUT P0, RZ, R4, 0xff, RZ, 0xc0, !PT ;  /* 0x000000ff04ff7812 */ /* 0x000fda000780c0ff */
[----:B------:R-:W-:Y:S05]  /*12c0*/  @!P0 EXIT ;  /* 0x000000000000894d */ /* 0x000fea0003800000 */
[----:B------:R-:W3:Y:S01]  /*12d0*/  LDC R103, c[0x0][0x6f8] ;  /* 0x0001be00ff677b82 */ /* 0x000ee20000000800 */
[----:B------:R-:W-:Y:S01]  /*12e0*/  R2UR UR45, R3 ;  /* 0x00000000032d72ca */ /* 0x000fe200000e0000 */
[----:B------:R-:W-:Y:S01]  /*12f0*/  ULDC.64 UR4, c[0x0][0x2a8] ;  /* 0x0000aa0000047ab9 */ /* 0x000fe20000000a00 */
[----:B------:R-:W-:Y:S01]  /*1300*/  LOP3.LUT R5, R5, 0x1, RZ, 0xc0, !PT ;  /* 0x0000000105057812 */ /* 0x000fe200078ec0ff */
[----:B------:R-:W-:Y:S01]  /*1310*/  IMAD.MOV.U32 R4, RZ, RZ, -0x1 ;  /* 0xffffffffff047424 */ /* 0x000fe200078e00ff */
[----:B------:R-:W-:Y:S01]  /*1320*/  SHF.R.U32.HI R3, RZ, 0x1, R0 ;  /* 0x00000001ff037819 */ /* 0x000fe20000011600 */
[----:B------:R-:W-:Y:S01]  /*1330*/  IMAD.MOV.U32 R10, RZ, RZ, 0x1 ;  /* 0x00000001ff0a7424 */ /* 0x000fe200078e00ff */
[----:B------:R-:W-:Y:S01]  /*1340*/  SHF.R.U32.HI R0, RZ, 0x2, R98 ;  /* 0x00000002ff007819 */ /* 0x000fe20000011662 */
[----:B------:R-:W4:Y:S01]  /*1350*/  LDC.64 R100, c[0x0][0x298] ;  /* 0x0000a600ff647b82 */ /* 0x000f220000000a00 */
[----:B------:R-:W-:Y:S01]  /*1360*/  IMAD.SHL.U32 R13, R5, 0x40, RZ ;  /* 0x00000040050d7824 */ /* 0x000fe200078e00ff */
[----:B------:R-:W-:Y:S01]  /*1370*/  LOP3.LUT R3, R3, 0x30, RZ, 0xc0, !PT ;  /* 0x0000003003037812 */ /* 0x000fe200078ec0ff */
[----:B------:R-:W-:Y:S01]  /*1380*/  ULDC.64 UR42, c[0x0][0x5d0] ;  /* 0x00017400002a7ab9 */ /* 0x000fe20000000a00 */
[----:B------:R-:W-:Y:S01]  /*1390*/  LOP3.LUT R0, R0, 0x7, RZ, 0xc0, !PT ;  /* 0x0000000700007812 */ /* 0x000fe200078ec0ff */
[----:B------:R-:W-:Y:S01]  /*13a0*/  IMAD.MOV.U32 R91, RZ, RZ, RZ ;  /* 0x000000ffff5b7224 */ /* 0x000fe200078e00ff */
[----:B------:R-:W-:Y:S01]  /*13b0*/  UIMAD UR45, UR45, UR4, URZ ;  /* 0x000000042d2d72a4 */ /* 0x000fe2000f8e023f */
[C---:B------:R-:W-:Y:S01]  /*13c0*/  LOP3.LUT R104, R98.reuse, 0x3, RZ, 0xc0, !PT ;  /* 0x0000000362687812 */ /* 0x040fe200078ec0ff */
[----:B------:R-:W2:Y:S01]  /*13d0*/  LDC R11, c[0x0][0x294] ;  /* 0x0000a500ff0b7b82 */ /* 0x000ea20000000800 */
[--C-:B------:R-:W-:Y:S01]  /*13e0*/  LOP3.LUT R90, R13, 0x40, R0.reuse, 0xe2, !PT ;  /* 0x000000400d5a7812 */ /* 0x100fe200078ee200 */
[----:B------:R-:W-:Y:S01]  /*13f0*/  UIMAD UR45, UR45, UR5, URZ ;  /* 0x000000052d2d72a4 */ /* 0x000fe2000f8e023f */
[----:B------:R-:W-:Y:S01]  /*1400*/  IADD3 R0, RZ, -R3, -R0 ;  /* 0x80000003ff007210 */ /* 0x000fe20007ffe800 */
[----:B------:R-:W-:Y:S01]  /*1410*/  USHF.L.U64.HI UR43, UR42, 0x4, UR43 ;  /* 0x000000042a2b7899 */ /* 0x000fe2000801022b */
[----:B------:R-:W-:Y:S01]  /*1420*/  LOP3.LUT R97, R98, 0x80, RZ, 0xc0, !PT ;  /* 0x0000008062617812 */ /* 0x000fe200078ec0ff */
[----:B------:R-:W-:Y:S01]  /*1430*/  ULDC.64 UR4, c[0x0][0x638] ;  /* 0x00018e0000047ab9 */ /* 0x000fe20000000a00 */
[----:B------:R-:W-:Y:S01]  /*1440*/  UISETP.LT.AND UP0, UPT, UR45, 0x1, UPT ;  /* 0x000000012d00788c */ /* 0x000fe2000bf01270 */
[----:B------:R-:W2:Y:S01]  /*1450*/  LDC.64 R8, c[0x0][0x288] ;  /* 0x0000a200ff087b82 */ /* 0x000ea20000000a00 */
[----:B------:R-:W-:Y:S01]  /*1460*/  IMAD R0, R5, -0x40, R0 ;  /* 0xffffffc005007824 */ /* 0x000fe200078e0200 */
[----:B---3--:R-:W-:Y:S01]  /*1470*/  SHF.L.U32 R4, R4, R103, RZ ;  /* 0x0000006704047219 */ /* 0x008fe200000006ff */
[----:B------:R-:W-:Y:S01]  /*1480*/  USHF.L.U64.HI UR46, UR4, 0x5, UR5 ;  /* 0x00000005042e7899 */ /* 0x000fe20008010205 */
[----:B------:R-:W-:Y:S01]  /*1490*/  LOP3.LUT R90, R90, R3, RZ, 0xfc, !PT ;  /* 0x000000035a5a7212 */ /* 0x000fe200078efcff */
[----:B------:R-:W-:Y:S01]  /*14a0*/  USHF.L.U32 UR47, UR4, 0x5, URZ ;  /* 0x00000005042f7899 */ /* 0x000fe2000800063f */
[----:B------:R-:W-:Y:S01]  /*14b0*/  SHF.L.U32 R103, R10, R103, RZ ;  /* 0x000000670a677219 */ /* 0x000fe200000006ff */
[----:B------:R-:W-:Y:S01]  /*14c0*/  USEL UR48, UR45, 0x1, UP0 ;  /* 0x000000012d307887 */ /* 0x000fe20008000000 */
[----:B01----:R-:W0:Y:S01]  /*14d0*/  LDC.64 R6, c[0x0][0x618] ;  /* 0x00018600ff067b82 */ /* 0x003e220000000a00 */
[----:B------:R-:W-:Y:S01]  /*14e0*/  ULDC UR4, c[0x0][0x284] ;  /* 0x0000a10000047ab9 */ /* 0x000fe20000000800 */
[----:B----4-:R-:W-:Y:S01]  /*14f0*/  LOP3.LUT R101, R100, R101, RZ, 0xfc, !PT ;  /* 0x0000006564657212 */ /* 0x010fe200078efcff */
[----:B------:R-:W-:Y:S01]  /*1500*/  IMAD.SHL.U32 R98, R98, 0x2, RZ ;  /* 0x0000000262627824 */ /* 0x000fe200078e00ff */
[----:B------:R-:W-:Y:S01]  /*1510*/  LOP3.LUT R109, R22, 0x1, RZ, 0xfc, !PT ;  /* 0x00000001166d7812 */ /* 0x000fe200078efcff */
[----:B--2---:R-:W-:Y:S01]  /*1520*/  VIADD R95, R0, UR4 ;  /* 0x00000004005f7c36 */ /* 0x004fe20008000000 */
[----:B------:R-:W-:Y:S01]  /*1530*/  SHF.R.U32.HI R97, RZ, 0x7, R97 ;  /* 0x00000007ff617819 */ /* 0x000fe20000011661 */
[----:B------:R-:W-:Y:S01]  /*1540*/  USHF.L.U32 UR44, UR42, 0x4, URZ ;  /* 0x000000042a2c7899 */ /* 0x000fe2000800063f */
[----:B------:R-:W-:Y:S01]  /*1550*/  IMAD R104, R104, -0x2, R11 ;  /* 0xfffffffe68687824 */ /* 0x000fe200078e020b */
[----:B------:R-:W-:Y:S01]  /*1560*/  LOP3.LUT R96, RZ, R4, RZ, 0x33, !PT ;  /* 0x00000004ff607212 */ /* 0x000fe200078e33ff */
[----:B------:R-:W-:Y:S01]  /*1570*/  UIADD3 UR48, UR45, -UR48, URZ ;  /* 0x800000302d307290 */ /* 0x000fe2000fffe03f */
[----:B------:R-:W-:Y:S01]  /*1580*/  UMOV UR41, URZ ;  /* 0x0000003f00297c82 */ /* 0x000fe20008000000 */
[----:B------:R-:W-:Y:S01]  /*1590*/  UMOV UR42, URZ ;  /* 0x0000003f002a7c82 */ /* 0x000fe20008000000 */
[----:B------:R-:W-:-:S02]  /*15a0*/  LOP3.LUT R102, R8, R9, RZ, 0xfc, !PT ;  /* 0x0000000908667212 */ /* 0x000fc400078efcff */
[C---:B0-----:R-:W-:Y:S01]  /*15b0*/  SHF.L.U64.HI R100, R6.reuse, 0x3, R7 ;  /* 0x0000000306647819 */ /* 0x041fe20000010207 */
[----:B------:R-:W-:-:S07]  /*15c0*/  IMAD.SHL.U32 R99, R6, 0x8, RZ ;  /* 0x0000000806637824 */ /* 0x000fce00078e00ff */
.L_x_183:
[----:B0-----:R-:W0:Y:S01]  /*15d0*/  SHFL.IDX PT, R0, R97, RZ, 0x1f ;  /* 0x00001fff61007589 */ /* 0x001e2200000e0000 */
[----:B-1----:R-:W1:Y:S01]  /*15e0*/  S2UR UR7, SR_CgaCtaId ;  /* 0x00000000000779c3 */ /* 0x002e620000008800 */
[----:B------:R-:W-:Y:S01]  /*15f0*/  UMOV UR6, 0x400 ;  /* 0x0000040000067882 */ /* 0x000fe20000000000 */
[----:B------:R-:W-:Y:S02]  /*1600*/  ISETP.LT.AND P0, PT, RZ, UR45, PT ;  /* 0x0000002dff007c0c */ /* 0x000fe4000bf01270 */
[----:B0-----:R-:W-:Y:S01]  /*1610*/  R2UR UR4, R0 ;  /* 0x00000000000472ca */ /* 0x001fe200000e0000 */
[----:B-1----:R-:W-:-:S12]  /*1620*/  ULEA UR6, UR7, UR6, 0x18 ;  /* 0x0000000607067291 */ /* 0x002fd8000f8ec03f */
[----:B------:R-:W-:-:S04]  /*1630*/  ULEA.HI UR5, UR4, UR4, URZ, 0x1 ;  /* 0x0000000404057291 */ /* 0x000fc8000f8f083f */
[----:B------:R-:W-:-:S04]  /*1640*/  ULOP3.LUT UR5, UR5, 0x7fffe, URZ, 0xc0, !UPT ;  /* 0x0007fffe05057892 */ /* 0x000fc8000f8ec03f */
[----:B------:R-:W-:-:S04]  /*1650*/  UIADD3 UR5, UR4, -UR5, URZ ;  /* 0x8000000504057290 */ /* 0x000fc8000fffe03f */
[----:B------:R-:W-:-:S04]  /*1660*/  ULEA UR5, UR5, UR6, 0xd ;  /* 0x0000000605057291 */ /* 0x000fc8000f8e683f */
[----:B------:R-:W-:-:S04]  /*1670*/  UIADD3 UR5, UR5, 0x180, URZ ;  /* 0x0000018005057890 */ /* 0x000fc8000fffe03f */
[----:B------:R-:W-:-:S04]  /*1680*/  USHF.R.U32.HI UR5, URZ, 0x4, UR5 ;  /* 0x000000043f057899 */ /* 0x000fc80008011605 */
[----:B------:R-:W-:Y:S01]  /*1690*/  ULOP3.LUT UR49, UR5, 0x3fff, URZ, 0xc0, !UPT ;  /* 0x00003fff05317892 */ /* 0x000fe2000f8ec03f */
[----:B--2-45:R-:W-:Y:S11]  /*16a0*/  @P0 BRA `(.L_x_36) ;  /* 0x0000000000400947 */ /* 0x034ff60003800000 */
[----:B------:R-:W-:Y:S01]  /*16b0*/  MOV R0, 0x1d0 ;  /* 0x000001d000007802 */ /* 0x000fe20000000f00 */
[----:B------:R-:W-:Y:S01]  /*16c0*/  ULDC.64 UR4, c[0x4][0x1c0] ;  /* 0x0100700000047ab9 */ /* 0x000fe20000000a00 */
[----:B------:R-:W-:Y:S01]  /*16d0*/  ULDC.64 UR6, c[0x4][0x0] ;  /* 0x0100000000067ab9 */ /* 0x000fe20000000a00 */
[----:B------:R-:W-:Y:S01]  /*16e0*/  IMAD.U32 R4, RZ, RZ, UR4 ;  /* 0x00000004ff047e24 */ /* 0x000fe2000f8e00ff */
[----:B------:R0:W1:Y:S01]  /*16f0*/  LDC.64 R14, c[0x4][R0] ;  /* 0x01000000000e7b82 */ /* 0x0000620000000a00 */
[----:B------:R-:W-:Y:S01]  /*1700*/  IMAD.U32 R5, RZ, RZ, UR5 ;  /* 0x00000005ff057e24 */ /* 0x000fe2000f8e00ff */
[----:B------:R-:W-:Y:S01]  /*1710*/  ULDC.64 UR4, c[0x4][0x1c8] ;  /* 0x0100720000047ab9 */ /* 0x000fe20000000a00 */
[----:B------:R-:W-:Y:S02]  /*1720*/  IMAD.U32 R10, RZ, RZ, UR6 ;  /* 0x00000006ff0a7e24 */ /* 0x000fe4000f8e00ff */
[----:B------:R-:W-:Y:S02]  /*1730*/  IMAD.U32 R6, RZ, RZ, UR4 ;  /* 0x00000004ff067e24 */ /* 0x000fe4000f8e00ff */
[----:B------:R-:W-:-:S02]  /*1740*/  IMAD.U32 R7, RZ, RZ, UR5 ;  /* 0x00000005ff077e24 */ /* 0x000fc4000f8e00ff */
[----:B------:R-:W-:Y:S02]  /*1750*/  IMAD.U32 R11, RZ, RZ, UR7 ;  /* 0x00000007ff0b7e24 */ /* 0x000fe4000f8e00ff */
[----:B------:R-:W-:Y:S02]  /*1760*/  IMAD.MOV.U32 R8, RZ, RZ, 0x1e1 ;  /* 0x000001e1ff087424 */ /* 0x000fe400078e00ff */
[----:B------:R-:W-:Y:S02]  /*1770*/  IMAD.MOV.U32 R12, RZ, RZ, 0x1 ;  /* 0x00000001ff0c7424 */ /* 0x000fe400078e00ff */
[----:B0-----:R-:W-:-:S07]  /*1780*/  IMAD.MOV.U32 R13, RZ, RZ, RZ ;  /* 0x000000ffff0d7224 */ /* 0x001fce00078e00ff */
[----:B------:R-:W-:-:S07]  /*1790*/  LEPC R20, `(.L_x_36) ;  /* 0x000000001014794e */ /* 0x000fce0000000000 */
[----:B-1---5:R-:W-:Y:S05]  /*17a0*/  CALL.ABS.NOINC R14 ;  /* 0x000000000e007343 */ /* 0x022fea0003c00000 */
.L_x_36:
[----:B------:R-:W-:-:S13]  /*17b0*/  ISETP.NE.AND P0, PT, R109, 0x3, PT ;  /* 0x000000036d00780c */ /* 0x000fda0003f05270 */
[----:B------:R-:W-:Y:S05]  /*17c0*/  @!P0 BRA `(.L_x_37) ;  /* 0x0000000000048947 */ /* 0x000fea0003800000 */
[----:B------:R-:W-:Y:S01]  /*17d0*/  BPT.TRAP 0x1 ;  /* 0x000000040000795c */ /* 0x000fe20000300000 */
.L_x_37:
[----:B------:R-:W0:Y:S01]  /*17e0*/  S2UR UR5, SR_CgaCtaId ;  /* 0x00000000000579c3 */ /* 0x000e220000008800 */
[----:B------:R-:W-:Y:S01]  /*17f0*/  UMOV UR4, 0x400 ;  /* 0x0000040000047882 */ /* 0x000fe20000000000 */
[----:B------:R-:W-:Y:S02]  /*1800*/  IMAD.U32 R0, RZ, RZ, UR41 ;  /* 0x00000029ff007e24 */ /* 0x000fe4000f8e00ff */
[----:B------:R-:W-:-:S03]  /*1810*/  IMAD.U32 R3, RZ, RZ, UR42 ;  /* 0x0000002aff037e24 */ /* 0x000fc6000f8e00ff */
[----:B------:R-:W-:Y:S01]  /*1820*/  SHF.L.U32 R0, R0, 0x1f, RZ ;  /* 0x0000001f00007819 */ /* 0x000fe200000006ff */
[----:B0-----:R-:W-:-:S06]  /*1830*/  ULEA UR4, UR5, UR4, 0x18 ;  /* 0x0000000405047291 */ /* 0x001fcc000f8ec03f */
[----:B------:R-:W-:-:S04]  /*1840*/  IMAD.U32 R6, RZ, RZ, UR4 ;  /* 0x00000004ff067e24 */ /* 0x000fc8000f8e00ff */
[----:B------:R-:W-:-:S04]  /*1850*/  IMAD R3, R3, 0x8, R6 ;  /* 0x0000000803037824 */ /* 0x000fc800078e0206 */
[----:B------:R0:W1:Y:S01]  /*1860*/  SYNCS.PHASECHK.TRANS64.TRYWAIT P1, [R3+URZ], R0 ;  /* 0x00000000030075a7 */ /* 0x000062000802017f */
[----:B------:R-:W-:Y:S05]  /*1870*/  @!P0 BRA `(.L_x_38) ;  /* 0x0000000000048947 */ /* 0x000fea0003800000 */
[----:B------:R-:W-:Y:S01]  /*1880*/  BPT.TRAP 0x1 ;  /* 0x000000040000795c */ /* 0x000fe20000300000 */
.L_x_38:
[----:B------:R-:W-:-:S05]  /*1890*/  IMAD.U32 R4, RZ, RZ, UR48 ;  /* 0x00000030ff047e24 */ /* 0x000fca000f8e00ff */
[----:B------:R-:W-:Y:S01]  /*18a0*/  ISETP.GE.AND P2, PT, R4, 0x1, PT ;  /* 0x000000010400780c */ /* 0x000fe20003f46270 */
[----:B-1----:R-:W-:-:S12]  /*18b0*/  @P1 BRA `(.L_x_39) ;  /* 0x0000000000081947 */ /* 0x002fd80003800000 */
[----:B------:R-:W1:Y:S02]  /*18c0*/  SYNCS.PHASECHK.TRANS64.TRYWAIT P1, [R3+URZ], R0 ;  /* 0x00000000030075a7 */ /* 0x000e64000802017f */
[----:B-1----:R-:W-:Y:S05]  /*18d0*/  @!P1 BRA `(.L_x_40) ;  /* 0x0000009c00909947 */ /* 0x002fea0003800000 */
.L_x_39:
[----:B------:R-:W-:Y:S05]  /*18e0*/  WARPSYNC.ALL ;  /* 0x0000000000007948 */ /* 0x000fea0003800000 */
[----:B------:R-:W-:Y:S01]  /*18f0*/  R2UR UR4, R6 ;  /* 0x00000000060472ca */ /* 0x000fe200000e0000 */
[----:B------:R-:W-:Y:S01]  /*1900*/  ULEA UR9, UR42, UR49, 0xa ;  /* 0x000000312a097291 */ /* 0x000fe2000f8e503f */
[----:B------:R-:W-:Y:S01]  /*1910*/  WARPGROUP.ARRIVE ;  /* 0x00000000000079c5 */ /* 0x000fe20000000000 */
[----:B------:R-:W-:Y:S01]  /*1920*/  UMOV UR5, 0x40000040 ;  /* 0x4000004000057882 */ /* 0x000fe20000000000 */
[----:B------:R-:W-:-:S09]  /*1930*/  UMOV UR7, 0x40000040 ;  /* 0x4000004000077882 */ /* 0x000fd20000000000 */
[----:B------:R-:W-:-:S04]  /*1940*/  UIADD3 UR4, UR4, 0x1c180, URZ ;  /* 0x0001c18004047890 */ /* 0x000fc8000fffe03f */
[----:B------:R-:W-:-:S04]  /*1950*/  USHF.R.U32.HI UR4, URZ, 0x4, UR4 ;  /* 0x000000043f047899 */ /* 0x000fc80008011604 */
[----:B------:R-:W-:-:S04]  /*1960*/  ULOP3.LUT UR4, UR4, 0x3fff, URZ, 0xc0, !UPT ;  /* 0x00003fff04047892 */ /* 0x000fc8000f8ec03f */
[----:B------:R-:W-:-:S03]  /*1970*/  ULOP3.LUT UR8, UR4, 0x10000, URZ, 0xfc, !UPT ;  /* 0x0001000004087892 */ /* 0x000fc6000f8efc3f */
[----:B------:R-:W-:Y:S01]  /*1980*/  UMOV UR4, UR9 ;  /* 0x0000000900047c82 */ /* 0x000fe20008000000 */
[----:B------:R-:W-:-:S07]  /*1990*/  ULEA UR10, UR42, UR8, 0xa ;  /* 0x000000082a0a7291 */ /* 0x000fce000f8e503f */
[----:B------:R-:W-:Y:S02]  /*19a0*/  UMOV UR6, UR10 ;  /* 0x0000000a00067c82 */ /* 0x000fe40008000000 */
[----:B------:R-:W-:Y:S01]  /*19b0*/  HGMMA.64x128x16.F32 R24, gdesc[UR4].tnspA, RZ, !UPT, gsb0 ;  /* 0x21e00000041879f0 */ /* 0x000fe2000c0008ff */
[----:B------:R-:W-:Y:S02]  /*19c0*/  UIADD3 UR4, UR9, 0x80, URZ ;  /* 0x0000008009047890 */ /* 0x000fe4000fffe03f */
[----:B------:R-:W-:Y:S01]  /*19d0*/  UIADD3 UR6, UR10, 0x2, URZ ;  /* 0x000000020a067890 */ /* 0x000fe2000fffe03f */
[----:B------:R-:W-:Y:S01]  /*19e0*/  UMOV UR5, 0x40000040 ;  /* 0x4000004000057882 */ /* 0x000fe20000000000 */
[----:B------:R-:W-:Y:S01]  /*19f0*/  UMOV UR7, 0x40000040 ;  /* 0x4000004000077882 */ /* 0x000fe20000000000 */
[----:B------:R-:W-:Y:S02]  /*1a00*/  WARPGROUP.DEPBAR.LE gsb0, 0x0 ;  /* 0x00008000000079c5 */ /* 0x000fe40000010000 */
[----:B------:R-:W-:-:S06]  /*1a10*/  WARPGROUP.ARRIVE ;  /* 0x00000000000079c5 */ /* 0x000fcc0000000000 */
[----:B------:R-:W-:Y:S01]  /*1a20*/  HGMMA.64x128x16.F32 R24, gdesc[UR4].tnspA, R24, gsb0 ;  /* 0x21e00000041879f0 */ /* 0x000fe20008000818 */
        /* <DEDUP_REMOVED lines=13> */
[----:B------:R-:W-:Y:S03]  /*1b00*/  HGMMA.64x128x16.F32 R24, gdesc[UR4].tnspA, R24, gsb0 ;  /* 0x21e00000041879f0 */ /* 0x000fe60008000818 */
[----:B------:R-:W-:Y:S02]  /*1b10*/  WARPGROUP.DEPBAR.LE gsb0, 0x0 ;  /* 0x00008000000079c5 */ /* 0x000fe40000010000 */
[----:B------:R-:W-:Y:S05]  /*1b20*/  @!P2 BRA `(.L_x_41) ;  /* 0x000000040028a947 */ /* 0x000fea0003800000 */
[----:B------:R-:W-:Y:S01]  /*1b30*/  UIADD3 UR4, UR42, 0x1, URZ ;  /* 0x000000012a047890 */ /* 0x000fe2000fffe03f */
[----:B01----:R-:W-:Y:S02]  /*1b40*/  IMAD.U32 R0, RZ, RZ, UR48 ;  /* 0x00000030ff007e24 */ /* 0x003fe4000f8e00ff */
[----:B------:R-:W-:Y:S01]  /*1b50*/  IMAD.U32 R3, RZ, RZ, UR42 ;  /* 0x0000002aff037e24 */ /* 0x000fe2000f8e00ff */
[----:B------:R-:W-:-:S04]  /*1b60*/  UISETP.NE.AND UP0, UPT, UR4, 0x7, UPT ;  /* 0x000000070400788c */ /* 0x000fc8000bf05270 */
[----:B------:R-:W-:Y:S02]  /*1b70*/  USEL UR5, URZ, 0x1, UP0 ;  /* 0x000000013f057887 */ /* 0x000fe40008000000 */
[----:B------:R-:W-:Y:S02]  /*1b80*/  USEL UR9, UR4, URZ, UP0 ;  /* 0x0000003f04097287 */ /* 0x000fe40008000000 */
[----:B------:R-:W-:-:S06]  /*1b90*/  ULOP3.LUT UR5, UR41, UR5, URZ, 0x3c, !UPT ;  /* 0x0000000529057292 */ /* 0x000fcc000f8e3c3f */
[----:B------:R-:W-:-:S07]  /*1ba0*/  IMAD.U32 R7, RZ, RZ, UR5 ;  /* 0x00000005ff077e24 */ /* 0x000fce000f8e00ff */
.L_x_48:
[----:B------:R-:W-:Y:S05]  /*1bb0*/  @!P0 BRA `(.L_x_42) ;  /* 0x0000000000048947 */ /* 0x000fea0003800000 */
[----:B------:R-:W-:Y:S01]  /*1bc0*/  BPT.TRAP 0x1 ;  /* 0x000000040000795c */ /* 0x000fe20000300000 */
.L_x_42:
[----:B------:R-:W0:Y:S01]  /*1bd0*/  S2UR UR5, SR_CgaCtaId ;  /* 0x00000000000579c3 */ /* 0x000e220000008800 */
[----:B------:R-:W-:Y:S01]  /*1be0*/  UMOV UR4, 0x400 ;  /* 0x0000040000047882 */ /* 0x000fe20000000000 */
[----:B------:R-:W-:Y:S01]  /*1bf0*/  IMAD.U32 R5, RZ, RZ, UR9 ;  /* 0x00000009ff057e24 */ /* 0x000fe2000f8e00ff */
[----:B------:R-:W-:Y:S01]  /*1c00*/  SHF.L.U32 R4, R7, 0x1f, RZ ;  /* 0x0000001f07047819 */ /* 0x000fe200000006ff */
[----:B0-----:R-:W-:-:S06]  /*1c10*/  ULEA UR4, UR5, UR4, 0x18 ;  /* 0x0000000405047291 */ /* 0x001fcc000f8ec03f */
[----:B------:R-:W-:-:S04]  /*1c20*/  IMAD.U32 R6, RZ, RZ, UR4 ;  /* 0x00000004ff067e24 */ /* 0x000fc8000f8e00ff */
[----:B------:R-:W-:-:S04]  /*1c30*/  IMAD R5, R5, 0x8, R6 ;  /* 0x0000000805057824 */ /* 0x000fc800078e0206 */
[----:B------:R0:W1:Y:S01]  /*1c40*/  SYNCS.PHASECHK.TRANS64.TRYWAIT P1, [R5+URZ], R4 ;  /* 0x00000004050075a7 */ /* 0x000062000802017f */
[----:B------:R-:W-:Y:S05]  /*1c50*/  @!P0 BRA `(.L_x_43) ;  /* 0x0000000000048947 */ /* 0x000fea0003800000 */
[----:B------:R-:W-:Y:S01]  /*1c60*/  BPT.TRAP 0x1 ;  /* 0x000000040000795c */ /* 0x000fe20000300000 */
.L_x_43:
[----:B-1----:R-:W-:Y:S05]  /*1c70*/  @P1 BRA `(.L_x_44) ;  /* 0x0000000000081947 */ /* 0x002fea0003800000 */
[----:B------:R-:W1:Y:S02]  /*1c80*/  SYNCS.PHASECHK.TRANS64.TRYWAIT P1, [R5+URZ], R4 ;  /* 0x00000004050075a7 */ /* 0x000e64000802017f */
[----:B-1----:R-:W-:Y:S05]  /*1c90*/  @!P1 BRA `(.L_x_45) ;  /* 0x0000009800b49947 */ /* 0x002fea0003800000 */
.L_x_44:
[----:B------:R-:W-:Y:S01]  /*1ca0*/  ULEA UR10, UR9, UR49, 0xa ;  /* 0x00000031090a7291 */ /* 0x000fe2000f8e503f */
[----:B------:R-:W-:Y:S01]  /*1cb0*/  WARPGROUP.ARRIVE ;  /* 0x00000000000079c5 */ /* 0x000fe20000000000 */
[----:B------:R-:W-:Y:S01]  /*1cc0*/  ULEA UR11, UR9, UR8, 0xa ;  /* 0x00000008090b7291 */ /* 0x000fe2000f8e503f */
[----:B------:R-:W-:Y:S01]  /*1cd0*/  UMOV UR5, 0x40000040 ;  /* 0x4000004000057882 */ /* 0x000fe20000000000 */
[----:B------:R-:W-:-:S03]  /*1ce0*/  UMOV UR7, 0x40000040 ;  /* 0x4000004000077882 */ /* 0x000fc60000000000 */
[----:B------:R-:W-:Y:S02]  /*1cf0*/  UMOV UR4, UR10 ;  /* 0x0000000a00047c82 */ /* 0x000fe40008000000 */
[----:B------:R-:W-:Y:S02]  /*1d00*/  UMOV UR6, UR11 ;  /* 0x0000000b00067c82 */ /* 0x000fe40008000000 */
[----:B------:R-:W-:Y:S01]  /*1d10*/  HGMMA.64x128x16.F32 R24, gdesc[UR4].tnspA, R24, gsb0 ;  /* 0x21e00000041879f0 */ /* 0x000fe20008000818 */
[----:B------:R-:W-:Y:S02]  /*1d20*/  UIADD3 UR4, UR10, 0x80, URZ ;  /* 0x000000800a047890 */ /* 0x000fe4000fffe03f */
[----:B------:R-:W-:Y:S01]  /*1d30*/  UIADD3 UR6, UR11, 0x2, URZ ;  /* 0x000000020b067890 */ /* 0x000fe2000fffe03f */
[----:B------:R-:W-:Y:S01]  /*1d40*/  UMOV UR5, 0x40000040 ;  /* 0x4000004000057882 */ /* 0x000fe20000000000 */
[----:B------:R-:W-:Y:S01]  /*1d50*/  UMOV UR7, 0x40000040 ;  /* 0x4000004000077882 */ /* 0x000fe20000000000 */
[----:B------:R-:W-:-:S02]  /*1d60*/  WARPGROUP.DEPBAR.LE gsb0, 0x0 ;  /* 0x00008000000079c5 */ /* 0x000fc40000010000 */
        /* <DEDUP_REMOVED lines=18> */
[----:B------:R-:W-:Y:S01]  /*1e90*/  BPT.TRAP 0x1 ;  /* 0x000000040000795c */ /* 0x000fe20000300000 */
.L_x_46:
[----:B------:R-:W-:-:S13]  /*1ea0*/  ISETP.NE.AND P1, PT, R108, RZ, PT ;  /* 0x000000ff6c00720c */ /* 0x000fda0003f25270 */
[----:B01----:R-:W-:-:S04]  /*1eb0*/  @P1 IMAD R4, R3, 0x8, R6 ;  /* 0x0000000803041824 */ /* 0x003fc800078e0206 */
[----:B------:R-:W-:-:S05]  /*1ec0*/  @P1 VIADD R4, R4, 0x38 ;  /* 0x0000003804041836 */ /* 0x000fca0000000000 */
[----:B------:R-:W-:-:S04]  /*1ed0*/  @P1 PRMT R4, R23, 0x654, R4 ;  /* 0x0000065417041816 */ /* 0x000fc80000000004 */
[----:B------:R0:W-:Y:S01]  /*1ee0*/  @P1 SYNCS.ARRIVE.TRANS64.RED.A1T0 RZ, [R4+URZ], RZ ;  /* 0x000000ff04ff19a7 */ /* 0x0001e2000810043f */
[----:B------:R-:W-:-:S13]  /*1ef0*/  ISETP.GT.U32.AND P1, PT, R22, 0x1, PT ;  /* 0x000000011600780c */ /* 0x000fda0003f24070 */
[----:B0-----:R-:W-:Y:S05]  /*1f00*/  @P1 BRA `(.L_x_47) ;  /* 0x0000000000041947 */ /* 0x001fea0003800000 */
[----:B------:R-:W-:Y:S01]  /*1f10*/  BPT.TRAP 0x1 ;  /* 0x000000040000795c */ /* 0x000fe20000300000 */
.L_x_47:
[----:B------:R-:W-:Y:S01]  /*1f20*/  UIADD3 UR9, UR9, 0x1, URZ ;  /* 0x0000000109097890 */ /* 0x000fe2000fffe03f */
[C---:B------:R-:W-:Y:S01]  /*1f30*/  ISETP.GT.AND P2, PT, R0.reuse, 0x1, PT ;  /* 0x000000010000780c */ /* 0x040fe20003f44270 */
[----:B------:R-:W-:Y:S02]  /*1f40*/  VIADD R3, R3, 0x1 ;  /* 0x0000000103037836 */ /* 0x000fe40000000000 */
[----:B------:R-:W-:Y:S01]  /*1f50*/  UISETP.NE.AND UP0, UPT, UR9, 0x7, UPT ;  /* 0x000000070900788c */ /* 0x000fe2000bf05270 */
[----:B------:R-:W-:Y:S02]  /*1f60*/  VIADD R0, R0, 0xffffffff ;  /* 0xffffffff00007836 */ /* 0x000fe40000000000 */
[C---:B------:R-:W-:Y:S01]  /*1f70*/  ISETP.NE.AND P1, PT, R3.reuse, 0x7, PT ;  /* 0x000000070300780c */ /* 0x040fe20003f25270 */
[----:B------:R-:W-:Y:S02]  /*1f80*/  USEL UR4, URZ, 0x1, UP0 ;  /* 0x000000013f047887 */ /* 0x000fe40008000000 */
[----:B------:R-:W-:Y:S01]  /*1f90*/  USEL UR9, UR9, URZ, UP0 ;  /* 0x0000003f09097287 */ /* 0x000fe20008000000 */
[----:B------:R-:W-:-:S03]  /*1fa0*/  SEL R3, R3, RZ, P1 ;  /* 0x000000ff03037207 */ /* 0x000fc60000800000 */
[----:B------:R-:W-:Y:S01]  /*1fb0*/  LOP3.LUT R7, R7, UR4, RZ, 0x3c, !PT ;  /* 0x0000000407077c12 */ /* 0x000fe2000f8e3cff */
[----:B------:R-:W-:Y:S07]  /*1fc0*/  @P2 BRA `(.L_x_48) ;  /* 0xfffffff800f82947 */ /* 0x000fee000383ffff */
.L_x_41:
[----:B------:R-:W-:-:S06]  /*1fd0*/  UISETP.GE.AND UP0, UPT, UR45, 0x1, UPT ;  /* 0x000000012d00788c */ /* 0x000fcc000bf06270 */
[----:B------:R-:W-:-:S13]  /*1fe0*/  PLOP3.LUT P1, PT, PT, PT, UP0, 0x80, 0x0 ;  /* 0x000000000000781c */ /* 0x000fda0003f2f008 */
[----:B------:R-:W-:Y:S05]  /*1ff0*/  @!P1 BRA `(.L_x_49) ;  /* 0x0000000000509947 */ /* 0x000fea0003800000 */
[----:B------:R-:W-:Y:S05]  /*2000*/  @!P0 BRA `(.L_x_50) ;  /* 0x0000000000048947 */ /* 0x000fea0003800000 */
[----:B------:R-:W-:Y:S01]  /*2010*/  BPT.TRAP 0x1 ;  /* 0x000000040000795c */ /* 0x000fe20000300000 */
.L_x_50:
[----:B------:R-:W-:Y:S01]  /*2020*/  ISETP.NE.AND P1, PT, R108, RZ, PT ;  /* 0x000000ff6c00720c */ /* 0x000fe20003f25270 */
[----:B------:R-:W-:Y:S01]  /*2030*/  BSSY B0, `(.L_x_51) ;  /* 0x000000e000007945 */ /* 0x000fe20003800000 */
[----:B------:R-:W-:-:S11]  /*2040*/  ISETP.GT.U32.AND P0, PT, R22, 0x1, PT ;  /* 0x000000011600780c */ /* 0x000fd60003f04070 */
[----:B------:R-:W-:Y:S05]  /*2050*/  @!P1 BRA `(.L_x_52) ;  /* 0x00000000002c9947 */ /* 0x000fea0003800000 */
[----:B------:R-:W-:-:S04]  /*2060*/  UIADD3 UR6, UR48, UR42, URZ ;  /* 0x0000002a30067290 */ /* 0x000fc8000fffe03f */
[----:B------:R-:W-:-:S04]  /*2070*/  UIMAD.WIDE.U32 UR4, UR6, 0x24924925, URZ ;  /* 0x24924925060478a5 */ /* 0x000fc8000f8e003f */
[----:B------:R-:W-:-:S04]  /*2080*/  UIADD3 UR4, UR6, -UR5, URZ ;  /* 0x8000000506047290 */ /* 0x000fc8000fffe03f */
[----:B------:R-:W-:-:S04]  /*2090*/  ULEA.HI UR4, UR4, UR5, URZ, 0x1f ;  /* 0x0000000504047291 */ /* 0x000fc8000f8ff83f */
[----:B------:R-:W-:-:S04]  /*20a0*/  USHF.R.U32.HI UR4, URZ, 0x2, UR4 ;  /* 0x000000023f047899 */ /* 0x000fc80008011604 */
[----:B------:R-:W-:-:S06]  /*20b0*/  UIMAD UR4, UR4, -0x7, UR6 ;  /* 0xfffffff9040478a4 */ /* 0x000fcc000f8e0206 */
[----:B01----:R-:W-:-:S04]  /*20c0*/  IMAD.U32 R3, RZ, RZ, UR4 ;  /* 0x00000004ff037e24 */ /* 0x003fc8000f8e00ff */
[----:B------:R-:W-:-:S04]  /*20d0*/  IMAD R0, R3, 0x8, R6 ;  /* 0x0000000803007824 */ /* 0x000fc800078e0206 */
[----:B------:R-:W-:-:S05]  /*20e0*/  VIADD R0, R0, 0x38 ;  /* 0x0000003800007836 */ /* 0x000fca0000000000 */
[----:B------:R-:W-:-:S04]  /*20f0*/  PRMT R0, R23, 0x654, R0 ;  /* 0x0000065417007816 */ /* 0x000fc80000000000 */
[----:B------:R2:W-:Y:S03]  /*2100*/  SYNCS.ARRIVE.TRANS64.RED.A1T0 RZ, [R0+URZ], RZ ;  /* 0x000000ff00ff79a7 */ /* 0x0005e6000810043f */
.L_x_52:
[----:B------:R-:W-:Y:S05]  /*2110*/  BSYNC B0 ;  /* 0x0000000000007941 */ /* 0x000fea0003800000 */
.L_x_51:
[----:B------:R-:W-:Y:S05]  /*2120*/  @P0 BRA `(.L_x_49) ;  /* 0x0000000000040947 */ /* 0x000fea0003800000 */
[----:B------:R-:W-:Y:S01]  /*2130*/  BPT.TRAP 0x1 ;  /* 0x000000040000795c */ /* 0x000fe20000300000 */
.L_x_49:
[----:B------:R-:W-:Y:S01]  /*2140*/  IABS R8, R19 ;  /* 0x0000001300087213 */ /* 0x000fe20000000000 */
[----:B------:R-:W3:Y:S01]  /*2150*/  LDC R14, c[0x0][0x288] ;  /* 0x0000a200ff0e7b82 */ /* 0x000ee20000000800 */
[----:B------:R-:W-:Y:S01]  /*2160*/  IABS R7, R92 ;  /* 0x0000005c00077213 */ /* 0x000fe20000000000 */
[----:B------:R-:W-:Y:S01]  /*2170*/  ULDC.64 UR4, c[0x0][0x620] ;  /* 0x0001880000047ab9 */ /* 0x000fe20000000a00 */
[----:B012---:R-:W0:Y:S01]  /*2180*/  I2F.RP R0, R8 ;  /* 0x0000000800007306 */ /* 0x007e220000209400 */
[-C--:B------:R-:W-:Y:S01]  /*2190*/  IABS R13, R18.reuse ;  /* 0x00000012000d7213 */ /* 0x080fe20000000000 */
[----:B------:R-:W-:Y:S01]  /*21a0*/  UIADD3 UR42, UR45, UR42, URZ ;  /* 0x0000002a2d2a7290 */ /* 0x000fe2000fffe03f */
[----:B------:R-:W-:Y:S01]  /*21b0*/  IABS R20, R18 ;  /* 0x0000001200147213 */ /* 0x000fe20000000000 */
[----:B------:R-:W-:Y:S01]  /*21c0*/  ULDC.64 UR10, c[0x0][0x670] ;  /* 0x00019c00000a7ab9 */ /* 0x000fe20000000a00 */
[----:B------:R-:W1:Y:S01]  /*21d0*/  LDC R114, c[0x0][0x28c] ;  /* 0x0000a300ff727b82 */ /* 0x000e620000000800 */
[----:B------:R-:W-:Y:S01]  /*21e0*/  IABS R12, R89 ;  /* 0x00000059000c7213 */ /* 0x000fe20000000000 */
[----:B------:R-:W-:Y:S01]  /*21f0*/  UISETP.GT.U32.AND UP0, UPT, UR42, 0x6, UPT ;  /* 0x000000062a00788c */ /* 0x000fe2000bf04070 */
[----:B------:R-:W-:Y:S01]  /*2200*/  IMAD.MOV R20, RZ, RZ, -R20 ;  /* 0x000000ffff147224 */ /* 0x000fe200078e0a14 */
[----:B------:R-:W-:-:S02]  /*2210*/  UISETP.GE.U32.AND UP1, UPT, UR45, 0x7, UPT ;  /* 0x000000072d00788c */ /* 0x000fc4000bf26070 */
[----:B------:R-:W-:Y:S02]  /*2220*/  UISETP.LT.U32.AND UP0, UPT, UR45, 0x7, UP0 ;  /* 0x000000072d00788c */ /* 0x000fe40008701070 */
[----:B------:R-:W2:Y:S01]  /*2230*/  LDC R105, c[0x0][0x298] ;  /* 0x0000a600ff697b82 */ /* 0x000ea20000000800 */
[----:B------:R-:W-:Y:S01]  /*2240*/  ULDC.64 UR8, c[0x0][0x5b8] ;  /* 0x00016e0000087ab9 */ /* 0x000fe20000000a00 */
[----:B0-----:R-:W0:Y:S01]  /*2250*/  MUFU.RCP R0, R0 ;  /* 0x0000000000007308 */ /* 0x001e220000001000 */
[----:B------:R-:W-:-:S04]  /*2260*/  USEL UR6, URZ, 0x1, !UP0 ;  /* 0x000000013f067887 */ /* 0x000fc8000c000000 */
[----:B------:R-:W-:Y:S01]  /*2270*/  ULOP3.LUT UR41, UR41, UR6, URZ, 0x3c, !UPT ;  /* 0x0000000629297292 */ /* 0x000fe2000f8e3c3f */
[----:B---3--:R-:W-:Y:S01]  /*2280*/  IABS R11, R14 ;  /* 0x0000000e000b7213 */ /* 0x008fe20000000000 */
[----:B------:R-:W3:Y:S01]  /*2290*/  LDC R106, c[0x0][0x29c] ;  /* 0x0000a700ff6a7b82 */ /* 0x000ee20000000800 */
[----:B------:R-:W-:Y:S02]  /*22a0*/  ULDC.64 UR6, c[0x0][0x668] ;  /* 0x00019a0000067ab9 */ /* 0x000fe40000000a00 */
[----:B------:R-:W4:Y:S01]  /*22b0*/  I2F.RP R6, R11 ;  /* 0x0000000b00067306 */ /* 0x000f220000209400 */
[----:B-1----:R-:W-:-:S04]  /*22c0*/  IABS R15, R114 ;  /* 0x00000072000f7213 */ /* 0x002fc80000000000 */
[----:B------:R-:W1:Y:S01]  /*22d0*/  LDC R129, c[0x0][0x284] ;  /* 0x0000a100ff817b82 */ /* 0x000e620000000800 */
[----:B0-----:R-:W-:Y:S01]  /*22e0*/  VIADD R4, R0, 0xffffffe ;  /* 0x0ffffffe00047836 */ /* 0x001fe20000000000 */
[----:B------:R-:W-:-:S03]  /*22f0*/  IABS R0, R19 ;  /* 0x0000001300007213 */ /* 0x000fc60000000000 */
[----:B------:R0:W3:Y:S01]  /*2300*/  F2I.FTZ.U32.TRUNC.NTZ R5, R4 ;  /* 0x0000000400057305 */ /* 0x0000e2000021f000 */
[----:B--2---:R-:W-:-:S07]  /*2310*/  IABS R110, R105 ;  /* 0x00000069006e7213 */ /* 0x004fce0000000000 */
[----:B----4-:R-:W2:Y:S01]  /*2320*/  MUFU.RCP R6, R6 ;  /* 0x0000000600067308 */ /* 0x010ea20000001000 */
[----:B0-----:R-:W-:Y:S01]  /*2330*/  IMAD.MOV.U32 R4, RZ, RZ, RZ ;  /* 0x000000ffff047224 */ /* 0x001fe200078e00ff */
[----:B---3--:R-:W-:Y:S01]  /*2340*/  IABS R115, R106 ;  /* 0x0000006a00737213 */ /* 0x008fe20000000000 */
[----:B------:R-:W-:-:S04]  /*2350*/  IMAD.MOV R3, RZ, RZ, -R5 ;  /* 0x000000ffff037224 */ /* 0x000fc800078e0a05 */
[----:B------:R-:W-:-:S04]  /*2360*/  IMAD R3, R3, R8, RZ ;  /* 0x0000000803037224 */ /* 0x000fc800078e02ff */
[----:B------:R-:W-:-:S04]  /*2370*/  IMAD.HI.U32 R5, R5, R3, R4 ;  /* 0x0000000305057227 */ /* 0x000fc800078e0004 */
[----:B------:R-:W-:Y:S02]  /*2380*/  IMAD.MOV.U32 R3, RZ, RZ, R7 ;  /* 0x000000ffff037224 */ /* 0x000fe400078e0007 */
[----:B------:R-:W-:Y:S01]  /*2390*/  IMAD.MOV R4, RZ, RZ, -R0 ;  /* 0x000000ffff047224 */ /* 0x000fe200078e0a00 */
[----:B------:R-:W0:Y:S01]  /*23a0*/  I2F.RP R7, R13 ;  /* 0x0000000d00077306 */ /* 0x000e220000209400 */
[----:B------:R-:W-:-:S04]  /*23b0*/  IMAD.HI.U32 R0, R5, R3, RZ ;  /* 0x0000000305007227 */ /* 0x000fc800078e00ff */
[----:B------:R-:W-:Y:S02]  /*23c0*/  IMAD R3, R0, R4, R3 ;  /* 0x0000000400037224 */ /* 0x000fe400078e0203 */
[----:B--2---:R-:W-:-:S03]  /*23d0*/  VIADD R4, R6, 0xffffffe ;  /* 0x0ffffffe06047836 */ /* 0x004fc60000000000 */
[----:B------:R-:W-:Y:S01]  /*23e0*/  ISETP.GT.U32.AND P1, PT, R8, R3, PT ;  /* 0x000000030800720c */ /* 0x000fe20003f24070 */
[----:B------:R2:W-:Y:S08]  /*23f0*/  F2I.FTZ.U32.TRUNC.NTZ R5, R4 ;  /* 0x0000000400057305 */ /* 0x0005f0000021f000 */
[----:B0-----:R-:W0:Y:S01]  /*2400*/  MUFU.RCP R7, R7 ;  /* 0x0000000700077308 */ /* 0x001e220000001000 */
[----:B--2---:R-:W-:-:S03]  /*2410*/  IMAD.MOV.U32 R4, RZ, RZ, RZ ;  /* 0x000000ffff047224 */ /* 0x004fc600078e00ff */
[----:B------:R-:W-:Y:S02]  /*2420*/  @!P1 IMAD.IADD R3, R3, 0x1, -R8 ;  /* 0x0000000103039824 */ /* 0x000fe400078e0a08 */
[----:B------:R-:W-:Y:S01]  /*2430*/  @!P1 VIADD R0, R0, 0x1 ;  /* 0x0000000100009836 */ /* 0x000fe20000000000 */
[----:B------:R-:W-:Y:S02]  /*2440*/  ISETP.NE.AND P1, PT, R19, RZ, PT ;  /* 0x000000ff1300720c */ /* 0x000fe40003f25270 */
[----:B------:R-:W-:Y:S02]  /*2450*/  ISETP.GE.U32.AND P0, PT, R3, R8, PT ;  /* 0x000000080300720c */ /* 0x000fe40003f06070 */
[----:B------:R-:W-:Y:S01]  /*2460*/  LOP3.LUT R3, R92, R19, RZ, 0x3c, !PT ;  /* 0x000000135c037212 */ /* 0x000fe200078e3cff */
[----:B------:R-:W2:Y:S03]  /*2470*/  I2F.RP R8, R110 ;  /* 0x0000006e00087306 */ /* 0x000ea60000209400 */
[----:B------:R-:W-:Y:S01]  /*2480*/  ISETP.GE.AND P2, PT, R3, RZ, PT ;  /* 0x000000ff0300720c */ /* 0x000fe20003f46270 */
[----:B0-----:R-:W-:Y:S01]  /*2490*/  VIADD R7, R7, 0xffffffe ;  /* 0x0ffffffe07077836 */ /* 0x001fe20000000000 */
[----:B------:R-:W0:Y:S05]  /*24a0*/  LDC R3, c[0x0][0x2b0] ;  /* 0x0000ac00ff037b82 */ /* 0x000e2a0000000800 */
[----:B------:R-:W-:Y:S01]  /*24b0*/  @P0 VIADD R0, R0, 0x1 ;  /* 0x0000000100000836 */ /* 0x000fe20000000000 */
[----:B------:R-:W3:Y:S03]  /*24c0*/  F2I.FTZ.U32.TRUNC.NTZ R7, R7 ;  /* 0x0000000700077305 */ /* 0x000ee6000021f000 */
[----:B------:R-:W-:-:S02]  /*24d0*/  IMAD.MOV.U32 R107, RZ, RZ, R0 ;  /* 0x000000ffff6b7224 */ /* 0x000fc400078e0000 */
[----:B------:R-:W-:Y:S02]  /*24e0*/  IMAD.MOV R0, RZ, RZ, -R5 ;  /* 0x000000ffff007224 */ /* 0x000fe400078e0a05 */
[----:B------:R-:W-:Y:S01]  /*24f0*/  @!P2 IMAD.MOV R107, RZ, RZ, -R107 ;  /* 0x000000ffff6ba224 */ /* 0x000fe200078e0a6b */
[----:B------:R-:W-:Y:S01]  /*2500*/  @!P1 LOP3.LUT R107, RZ, R19, RZ, 0x33, !PT ;  /* 0x00000013ff6b9212 */ /* 0x000fe200078e33ff */
[----:B------:R-:W-:Y:S01]  /*2510*/  IMAD R9, R0, R11, RZ ;  /* 0x0000000b00097224 */ /* 0x000fe200078e02ff */
[----:B--2---:R-:W2:Y:S02]  /*2520*/  MUFU.RCP R8, R8 ;  /* 0x0000000800087308 */ /* 0x004ea40000001000 */
[----:B------:R-:W-:Y:S01]  /*2530*/  IABS R0, R107 ;  /* 0x0000006b00007213 */ /* 0x000fe20000000000 */
[----:B------:R-:W-:-:S05]  /*2540*/  IMAD.HI.U32 R4, R5, R9, R4 ;  /* 0x0000000905047227 */ /* 0x000fca00078e0004 */
[----:B------:R-:W4:Y:S01]  /*2550*/  I2F.RP R5, R15 ;  /* 0x0000000f00057306 */ /* 0x000f220000209400 */
[----:B------:R-:W-:Y:S01]  /*2560*/  IMAD.HI.U32 R4, R4, R0, RZ ;  /* 0x0000000004047227 */ /* 0x000fe200078e00ff */
[----:B0-----:R-:W-:-:S03]  /*2570*/  IABS R112, R3 ;  /* 0x0000000300707213 */ /* 0x001fc60000000000 */
[----:B------:R-:W-:-:S03]  /*2580*/  IMAD.MOV R6, RZ, RZ, -R4 ;  /* 0x000000ffff067224 */ /* 0x000fc600078e0a04 */
[----:B------:R-:W-:Y:S01]  /*2590*/  I2F.RP R10, R112 ;  /* 0x00000070000a7306 */ /* 0x000fe20000209400 */
[C---:B------:R-:W-:Y:S02]  /*25a0*/  IMAD R0, R11.reuse, R6, R0 ;  /* 0x000000060b007224 */ /* 0x040fe400078e0200 */
[----:B---3--:R-:W-:Y:S02]  /*25b0*/  IMAD.MOV R6, RZ, RZ, -R7 ;  /* 0x000000ffff067224 */ /* 0x008fe400078e0a07 */
[----:B--2---:R-:W-:Y:S01]  /*25c0*/  VIADD R8, R8, 0xffffffe ;  /* 0x0ffffffe08087836 */ /* 0x004fe20000000000 */
[----:B------:R-:W-:Y:S01]  /*25d0*/  ISETP.GT.U32.AND P2, PT, R11, R0, PT ;  /* 0x000000000b00720c */ /* 0x000fe20003f44070 */
[----:B------:R-:W-:Y:S01]  /*25e0*/  IMAD R9, R6, R13, RZ ;  /* 0x0000000d06097224 */ /* 0x000fe200078e02ff */
[----:B----4-:R-:W0:Y:S01]  /*25f0*/  MUFU.RCP R5, R5 ;  /* 0x0000000500057308 */ /* 0x010e220000001000 */
[----:B------:R-:W-:-:S04]  /*2600*/  IMAD.MOV.U32 R6, RZ, RZ, RZ ;  /* 0x000000ffff067224 */ /* 0x000fc800078e00ff */
[----:B------:R-:W-:-:S04]  /*2610*/  IMAD.HI.U32 R6, R7, R9, R6 ;  /* 0x0000000907067227 */ /* 0x000fc800078e0006 */
[----:B------:R-:W-:Y:S02]  /*2620*/  IMAD.MOV.U32 R7, RZ, RZ, R12 ;  /* 0x000000ffff077224 */ /* 0x000fe400078e000c */
[----:B------:R-:W-:Y:S02]  /*2630*/  @!P2 IMAD.IADD R0, R0, 0x1, -R11 ;  /* 0x000000010000a824 */ /* 0x000fe400078e0a0b */
[----:B------:R-:W-:Y:S01]  /*2640*/  IMAD.MOV.U32 R12, RZ, RZ, R20 ;  /* 0x000000ffff0c7224 */ /* 0x000fe200078e0014 */
[----:B------:R-:W-:Y:S01]  /*2650*/  IABS R20, R88 ;  /* 0x0000005800147213 */ /* 0x000fe20000000000 */
[----:B------:R-:W-:Y:S01]  /*2660*/  IMAD.HI.U32 R9, R6, R7, RZ ;  /* 0x0000000706097227 */ /* 0x000fe200078e00ff */
[----:B------:R-:W-:Y:S02]  /*2670*/  ISETP.GE.U32.AND P1, PT, R0, R11, PT ;  /* 0x0000000b0000720c */ /* 0x000fe40003f26070 */
[----:B------:R-:W-:Y:S01]  /*2680*/  LOP3.LUT R0, R107, R14, RZ, 0x3c, !PT ;  /* 0x0000000e6b007212 */ /* 0x000fe200078e3cff */
[----:B0-----:R-:W-:-:S02]  /*2690*/  VIADD R5, R5, 0xffffffe ;  /* 0x0ffffffe05057836 */ /* 0x001fc40000000000 */
[----:B------:R-:W-:Y:S01]  /*26a0*/  IMAD R6, R9, R12, R7 ;  /* 0x0000000c09067224 */ /* 0x000fe200078e0207 */
[----:B------:R-:W-:Y:S01]  /*26b0*/  ISETP.GE.AND P3, PT, R0, RZ, PT ;  /* 0x000000ff0000720c */ /* 0x000fe20003f66270 */
[----:B------:R-:W-:Y:S01]  /*26c0*/  @!P2 VIADD R4, R4, 0x1 ;  /* 0x000000010404a836 */ /* 0x000fe20000000000 */
[----:B------:R-:W-:Y:S01]  /*26d0*/  ISETP.NE.AND P2, PT, R14, RZ, PT ;  /* 0x000000ff0e00720c */ /* 0x000fe20003f45270 */
[----:B------:R-:W0:Y:S01]  /*26e0*/  F2I.FTZ.U32.TRUNC.NTZ R5, R5 ;  /* 0x0000000500057305 */ /* 0x000e22000021f000 */
[----:B------:R-:W-:-:S03]  /*26f0*/  ISETP.GT.U32.AND P0, PT, R13, R6, PT ;  /* 0x000000060d00720c */ /* 0x000fc60003f04070 */
[----:B------:R-:W-:-:S04]  /*2700*/  @P1 VIADD R4, R4, 0x1 ;  /* 0x0000000104041836 */ /* 0x000fc80000000000 */
[----:B------:R2:W3:Y:S01]  /*2710*/  MUFU.RCP R0, R10 ;  /* 0x0000000a00007308 */ /* 0x0004e20000001000 */
[----:B------:R-:W-:-:S04]  /*2720*/  IMAD.MOV.U32 R111, RZ, RZ, R4 ;  /* 0x000000ffff6f7224 */ /* 0x000fc800078e0004 */
[----:B------:R-:W-:Y:S01]  /*2730*/  @!P3 IMAD.MOV R111, RZ, RZ, -R111 ;  /* 0x000000ffff6fb224 */ /* 0x000fe200078e0a6f */
[----:B------:R-:W-:Y:S01]  /*2740*/  @!P2 LOP3.LUT R111, RZ, R14, RZ, 0x33, !PT ;  /* 0x0000000eff6fa212 */ /* 0x000fe200078e33ff */
[----:B0-----:R-:W-:Y:S01]  /*2750*/  IMAD.MOV R11, RZ, RZ, -R5 ;  /* 0x000000ffff0b7224 */ /* 0x001fe200078e0a05 */
[----:B------:R0:W4:Y:S01]  /*2760*/  F2I.FTZ.U32.TRUNC.NTZ R7, R8 ;  /* 0x0000000800077305 */ /* 0x000122000021f000 */
[----:B------:R-:W-:Y:S01]  /*2770*/  @!P0 IMAD.IADD R6, R6, 0x1, -R13 ;  /* 0x0000000106068824 */ /* 0x000fe200078e0a0d */
[----:B--2---:R-:W2:Y:S01]  /*2780*/  LDC R10, c[0x0][0x2b4] ;  /* 0x0000ad00ff0a7b82 */ /* 0x004ea20000000800 */
[----:B------:R-:W-:Y:S02]  /*2790*/  IMAD.MOV.U32 R4, RZ, RZ, R11 ;  /* 0x000000ffff047224 */ /* 0x000fe400078e000b */
[----:B------:R-:W-:Y:S01]  /*27a0*/  @!P0 VIADD R9, R9, 0x1 ;  /* 0x0000000109098836 */ /* 0x000fe20000000000 */
[----:B------:R-:W-:Y:S01]  /*27b0*/  ISETP.GE.U32.AND P1, PT, R6, R13, PT ;  /* 0x0000000d0600720c */ /* 0x000fe20003f26070 */
[----:B------:R-:W-:Y:S01]  /*27c0*/  IMAD R11, R4, R15, RZ ;  /* 0x0000000f040b7224 */ /* 0x000fe200078e02ff */
[----:B------:R-:W-:Y:S01]  /*27d0*/  LOP3.LUT R6, R89, R18, RZ, 0x3c, !PT ;  /* 0x0000001259067212 */ /* 0x000fe200078e3cff */
[----:B------:R-:W-:Y:S01]  /*27e0*/  IMAD.MOV.U32 R4, RZ, RZ, RZ ;  /* 0x000000ffff047224 */ /* 0x000fe200078e00ff */
[----:B0-----:R-:W-:Y:S01]  /*27f0*/  IABS R8, R111 ;  /* 0x0000006f00087213 */ /* 0x001fe20000000000 */
[----:B---3--:R-:W-:Y:S01]  /*2800*/  VIADD R0, R0, 0xffffffe ;  /* 0x0ffffffe00007836 */ /* 0x008fe20000000000 */
[----:B------:R-:W-:Y:S01]  /*2810*/  ISETP.GE.AND P2, PT, R6, RZ, PT ;  /* 0x000000ff0600720c */ /* 0x000fe20003f46270 */
[----:B------:R-:W-:Y:S01]  /*2820*/  IMAD.HI.U32 R4, R5, R11, R4 ;  /* 0x0000000b05047227 */ /* 0x000fe200078e0004 */
[----:B------:R-:W-:Y:S01]  /*2830*/  ISETP.NE.AND P0, PT, R18, RZ, PT ;  /* 0x000000ff1200720c */ /* 0x000fe20003f05270 */
[----:B------:R-:W0:Y:S02]  /*2840*/  F2I.FTZ.U32.TRUNC.NTZ R5, R0 ;  /* 0x0000000000057305 */ /* 0x000e24000021f000 */
[----:B----4-:R-:W-:-:S02]  /*2850*/  IMAD.MOV R11, RZ, RZ, -R7 ;  /* 0x000000ffff0b7224 */ /* 0x010fc400078e0a07 */
[----:B------:R-:W-:-:S04]  /*2860*/  IMAD.HI.U32 R13, R4, R8, RZ ;  /* 0x00000008040d7227 */ /* 0x000fc800078e00ff */
[----:B------:R-:W-:Y:S01]  /*2870*/  IMAD.MOV R4, RZ, RZ, -R13 ;  /* 0x000000ffff047224 */ /* 0x000fe200078e0a0d */
[----:B------:R-:W-:Y:S01]  /*2880*/  I2F.RP R12, R115 ;  /* 0x00000073000c7306 */ /* 0x000fe20000209400 */
[----:B------:R-:W-:Y:S01]  /*2890*/  @P1 VIADD R9, R9, 0x1 ;  /* 0x0000000109091836 */ /* 0x000fe20000000000 */
[----:B--2---:R-:W-:Y:S01]  /*28a0*/  IABS R116, R10 ;  /* 0x0000000a00747213 */ /* 0x004fe20000000000 */
[----:B------:R-:W-:Y:S02]  /*28b0*/  IMAD R8, R15, R4, R8 ;  /* 0x000000040f087224 */ /* 0x000fe400078e0208 */
[----:B------:R-:W-:Y:S02]  /*28c0*/  IMAD.MOV.U32 R120, RZ, RZ, R9 ;  /* 0x000000ffff787224 */ /* 0x000fe400078e0009 */
[----:B------:R-:W-:Y:S01]  /*28d0*/  IMAD R11, R11, R110, RZ ;  /* 0x0000006e0b0b7224 */ /* 0x000fe200078e02ff */
[----:B------:R-:W2:Y:S01]  /*28e0*/  I2F.RP R9, R116 ;  /* 0x0000007400097306 */ /* 0x000ea20000209400 */
[----:B------:R-:W-:Y:S01]  /*28f0*/  @!P2 IMAD.MOV R120, RZ, RZ, -R120 ;  /* 0x000000ffff78a224 */ /* 0x000fe200078e0a78 */
[----:B------:R-:W-:Y:S01]  /*2900*/  ISETP.GT.U32.AND P2, PT, R15, R8, PT ;  /* 0x000000080f00720c */ /* 0x000fe20003f44070 */
[----:B------:R-:W-:Y:S01]  /*2910*/  IMAD.MOV.U32 R6, RZ, RZ, RZ ;  /* 0x000000ffff067224 */ /* 0x000fe200078e00ff */
[----:B------:R-:W-:Y:S01]  /*2920*/  @!P0 LOP3.LUT R120, RZ, R18, RZ, 0x33, !PT ;  /* 0x00000012ff788212 */ /* 0x000fe200078e33ff */
[----:B------:R-:W-:-:S02]  /*2930*/  IMAD.MOV.U32 R4, RZ, RZ, RZ ;  /* 0x000000ffff047224 */ /* 0x000fc400078e00ff */
[----:B------:R-:W-:Y:S01]  /*2940*/  IMAD.HI.U32 R6, R7, R11, R6 ;  /* 0x0000000b07067227 */ /* 0x000fe200078e0006 */
[----:B------:R-:W-:-:S03]  /*2950*/  IABS R7, R120 ;  /* 0x0000007800077213 */ /* 0x000fc60000000000 */
[----:B0-----:R-:W-:Y:S02]  /*2960*/  IMAD.MOV R11, RZ, RZ, -R5 ;  /* 0x000000ffff0b7224 */ /* 0x001fe400078e0a05 */
[----:B------:R-:W-:Y:S02]  /*2970*/  IMAD.MOV R0, RZ, RZ, -R111 ;  /* 0x000000ffff007224 */ /* 0x000fe400078e0a6f */
[----:B------:R-:W-:Y:S01]  /*2980*/  IMAD R11, R11, R112, RZ ;  /* 0x000000700b0b7224 */ /* 0x000fe200078e02ff */
[----:B--2---:R-:W0:Y:S01]  /*2990*/  MUFU.RCP R9, R9 ;  /* 0x0000000900097308 */ /* 0x004e220000001000 */
[----:B------:R-:W-:Y:S02]  /*29a0*/  @!P2 IMAD.IADD R8, R8, 0x1, -R15 ;  /* 0x000000010808a824 */ /* 0x000fe400078e0a0f */
[----:B------:R-:W-:Y:S01]  /*29b0*/  IMAD.HI.U32 R5, R5, R11, R4 ;  /* 0x0000000b05057227 */ /* 0x000fe200078e0004 */
[----:B------:R-:W-:Y:S02]  /*29c0*/  LOP3.LUT R4, R111, R114, RZ, 0x3c, !PT ;  /* 0x000000726f047212 */ /* 0x000fe400078e3cff */
[----:B------:R-:W-:Y:S01]  /*29d0*/  ISETP.GE.U32.AND P0, PT, R8, R15, PT ;  /* 0x0000000f0800720c */ /* 0x000fe20003f06070 */
[----:B------:R-:W-:Y:S01]  /*29e0*/  IMAD R0, R14, R0, R107 ;  /* 0x000000000e007224 */ /* 0x000fe200078e026b */
[----:B------:R-:W-:Y:S01]  /*29f0*/  ISETP.GE.AND P1, PT, R4, RZ, PT ;  /* 0x000000ff0400720c */ /* 0x000fe20003f26270 */
[----:B------:R-:W-:Y:S01]  /*2a00*/  IMAD.HI.U32 R6, R6, R7, RZ ;  /* 0x0000000706067227 */ /* 0x000fe200078e00ff */
[----:B------:R2:W3:Y:S02]  /*2a10*/  MUFU.RCP R8, R12 ;  /* 0x0000000c00087308 */ /* 0x0004e40000001000 */
[----:B------:R-:W-:Y:S01]  /*2a20*/  SHF.R.S32.HI R11, RZ, 0x1f, R0 ;  /* 0x0000001fff0b7819 */ /* 0x000fe20000011400 */
[----:B------:R-:W-:-:S04]  /*2a30*/  IMAD.HI.U32 R14, R5, R20, RZ ;  /* 0x00000014050e7227 */ /* 0x000fc800078e00ff */
[----:B------:R-:W-:Y:S02]  /*2a40*/  IMAD.MOV R4, RZ, RZ, -R6 ;  /* 0x000000ffff047224 */ /* 0x000fe400078e0a06 */
[----:B------:R-:W-:Y:S02]  /*2a50*/  IMAD.MOV R15, RZ, RZ, -R14 ;  /* 0x000000ffff0f7224 */ /* 0x000fe400078e0a0e */
[----:B------:R-:W-:Y:S02]  /*2a60*/  IMAD R7, R110, R4, R7 ;  /* 0x000000046e077224 */ /* 0x000fe400078e0207 */
[----:B------:R-:W-:Y:S02]  /*2a70*/  IMAD R15, R112, R15, R20 ;  /* 0x0000000f700f7224 */ /* 0x000fe400078e0214 */
[----:B------:R-:W-:Y:S01]  /*2a80*/  @!P2 VIADD R13, R13, 0x1 ;  /* 0x000000010d0da836 */ /* 0x000fe20000000000 */
[----:B------:R-:W-:Y:S01]  /*2a90*/  ISETP.NE.AND P2, PT, R114, RZ, PT ;  /* 0x000000ff7200720c */ /* 0x000fe20003f45270 */
[----:B0-----:R-:W-:Y:S01]  /*2aa0*/  VIADD R9, R9, 0xffffffe ;  /* 0x0ffffffe09097836 */ /* 0x001fe20000000000 */
[----:B------:R-:W-:Y:S01]  /*2ab0*/  ISETP.GT.U32.AND P4, PT, R112, R15, PT ;  /* 0x0000000f7000720c */ /* 0x000fe20003f84070 */
[----:B------:R-:W-:Y:S01]  /*2ac0*/  @P0 VIADD R13, R13, 0x1 ;  /* 0x000000010d0d0836 */ /* 0x000fe20000000000 */
[----:B------:R-:W-:Y:S01]  /*2ad0*/  ISETP.GT.U32.AND P0, PT, R110, R7, PT ;  /* 0x000000076e00720c */ /* 0x000fe20003f04070 */
[----:B------:R-:W-:-:S02]  /*2ae0*/  IMAD R21, R11, UR4, RZ ;  /* 0x000000040b157c24 */ /* 0x000fc4000f8e02ff */
[C---:B------:R-:W-:Y:S01]  /*2af0*/  IMAD.WIDE.U32 R4, R0.reuse, UR4, RZ ;  /* 0x0000000400047c25 */ /* 0x040fe2000f8e00ff */
[----:B------:R-:W0:Y:S03]  /*2b00*/  F2I.FTZ.U32.TRUNC.NTZ R9, R9 ;  /* 0x0000000900097305 */ /* 0x000e26000021f000 */
[----:B------:R-:W-:Y:S01]  /*2b10*/  IMAD R21, R0, UR5, R21 ;  /* 0x0000000500157c24 */ /* 0x000fe2000f8e0215 */
[----:B------:R-:W-:Y:S01]  /*2b20*/  ULDC.64 UR4, c[0x0][0x630] ;  /* 0x00018c0000047ab9 */ /* 0x000fe20000000a00 */
[----:B------:R-:W-:Y:S02]  /*2b30*/  IMAD.MOV R20, RZ, RZ, -R107 ;  /* 0x000000ffff147224 */ /* 0x000fe400078e0a6b */
[----:B------:R-:W-:Y:S01]  /*2b40*/  @!P1 IMAD.MOV R13, RZ, RZ, -R13 ;  /* 0x000000ffff0d9224 */ /* 0x000fe200078e0a0d */
[----:B------:R-:W-:Y:S01]  /*2b50*/  @!P2 LOP3.LUT R13, RZ, R114, RZ, 0x33, !PT ;  /* 0x00000072ff0da212 */ /* 0x000fe200078e33ff */
[----:B------:R-:W-:-:S02]  /*2b60*/  IMAD.IADD R5, R5, 0x1, R21 ;  /* 0x0000000105057824 */ /* 0x000fc400078e0215 */
[----:B------:R-:W-:Y:S01]  /*2b70*/  @!P4 IMAD.IADD R15, R15, 0x1, -R112 ;  /* 0x000000010f0fc824 */ /* 0x000fe200078e0a70 */
[----:B--2---:R-:W-:Y:S01]  /*2b80*/  SHF.R.S32.HI R12, RZ, 0x1f, R13 ;  /* 0x0000001fff0c7819 */ /* 0x004fe2000001140d */
[----:B------:R-:W-:Y:S02]  /*2b90*/  @!P0 IMAD.IADD R7, R7, 0x1, -R110 ;  /* 0x0000000107078824 */ /* 0x000fe400078e0a6e */
[----:B------:R-:W-:Y:S01]  /*2ba0*/  IMAD R21, R19, R20, R92 ;  /* 0x0000001413157224 */ /* 0x000fe200078e025c */
[----:B------:R-:W-:Y:S01]  /*2bb0*/  LOP3.LUT R20, R88, R3, RZ, 0x3c, !PT ;  /* 0x0000000358147212 */ /* 0x000fe200078e3cff */
[----:B------:R-:W2:Y:S01]  /*2bc0*/  LDC R92, c[0x0][0x2b8] ;  /* 0x0000ae00ff5c7b82 */ /* 0x000ea20000000800 */
[----:B------:R-:W-:Y:S01]  /*2bd0*/  ISETP.GE.U32.AND P1, PT, R15, R112, PT ;  /* 0x000000700f00720c */ /* 0x000fe20003f26070 */
[----:B------:R-:W-:Y:S01]  /*2be0*/  IMAD.WIDE.U32 R4, R13, UR4, R4 ;  /* 0x000000040d047c25 */ /* 0x000fe2000f8e0004 */
[----:B------:R-:W-:Y:S02]  /*2bf0*/  ISETP.GE.U32.AND P2, PT, R7, R110, PT ;  /* 0x0000006e0700720c */ /* 0x000fe40003f46070 */
[----:B------:R-:W-:Y:S01]  /*2c00*/  ISETP.GE.AND P3, PT, R20, RZ, PT ;  /* 0x000000ff1400720c */ /* 0x000fe20003f66270 */
[----:B---3--:R-:W-:-:S02]  /*2c10*/  VIADD R7, R8, 0xffffffe ;  /* 0x0ffffffe08077836 */ /* 0x008fc40000000000 */
[----:B------:R-:W-:Y:S02]  /*2c20*/  IMAD R20, R12, UR4, RZ ;  /* 0x000000040c147c24 */ /* 0x000fe4000f8e02ff */
[----:B0-----:R-:W-:Y:S02]  /*2c30*/  IMAD.MOV R8, RZ, RZ, -R9 ;  /* 0x000000ffff087224 */ /* 0x001fe400078e0a09 */
[----:B------:R-:W-:Y:S01]  /*2c40*/  IMAD R15, R13, UR5, R20 ;  /* 0x000000050d0f7c24 */ /* 0x000fe2000f8e0214 */
[----:B------:R-:W0:Y:S01]  /*2c50*/  F2I.FTZ.U32.TRUNC.NTZ R7, R7 ;  /* 0x0000000700077305 */ /* 0x000e22000021f000 */
[----:B------:R-:W-:Y:S01]  /*2c60*/  @!P4 VIADD R14, R14, 0x1 ;  /* 0x000000010e0ec836 */ /* 0x000fe20000000000 */
[----:B------:R-:W-:Y:S01]  /*2c70*/  ISETP.NE.AND P4, PT, R3, RZ, PT ;  /* 0x000000ff0300720c */ /* 0x000fe20003f85270 */
[----:B------:R-:W-:Y:S01]  /*2c80*/  IMAD.IADD R5, R5, 0x1, R15 ;  /* 0x0000000105057824 */ /* 0x000fe200078e020f */
[----:B------:R-:W-:Y:S01]  /*2c90*/  ULDC.64 UR4, c[0x0][0x628] ;  /* 0x00018a0000047ab9 */ /* 0x000fe20000000a00 */
[----:B------:R-:W-:Y:S01]  /*2ca0*/  IMAD.MOV.U32 R15, RZ, RZ, R8 ;  /* 0x000000ffff0f7224 */ /* 0x000fe200078e0008 */
[----:B------:R-:W-:Y:S01]  /*2cb0*/  LOP3.LUT R8, R120, R105, RZ, 0x3c, !PT ;  /* 0x0000006978087212 */ /* 0x000fe200078e3cff */
[----:B------:R-:W-:-:S02]  /*2cc0*/  @P1 VIADD R14, R14, 0x1 ;  /* 0x000000010e0e1836 */ /* 0x000fc40000000000 */
[----:B------:R-:W-:Y:S01]  /*2cd0*/  IMAD R15, R15, R116, RZ ;  /* 0x000000740f0f7224 */ /* 0x000fe200078e02ff */
[----:B------:R-:W-:Y:S01]  /*2ce0*/  ISETP.GE.AND P1, PT, R8, RZ, PT ;  /* 0x000000ff0800720c */ /* 0x000fe20003f26270 */
[----:B------:R-:W-:Y:S01]  /*2cf0*/  IMAD.MOV.U32 R123, RZ, RZ, R14 ;  /* 0x000000ffff7b7224 */ /* 0x000fe200078e000e */
[----:B--2---:R-:W-:Y:S01]  /*2d00*/  IABS R118, R92 ;  /* 0x0000005c00767213 */ /* 0x004fe20000000000 */
[----:B------:R-:W-:Y:S02]  /*2d10*/  IMAD.MOV.U32 R8, RZ, RZ, RZ ;  /* 0x000000ffff087224 */ /* 0x000fe400078e00ff */
[----:B------:R-:W-:Y:S01]  /*2d20*/  @!P0 VIADD R6, R6, 0x1 ;  /* 0x0000000106068836 */ /* 0x000fe20000000000 */
[----:B------:R-:W-:Y:S01]  /*2d30*/  ISETP.NE.AND P0, PT, R105, RZ, PT ;  /* 0x000000ff6900720c */ /* 0x000fe20003f05270 */
[----:B------:R-:W-:Y:S01]  /*2d40*/  IMAD.MOV R20, RZ, RZ, -R13 ;  /* 0x000000ffff147224 */ /* 0x000fe200078e0a0d */
[----:B------:R-:W2:Y:S01]  /*2d50*/  I2F.RP R107, R118 ;  /* 0x00000076006b7306 */ /* 0x000ea20000209400 */
[----:B------:R-:W-:Y:S01]  /*2d60*/  @!P3 IMAD.MOV R123, RZ, RZ, -R123 ;  /* 0x000000ffff7bb224 */ /* 0x000fe200078e0a7b */
[----:B------:R-:W-:Y:S01]  /*2d70*/  @!P4 LOP3.LUT R123, RZ, R3, RZ, 0x33, !PT ;  /* 0x00000003ff7bc212 */ /* 0x000fe200078e33ff */
[----:B------:R-:W-:-:S04]  /*2d80*/  IMAD.HI.U32 R8, R9, R15, R8 ;  /* 0x0000000f09087227 */ /* 0x000fc800078e0008 */
[----:B------:R-:W-:Y:S02]  /*2d90*/  @P2 VIADD R6, R6, 0x1 ;  /* 0x0000000106062836 */ /* 0x000fe40000000000 */
[----:B0-----:R-:W-:Y:S02]  /*2da0*/  IMAD.MOV R9, RZ, RZ, -R7 ;  /* 0x000000ffff097224 */ /* 0x001fe400078e0a07 */
[----:B------:R-:W-:Y:S01]  /*2db0*/  IMAD R14, R114, R20, R111 ;  /* 0x00000014720e7224 */ /* 0x000fe200078e026f */
[----:B------:R-:W-:Y:S01]  /*2dc0*/  IABS R111, R123 ;  /* 0x0000007b006f7213 */ /* 0x000fe20000000000 */
[----:B------:R-:W-:Y:S02]  /*2dd0*/  IMAD.MOV.U32 R119, RZ, RZ, R6 ;  /* 0x000000ffff777224 */ /* 0x000fe400078e0006 */
[----:B------:R-:W-:Y:S01]  /*2de0*/  IMAD.MOV.U32 R6, RZ, RZ, R9 ;  /* 0x000000ffff067224 */ /* 0x000fe200078e0009 */
[----:B------:R-:W-:Y:S01]  /*2df0*/  SHF.R.S32.HI R20, RZ, 0x1f, R14 ;  /* 0x0000001fff147819 */ /* 0x000fe2000001140e */
[----:B------:R-:W-:Y:S01]  /*2e00*/  @!P1 IMAD.MOV R119, RZ, RZ, -R119 ;  /* 0x000000ffff779224 */ /* 0x000fe200078e0a77 */
[----:B------:R-:W-:Y:S01]  /*2e10*/  @!P0 LOP3.LUT R119, RZ, R105, RZ, 0x33, !PT ;  /* 0x00000069ff778212 */ /* 0x000fe200078e33ff */
[----:B------:R-:W-:-:S02]  /*2e20*/  IMAD R9, R6, R115, RZ ;  /* 0x0000007306097224 */ /* 0x000fc400078e02ff */
[----:B------:R-:W-:Y:S01]  /*2e30*/  IMAD.HI.U32 R112, R8, R111, RZ ;  /* 0x0000006f08707227 */ /* 0x000fe200078e00ff */
[----:B------:R-:W-:-:S03]  /*2e40*/  IABS R110, R119 ;  /* 0x00000077006e7213 */ /* 0x000fc60000000000 */
[----:B------:R-:W-:Y:S02]  /*2e50*/  IMAD.MOV.U32 R6, RZ, RZ, RZ ;  /* 0x000000ffff067224 */ /* 0x000fe400078e00ff */
[----:B------:R-:W-:Y:S02]  /*2e60*/  IMAD.MOV R113, RZ, RZ, -R112 ;  /* 0x000000ffff717224 */ /* 0x000fe400078e0a70 */
[----:B------:R-:W-:-:S04]  /*2e70*/  IMAD.HI.U32 R8, R7, R9, R6 ;  /* 0x0000000907087227 */ /* 0x000fc800078e0006 */
[----:B------:R-:W-:Y:S02]  /*2e80*/  IMAD R15, R20, UR4, RZ ;  /* 0x00000004140f7c24 */ /* 0x000fe4000f8e02ff */
[----:B------:R-:W-:Y:S02]  /*2e90*/  IMAD R9, R116, R113, R111 ;  /* 0x0000007174097224 */ /* 0x000fe400078e026f */
[----:B------:R-:W-:Y:S02]  /*2ea0*/  IMAD R111, R14, UR5, R15 ;  /* 0x000000050e6f7c24 */ /* 0x000fe4000f8e020f */
[----:B------:R-:W-:Y:S01]  /*2eb0*/  IMAD.HI.U32 R15, R8, R110, RZ ;  /* 0x0000006e080f7227 */ /* 0x000fe200078e00ff */
[----:B------:R-:W-:Y:S01]  /*2ec0*/  ISETP.GT.U32.AND P1, PT, R116, R9, PT ;  /* 0x000000097400720c */ /* 0x000fe20003f24070 */
[----:B--2---:R0:W2:Y:S02]  /*2ed0*/  MUFU.RCP R8, R107 ;  /* 0x0000006b00087308 */ /* 0x0040a40000001000 */
[----:B------:R-:W-:-:S02]  /*2ee0*/  IMAD.MOV R113, RZ, RZ, -R15 ;  /* 0x000000ffff717224 */ /* 0x000fc400078e0a0f */
[----:B------:R-:W-:Y:S01]  /*2ef0*/  IMAD.WIDE.U32 R6, R14, UR4, R4 ;  /* 0x000000040e067c25 */ /* 0x000fe2000f8e0004 */
[----:B------:R-:W-:-:S03]  /*2f00*/  ULDC.64 UR4, c[0x0][0x618] ;  /* 0x0001860000047ab9 */ /* 0x000fc60000000a00 */
[----:B------:R-:W-:-:S04]  /*2f10*/  IMAD.WIDE R4, R21, 0x80, R90 ;  /* 0x0000008015047825 */ /* 0x000fc800078e025a */
[----:B------:R-:W-:Y:S02]  /*2f20*/  IMAD R110, R115, R113, R110 ;  /* 0x00000071736e7224 */ /* 0x000fe400078e026e */
[----:B------:R-:W-:Y:S02]  /*2f30*/  IMAD.MOV R114, RZ, RZ, -R119 ;  /* 0x000000ffff727224 */ /* 0x000fe400078e0a77 */
[----:B------:R-:W-:Y:S01]  /*2f40*/  IMAD.IADD R7, R7, 0x1, R111 ;  /* 0x0000000107077824 */ /* 0x000fe200078e026f */
[----:B------:R-:W-:Y:S01]  /*2f50*/  ISETP.GT.U32.AND P0, PT, R115, R110, PT ;  /* 0x0000006e7300720c */ /* 0x000fe20003f04070 */
[----:B------:R-:W-:Y:S02]  /*2f60*/  IMAD R111, R5, UR4, RZ ;  /* 0x00000004056f7c24 */ /* 0x000fe4000f8e02ff */
[----:B------:R-:W-:Y:S02]  /*2f70*/  IMAD R105, R105, R114, R120 ;  /* 0x0000007269697224 */ /* 0x000fe400078e0278 */
[----:B------:R-:W-:-:S02]  /*2f80*/  IMAD R111, R4, UR5, R111 ;  /* 0x00000005046f7c24 */ /* 0x000fc4000f8e026f */
[----:B------:R-:W-:Y:S01]  /*2f90*/  IMAD.WIDE.U32 R6, R4, UR4, R6 ;  /* 0x0000000404067c25 */ /* 0x000fe2000f8e0006 */
[----:B0-----:R-:W-:Y:S01]  /*2fa0*/  SHF.R.S32.HI R107, RZ, 0x1f, R105 ;  /* 0x0000001fff6b7819 */ /* 0x001fe20000011469 */
[----:B------:R-:W-:Y:S02]  /*2fb0*/  ULDC.64 UR4, c[0x0][0x640] ;  /* 0x0001900000047ab9 */ /* 0x000fe40000000a00 */
[----:B------:R-:W-:Y:S02]  /*2fc0*/  @!P1 IMAD.IADD R9, R9, 0x1, -R116 ;  /* 0x0000000109099824 */ /* 0x000fe400078e0a74 */
[----:B------:R-:W-:Y:S02]  /*2fd0*/  IMAD.IADD R7, R7, 0x1, R111 ;  /* 0x0000000107077824 */ /* 0x000fe400078e026f */
[----:B------:R-:W-:Y:S01]  /*2fe0*/  IMAD R114, R107, UR4, RZ ;  /* 0x000000046b727c24 */ /* 0x000fe2000f8e02ff */
[----:B------:R-:W-:Y:S01]  /*2ff0*/  ISETP.GE.U32.AND P4, PT, R9, R116, PT ;  /* 0x000000740900720c */ /* 0x000fe20003f86070 */
[----:B--2---:R-:W-:Y:S01]  /*3000*/  VIADD R113, R8, 0xffffffe ;  /* 0x0ffffffe08717836 */ /* 0x004fe20000000000 */
[----:B------:R-:W0:Y:S01]  /*3010*/  LDC R116, c[0x0][0x2a0] ;  /* 0x0000a800ff747b82 */ /* 0x000e220000000800 */
[----:B------:R-:W-:-:S04]  /*3020*/  IMAD.WIDE.U32 R8, R105, UR4, R6 ;  /* 0x0000000469087c25 */ /* 0x000fc8000f8e0006 */
[----:B------:R-:W-:Y:S01]  /*3030*/  @!P0 IMAD.IADD R110, R110, 0x1, -R115 ;  /* 0x000000016e6e8824 */ /* 0x000fe200078e0a73 */
[----:B------:R-:W2:Y:S01]  /*3040*/  F2I.FTZ.U32.TRUNC.NTZ R113, R113 ;  /* 0x0000007100717305 */ /* 0x000ea2000021f000 */
[----:B------:R-:W-:Y:S01]  /*3050*/  IMAD R111, R105, UR5, R114 ;  /* 0x00000005696f7c24 */ /* 0x000fe2000f8e0272 */
[----:B------:R-:W3:Y:S01]  /*3060*/  LDC.64 R6, c[0x0][0x638] ;  /* 0x00018e00ff067b82 */ /* 0x000ee20000000a00 */
[----:B------:R-:W-:Y:S01]  /*3070*/  IMAD.MOV R114, RZ, RZ, -R120 ;  /* 0x000000ffff727224 */ /* 0x000fe200078e0a78 */
[----:B------:R-:W-:Y:S01]  /*3080*/  ISETP.GE.U32.AND P3, PT, R110, R115, PT ;  /* 0x000000736e00720c */ /* 0x000fe20003f66070 */
[----:B------:R-:W-:Y:S01]  /*3090*/  IMAD.IADD R111, R9, 0x1, R111 ;  /* 0x00000001096f7824 */ /* 0x000fe200078e026f */
[----:B------:R-:W-:Y:S01]  /*30a0*/  LOP3.LUT R9, R123, R10, RZ, 0x3c, !PT ;  /* 0x0000000a7b097212 */ /* 0x000fe200078e3cff */
[----:B------:R-:W-:Y:S01]  /*30b0*/  @!P1 VIADD R112, R112, 0x1 ;  /* 0x0000000170709836 */ /* 0x000fe20000000000 */
[----:B------:R-:W-:Y:S01]  /*30c0*/  ISETP.NE.AND P1, PT, R10, RZ, PT ;  /* 0x000000ff0a00720c */ /* 0x000fe20003f25270 */
[----:B------:R-:W-:Y:S01]  /*30d0*/  IMAD.MOV.U32 R110, RZ, RZ, R8 ;  /* 0x000000ffff6e7224 */ /* 0x000fe200078e0008 */
[----:B------:R-:W-:Y:S01]  /*30e0*/  ISETP.GE.AND P2, PT, R9, RZ, PT ;  /* 0x000000ff0900720c */ /* 0x000fe20003f46270 */
[----:B------:R-:W-:Y:S01]  /*30f0*/  IMAD R117, R18, R114, R89 ;  /* 0x0000007212757224 */ /* 0x000fe200078e0259 */
[----:B------:R-:W-:Y:S01]  /*3100*/  LOP3.LUT R8, R119, R106, RZ, 0x3c, !PT ;  /* 0x0000006a77087212 */ /* 0x000fe200078e3cff */
[----:B------:R-:W-:Y:S01]  /*3110*/  @!P0 VIADD R15, R15, 0x1 ;  /* 0x000000010f0f8836 */ /* 0x000fe20000000000 */
[----:B------:R-:W-:Y:S01]  /*3120*/  ULDC.64 UR4, c[0x0][0x650] ;  /* 0x0001940000047ab9 */ /* 0x000fe20000000a00 */
[----:B------:R-:W-:Y:S01]  /*3130*/  @P4 VIADD R112, R112, 0x1 ;  /* 0x0000000170704836 */ /* 0x000fe20000000000 */
[----:B------:R-:W-:Y:S01]  /*3140*/  ISETP.GE.AND P0, PT, R8, RZ, PT ;  /* 0x000000ff0800720c */ /* 0x000fe20003f06270 */
[----:B------:R-:W-:Y:S01]  /*3150*/  IMAD.WIDE R8, R117, 0x80, RZ ;  /* 0x0000008075087825 */ /* 0x000fe200078e02ff */
[----:B------:R-:W-:-:S03]  /*3160*/  ISETP.NE.AND P4, PT, R106, RZ, PT ;  /* 0x000000ff6a00720c */ /* 0x000fc60003f85270 */
[----:B------:R-:W-:Y:S02]  /*3170*/  @P3 VIADD R15, R15, 0x1 ;  /* 0x000000010f0f3836 */ /* 0x000fe40000000000 */
[----:B------:R-:W-:Y:S02]  /*3180*/  IMAD.MOV.U32 R125, RZ, RZ, R112 ;  /* 0x000000ffff7d7224 */ /* 0x000fe400078e0070 */
[----:B------:R-:W-:Y:S01]  /*3190*/  IMAD.MOV.U32 R121, RZ, RZ, R15 ;  /* 0x000000ffff797224 */ /* 0x000fe200078e000f */
[----:B------:R-:W-:Y:S01]  /*31a0*/  LOP3.LUT R15, R8, 0x6, R98, 0xf8, !PT ;  /* 0x00000006080f7812 */ /* 0x000fe200078ef862 */
[----:B--2---:R-:W-:Y:S02]  /*31b0*/  IMAD.MOV R115, RZ, RZ, -R113 ;  /* 0x000000ffff737224 */ /* 0x004fe400078e0a71 */
[----:B------:R-:W-:Y:S01]  /*31c0*/  @!P2 IMAD.MOV R125, RZ, RZ, -R125 ;  /* 0x000000ffff7da224 */ /* 0x000fe200078e0a7d */
[----:B------:R-:W-:Y:S01]  /*31d0*/  @!P1 LOP3.LUT R125, RZ, R10, RZ, 0x33, !PT ;  /* 0x0000000aff7d9212 */ /* 0x000fe200078e33ff */
[----:B---3--:R-:W-:-:S02]  /*31e0*/  IMAD R114, R9, R6, RZ ;  /* 0x0000000609727224 */ /* 0x008fc400078e02ff */
[----:B------:R-:W-:Y:S02]  /*31f0*/  IMAD.MOV.U32 R112, RZ, RZ, RZ ;  /* 0x000000ffff707224 */ /* 0x000fe400078e00ff */
[----:B------:R-:W-:Y:S02]  /*3200*/  IMAD R115, R115, R118, RZ ;  /* 0x0000007673737224 */ /* 0x000fe400078e02ff */
[----:B------:R-:W-:Y:S01]  /*3210*/  IMAD R89, R15, R7, R114 ;  /* 0x000000070f597224 */ /* 0x000fe200078e0272 */
[----:B------:R-:W-:Y:S01]  /*3220*/  IABS R114, R125 ;  /* 0x0000007d00727213 */ /* 0x000fe20000000000 */
[----:B------:R-:W-:Y:S01]  /*3230*/  @!P0 IMAD.MOV R121, RZ, RZ, -R121 ;  /* 0x000000ffff798224 */ /* 0x000fe200078e0a79 */
[----:B------:R-:W-:Y:S01]  /*3240*/  @!P4 LOP3.LUT R121, RZ, R106, RZ, 0x33, !PT ;  /* 0x0000006aff79c212 */ /* 0x000fe200078e33ff */
[----:B------:R-:W-:-:S03]  /*3250*/  IMAD.HI.U32 R112, R113, R115, R112 ;  /* 0x0000007371707227 */ /* 0x000fc600078e0070 */
[--C-:B------:R-:W-:Y:S01]  /*3260*/  SHF.R.S32.HI R122, RZ, 0x1f, R121.reuse ;  /* 0x0000001fff7a7819 */ /* 0x100fe20000011479 */
[----:B------:R-:W-:Y:S01]  /*3270*/  IMAD.MOV.U32 R115, RZ, RZ, R114 ;  /* 0x000000ffff737224 */ /* 0x000fe200078e0072 */
[----:B0-----:R-:W-:Y:S01]  /*3280*/  ISETP.GE.AND P1, PT, R121, R116, PT ;  /* 0x000000747900720c */ /* 0x001fe20003f26270 */
[----:B------:R-:W-:Y:S02]  /*3290*/  IMAD.MOV R113, RZ, RZ, -R121 ;  /* 0x000000ffff717224 */ /* 0x000fe400078e0a79 */
[----:B------:R-:W-:Y:S01]  /*32a0*/  IMAD.HI.U32 R112, R112, R115, RZ ;  /* 0x0000007370707227 */ /* 0x000fe200078e00ff */
[----:B------:R-:W-:-:S03]  /*32b0*/  ISETP.GT.AND P1, PT, R101, -0x1, !P1 ;  /* 0xffffffff6500780c */ /* 0x000fc60004f24270 */
[----:B------:R-:W-:Y:S02]  /*32c0*/  IMAD R119, R106, R113, R119 ;  /* 0x000000716a777224 */ /* 0x000fe400078e0277 */
[----:B------:R-:W-:Y:S02]  /*32d0*/  IMAD.MOV R106, RZ, RZ, -R123 ;  /* 0x000000ffff6a7224 */ /* 0x000fe400078e0a7b */
[----:B------:R-:W-:Y:S01]  /*32e0*/  IMAD.MOV R113, RZ, RZ, -R112 ;  /* 0x000000ffff717224 */ /* 0x000fe200078e0a70 */
[----:B------:R-:W-:Y:S01]  /*32f0*/  SHF.R.S32.HI R120, RZ, 0x1f, R119 ;  /* 0x0000001fff787819 */ /* 0x000fe20000011477 */
[----:B------:R-:W-:-:S04]  /*3300*/  IMAD.WIDE.U32 R110, R15, R6, R110 ;  /* 0x000000060f6e7225 */ /* 0x000fc800078e006e */
[----:B------:R-:W-:Y:S02]  /*3310*/  IMAD R127, R3, R106, R88 ;  /* 0x0000006a037f7224 */ /* 0x000fe400078e0258 */
[----:B------:R-:W-:Y:S02]  /*3320*/  IMAD R3, R118, R113, R115 ;  /* 0x0000007176037224 */ /* 0x000fe400078e0273 */
[----:B------:R-:W-:Y:S01]  /*3330*/  IMAD.IADD R111, R111, 0x1, R89 ;  /* 0x000000016f6f7824 */ /* 0x000fe200078e0259 */
[----:B------:R-:W0:Y:S01]  /*3340*/  LDC.64 R114, c[0x0][0x290] ;  /* 0x0000a400ff727b82 */ /* 0x000e220000000a00 */
[----:B------:R-:W-:Y:S01]  /*3350*/  IMAD R89, R122, UR4, RZ ;  /* 0x000000047a597c24 */ /* 0x000fe2000f8e02ff */
[----:B------:R-:W-:Y:S01]  /*3360*/  ISETP.GT.U32.AND P4, PT, R118, R3, PT ;  /* 0x000000037600720c */ /* 0x000fe20003f84070 */
[----:B------:R-:W-:Y:S01]  /*3370*/  IMAD.WIDE.U32 R110, R121, UR4, R110 ;  /* 0x00000004796e7c25 */ /* 0x000fe2000f8e006e */
[----:B------:R-:W-:-:S03]  /*3380*/  SHF.R.S32.HI R124, RZ, 0x1f, R127 ;  /* 0x0000001fff7c7819 */ /* 0x000fc6000001147f */
[----:B------:R-:W-:Y:S01]  /*3390*/  IMAD R89, R121, UR5, R89 ;  /* 0x0000000579597c24 */ /* 0x000fe2000f8e0259 */
[----:B------:R-:W-:Y:S01]  /*33a0*/  ULDC.64 UR4, c[0x0][0x648] ;  /* 0x0001920000047ab9 */ /* 0x000fe20000000a00 */
[----:B------:R-:W-:Y:S02]  /*33b0*/  IMAD R11, R11, UR8, RZ ;  /* 0x000000080b0b7c24 */ /* 0x000fe4000f8e02ff */
[----:B------:R-:W-:Y:S02]  /*33c0*/  IMAD R88, R120, UR4, RZ ;  /* 0x0000000478587c24 */ /* 0x000fe4000f8e02ff */
[----:B------:R-:W-:Y:S02]  /*33d0*/  IMAD.IADD R111, R111, 0x1, R89 ;  /* 0x000000016f6f7824 */ /* 0x000fe400078e0259 */
[C---:B------:R-:W-:Y:S02]  /*33e0*/  IMAD R113, R119.reuse, UR5, R88 ;  /* 0x0000000577717c24 */ /* 0x040fe4000f8e0258 */
[----:B------:R-:W-:Y:S01]  /*33f0*/  IMAD.WIDE.U32 R88, R119, UR4, R110 ;  /* 0x0000000477587c25 */ /* 0x000fe2000f8e006e */
[----:B------:R-:W-:-:S03]  /*3400*/  ULDC.64 UR4, c[0x0][0x658] ;  /* 0x0001960000047ab9 */ /* 0x000fc60000000a00 */
[----:B------:R-:W-:Y:S02]  /*3410*/  IMAD R106, R124, UR4, RZ ;  /* 0x000000047c6a7c24 */ /* 0x000fe4000f8e02ff */
[----:B------:R-:W-:Y:S01]  /*3420*/  @!P4 IMAD.IADD R3, R3, 0x1, -R118 ;  /* 0x000000010303c824 */ /* 0x000fe200078e0a76 */
[----:B0-----:R-:W-:Y:S01]  /*3430*/  ISETP.GE.AND P0, PT, R13, R114, PT ;  /* 0x000000720d00720c */ /* 0x001fe20003f06270 */
[----:B------:R-:W-:Y:S01]  /*3440*/  IMAD R111, R127, UR5, R106 ;  /* 0x000000057f6f7c24 */ /* 0x000fe2000f8e026a */
[----:B------:R-:W-:Y:S01]  /*3450*/  LOP3.LUT R106, R125, R92, RZ, 0x3c, !PT ;  /* 0x0000005c7d6a7212 */ /* 0x000fe200078e3cff */
[----:B------:R-:W-:Y:S01]  /*3460*/  @!P4 VIADD R112, R112, 0x1 ;  /* 0x000000017070c836 */ /* 0x000fe20000000000 */
[----:B------:R-:W-:Y:S01]  /*3470*/  ISETP.GE.U32.AND P2, PT, R3, R118, PT ;  /* 0x000000760300720c */ /* 0x000fe20003f46070 */
[----:B------:R-:W-:Y:S01]  /*3480*/  IMAD.MOV R3, RZ, RZ, -R125 ;  /* 0x000000ffff037224 */ /* 0x000fe200078e0a7d */
[----:B------:R-:W-:Y:S01]  /*3490*/  ISETP.GE.AND P3, PT, R106, RZ, PT ;  /* 0x000000ff6a00720c */ /* 0x000fe20003f66270 */
[----:B------:R-:W-:Y:S01]  /*34a0*/  IMAD.IADD R89, R89, 0x1, R113 ;  /* 0x0000000159597824 */ /* 0x000fe200078e0271 */
[----:B------:R-:W-:Y:S01]  /*34b0*/  ISETP.NE.AND P4, PT, R92, RZ, PT ;  /* 0x000000ff5c00720c */ /* 0x000fe20003f85270 */
[----:B------:R-:W-:Y:S01]  /*34c0*/  IMAD R123, R10, R3, R123 ;  /* 0x000000030a7b7224 */ /* 0x000fe200078e027b */
[----:B------:R-:W-:Y:S01]  /*34d0*/  ISETP.GT.AND P0, PT, R102, -0x1, !P0 ;  /* 0xffffffff6600780c */ /* 0x000fe20004704270 */
[----:B------:R-:W-:Y:S01]  /*34e0*/  IMAD.WIDE.U32 R88, R127, UR4, R88 ;  /* 0x000000047f587c25 */ /* 0x000fe2000f8e0058 */
[----:B------:R-:W-:-:S02]  /*34f0*/  ULDC.64 UR4, c[0x0][0x660] ;  /* 0x0001980000047ab9 */ /* 0x000fc40000000a00 */
[----:B------:R-:W-:Y:S01]  /*3500*/  SHF.R.S32.HI R114, RZ, 0x1f, R123 ;  /* 0x0000001fff727819 */ /* 0x000fe2000001147b */
[----:B------:R-:W-:Y:S02]  /*3510*/  IMAD.IADD R89, R89, 0x1, R111 ;  /* 0x0000000159597824 */ /* 0x000fe400078e026f */
[----:B------:R-:W-:Y:S02]  /*3520*/  @P2 VIADD R112, R112, 0x1 ;  /* 0x0000000170702836 */ /* 0x000fe40000000000 */
[----:B------:R-:W-:Y:S02]  /*3530*/  IMAD R3, R114, UR4, RZ ;  /* 0x0000000472037c24 */ /* 0x000fe4000f8e02ff */
[----:B------:R-:W-:Y:S01]  /*3540*/  @!P3 IMAD.MOV R112, RZ, RZ, -R112 ;  /* 0x000000ffff70b224 */ /* 0x000fe200078e0a70 */
[----:B------:R-:W-:Y:S01]  /*3550*/  @!P4 LOP3.LUT R112, RZ, R92, RZ, 0x33, !PT ;  /* 0x0000005cff70c212 */ /* 0x000fe200078e33ff */
[----:B------:R-:W-:Y:S02]  /*3560*/  IMAD R111, R123, UR5, R3 ;  /* 0x000000057b6f7c24 */ /* 0x000fe4000f8e0203 */
[----:B------:R-:W-:Y:S01]  /*3570*/  IMAD.SHL.U32 R3, R117, 0x80, RZ ;  /* 0x0000008075037824 */ /* 0x000fe200078e00ff */
[----:B------:R-:W-:Y:S01]  /*3580*/  SHF.R.S32.HI R116, RZ, 0x1f, R112 ;  /* 0x0000001fff747819 */ /* 0x000fe20000011470 */
[----:B------:R-:W-:-:S02]  /*3590*/  IMAD.SHL.U32 R106, R21, 0x80, RZ ;  /* 0x00000080156a7824 */ /* 0x000fc400078e00ff */
[----:B------:R-:W-:Y:S01]  /*35a0*/  IMAD.MOV R113, RZ, RZ, -R112 ;  /* 0x000000ffff717224 */ /* 0x000fe200078e0a70 */
[----:B------:R-:W-:Y:S01]  /*35b0*/  ISETP.LT.AND P1, PT, R3, R115, P1 ;  /* 0x000000730300720c */ /* 0x000fe20000f21270 */
[----:B------:R-:W-:Y:S01]  /*35c0*/  IMAD.WIDE.U32 R88, R123, UR4, R88 ;  /* 0x000000047b587c25 */ /* 0x000fe2000f8e0058 */
[----:B------:R-:W-:Y:S01]  /*35d0*/  UIMAD.WIDE.U32 UR4, UR42, 0x24924925, URZ ;  /* 0x249249252a0478a5 */ /* 0x000fe2000f8e003f */
[----:B-1----:R-:W-:Y:S02]  /*35e0*/  ISETP.LT.AND P0, PT, R106, R129, P0 ;  /* 0x000000816a00720c */ /* 0x002fe40000701270 */
[----:B------:R-:W-:Y:S01]  /*35f0*/  IMAD R125, R92, R113, R125 ;  /* 0x000000715c7d7224 */ /* 0x000fe200078e027d */
[----:B------:R-:W-:Y:S01]  /*3600*/  UIADD3 UR4, UR42, -UR5, URZ ;  /* 0x800000052a047290 */ /* 0x000fe2000fffe03f */
[----:B------:R-:W-:Y:S01]  /*3610*/  IMAD.IADD R89, R89, 0x1, R111 ;  /* 0x0000000159597824 */ /* 0x000fe200078e026f */
[----:B------:R-:W-:Y:S01]  /*3620*/  PLOP3.LUT P0, PT, P0, P1, PT, 0x80, 0x0 ;  /* 0x000000000000781c */ /* 0x000fe20000703070 */
[----:B------:R-:W-:Y:S01]  /*3630*/  IMAD R10, R116, UR10, RZ ;  /* 0x0000000a740a7c24 */ /* 0x000fe2000f8e02ff */
[----:B------:R-:W-:Y:S01]  /*3640*/  SHF.R.S32.HI R115, RZ, 0x1f, R125 ;  /* 0x0000001fff737819 */ /* 0x000fe2000001147d */
[----:B------:R-:W-:Y:S01]  /*3650*/  IMAD.WIDE.U32 R88, R112, UR10, R88 ;  /* 0x0000000a70587c25 */ /* 0x000fe2000f8e0058 */
[----:B------:R-:W-:-:S03]  /*3660*/  ULEA.HI UR4, UR4, UR5, URZ, 0x1f ;  /* 0x0000000504047291 */ /* 0x000fc6000f8ff83f */
[----:B------:R-:W-:Y:S01]  /*3670*/  IMAD R111, R112, UR11, R10 ;  /* 0x0000000b706f7c24 */ /* 0x000fe2000f8e020a */
[----:B------:R-:W-:Y:S01]  /*3680*/  USHF.R.U32.HI UR4, URZ, 0x2, UR4 ;  /* 0x000000023f047899 */ /* 0x000fe20008011604 */
[----:B------:R-:W-:Y:S02]  /*3690*/  IMAD R10, R115, UR6, RZ ;  /* 0x00000006730a7c24 */ /* 0x000fe4000f8e02ff */
[----:B------:R-:W-:Y:S01]  /*36a0*/  IMAD.IADD R89, R89, 0x1, R111 ;  /* 0x0000000159597824 */ /* 0x000fe200078e026f */
[----:B------:R-:W-:Y:S01]  /*36b0*/  @UP1 ULOP3.LUT UR41, UR41, 0x1, UR4, 0x78, !UPT ;  /* 0x0000000129291892 */ /* 0x000fe2000f8e7804 */
[C---:B------:R-:W-:Y:S01]  /*36c0*/  IMAD R21, R0.reuse, UR9, R11 ;  /* 0x0000000900157c24 */ /* 0x040fe2000f8e020b */
[----:B------:R-:W-:Y:S01]  /*36d0*/  UIMAD UR42, UR4, -0x7, UR42 ;  /* 0xfffffff9042a78a4 */ /* 0x000fe2000f8e022a */
[----:B------:R-:W-:Y:S02]  /*36e0*/  IMAD R113, R125, UR7, R10 ;  /* 0x000000077d717c24 */ /* 0x000fe4000f8e020a */
[----:B------:R-:W-:-:S04]  /*36f0*/  IMAD.WIDE.U32 R110, R0, UR8, RZ ;  /* 0x00000008006e7c25 */ /* 0x000fc8000f8e00ff */
[----:B------:R-:W-:-:S04]  /*3700*/  IMAD.WIDE.U32 R10, R125, UR6, R88 ;  /* 0x000000067d0a7c25 */ /* 0x000fc8000f8e0058 */
[----:B------:R-:W-:Y:S01]  /*3710*/  IMAD.MOV.U32 R92, RZ, RZ, -0x1 ;  /* 0xffffffffff5c7424 */ /* 0x000fe200078e00ff */
[----:B------:R-:W-:Y:S06]  /*3720*/  @!P0 BRA `(.L_x_53) ;  /* 0x0000005000348947 */ /* 0x000fec0003800000 */
[----:B-----5:R-:W-:Y:S01]  /*3730*/  FSETP.NEU.AND P1, PT, R94, RZ, PT ;  /* 0x000000ff5e00720b */ /* 0x020fe20003f2d000 */
[----:B------:R-:W-:Y:S01]  /*3740*/  IMAD.IADD R3, R104, 0x1, -R3 ;  /* 0x0000000168037824 */ /* 0x000fe200078e0a03 */
[----:B------:R-:W-:Y:S01]  /*3750*/  BSSY B0, `(.L_x_53) ;  /* 0x000050a000007945 */ /* 0x000fe20003800000 */
[----:B------:R-:W-:Y:S02]  /*3760*/  IMAD.IADD R0, R95, 0x1, -R106 ;  /* 0x000000015f007824 */ /* 0x000fe400078e0a6a */
[----:B------:R-:W-:Y:S01]  /*3770*/  IMAD.IADD R117, R11, 0x1, R113 ;  /* 0x000000010b757824 */ /* 0x000fe200078e0271 */
[----:B------:R-:W-:-:S04]  /*3780*/  ISETP.GT.AND P0, PT, R3, RZ, PT ;  /* 0x000000ff0300720c */ /* 0x000fc80003f04270 */
[----:B------:R-:W-:-:S03]  /*3790*/  ISETP.GT.AND P2, PT, R0, RZ, P0 ;  /* 0x000000ff0000720c */ /* 0x000fc60000744270 */
[----:B------:R-:W-:Y:S10]  /*37a0*/  @!P1 BRA `(.L_x_54) ;  /* 0x00000038008c9947 */ /* 0x000ff40003800000 */
[----:B------:R-:W-:Y:S01]  /*37b0*/  ULDC.64 UR4, c[0x0][0x5c8] ;  /* 0x0001720000047ab9 */ /* 0x000fe20000000a00 */
[----:B------:R-:W-:Y:S01]  /*37c0*/  IMAD.IADD R89, R111, 0x1, R21 ;  /* 0x000000016f597824 */ /* 0x000fe200078e0215 */
[----:B------:R-:W-:Y:S01]  /*37d0*/  ULDC.64 UR6, c[0x0][0x5d0] ;  /* 0x0001740000067ab9 */ /* 0x000fe20000000a00 */
[----:B------:R-:W-:Y:S02]  /*37e0*/  IMAD.MOV.U32 R88, RZ, RZ, R110 ;  /* 0x000000ffff587224 */ /* 0x000fe400078e006e */
[----:B------:R-:W-:Y:S01]  /*37f0*/  IMAD R12, R12, UR4, RZ ;  /* 0x000000040c0c7c24 */ /* 0x000fe2000f8e02ff */
[----:B------:R-:W0:Y:S01]  /*3800*/  LDC.64 R110, c[0x0][0x5b0] ;  /* 0x00016c00ff6e7b82 */ /* 0x000e220000000a00 */
[----:B------:R-:W-:-:S04]  /*3810*/  IMAD.WIDE.U32 R88, R13, UR4, R88 ;  /* 0x000000040d587c25 */ /* 0x000fc8000f8e0058 */
[----:B------:R-:W-:Y:S01]  /*3820*/  IMAD R13, R13, UR5, R12 ;  /* 0x000000050d0d7c24 */ /* 0x000fe2000f8e020c */
[----:B------:R-:W-:Y:S02]  /*3830*/  ULDC.64 UR4, c[0x0][0x5c0] ;  /* 0x0001700000047ab9 */ /* 0x000fe40000000a00 */
[----:B------:R-:W-:Y:S02]  /*3840*/  IMAD R11, R20, UR4, RZ ;  /* 0x00000004140b7c24 */ /* 0x000fe4000f8e02ff */
[----:B------:R-:W-:Y:S02]  /*3850*/  IMAD.IADD R89, R89, 0x1, R13 ;  /* 0x0000000159597824 */ /* 0x000fe400078e020d */
[C---:B------:R-:W-:Y:S02]  /*3860*/  IMAD R11, R14.reuse, UR5, R11 ;  /* 0x000000050e0b7c24 */ /* 0x040fe4000f8e020b */
[----:B------:R-:W-:Y:S01]  /*3870*/  IMAD.WIDE.U32 R12, R14, UR4, R88 ;  /* 0x000000040e0c7c25 */ /* 0x000fe2000f8e0058 */
[----:B------:R-:W-:-:S03]  /*3880*/  ULDC.64 UR4, c[0x0][0x5d8] ;  /* 0x0001760000047ab9 */ /* 0x000fc60000000a00 */
        /* <DEDUP_REMOVED lines=29> */
[----:B------:R-:W-:Y:S01]  /*3a60*/  ULDC.64 UR4, c[0x0][0x600] ;  /* 0x0001800000047ab9 */ /* 0x000fe20000000a00 */
[----:B------:R-:W1:Y:S02]  /*3a70*/  LDC.64 R112, c[0x0][0x5a8] ;  /* 0x00016a00ff707b82 */ /* 0x000e640000000a00 */
[----:B------:R-:W-:-:S02]  /*3a80*/  IMAD R8, R115, UR4, RZ ;  /* 0x0000000473087c24 */ /* 0x000fc4000f8e02ff */
[----:B------:R-:W-:Y:S02]  /*3a90*/  IMAD.IADD R13, R13, 0x1, R11 ;  /* 0x000000010d0d7824 */ /* 0x000fe400078e020b */
[C---:B------:R-:W-:Y:S02]  /*3aa0*/  IMAD R11, R125.reuse, UR5, R8 ;  /* 0x000000057d0b7c24 */ /* 0x040fe4000f8e0208 */
[----:B------:R-:W-:Y:S01]  /*3ab0*/  IMAD.WIDE.U32 R12, R125, UR4, R12 ;  /* 0x000000047d0c7c25 */ /* 0x000fe2000f8e000c */
[----:B------:R-:W-:-:S03]  /*3ac0*/  ULDC.64 UR4, c[0x0][0x610] ;  /* 0x0001840000047ab9 */ /* 0x000fc60000000a00 */
[----:B------:R-:W-:Y:S02]  /*3ad0*/  IMAD.IADD R13, R13, 0x1, R11 ;  /* 0x000000010d0d7824 */ /* 0x000fe400078e020b */
[----:B------:R-:W-:Y:S02]  /*3ae0*/  IMAD R8, R9, UR6, RZ ;  /* 0x0000000609087c24 */ /* 0x000fe4000f8e02ff */
[----:B------:R-:W-:-:S04]  /*3af0*/  IMAD.WIDE.U32 R12, R15, UR6, R12 ;  /* 0x000000060f0c7c25 */ /* 0x000fc8000f8e000c */
[----:B------:R-:W-:Y:S02]  /*3b00*/  IMAD R9, R15, UR7, R8 ;  /* 0x000000070f097c24 */ /* 0x000fe4000f8e0208 */
[-C--:B0-----:R-:W-:Y:S02]  /*3b10*/  IMAD R5, R5, R110.reuse, RZ ;  /* 0x0000006e05057224 */ /* 0x081fe400078e02ff */
[----:B------:R-:W-:Y:S02]  /*3b20*/  IMAD.IADD R13, R13, 0x1, R9 ;  /* 0x000000010d0d7824 */ /* 0x000fe400078e0209 */
[C---:B------:R-:W-:Y:S02]  /*3b30*/  IMAD R107, R4.reuse, R111, R5 ;  /* 0x0000006f046b7224 */ /* 0x040fe400078e0205 */
[----:B------:R-:W-:-:S04]  /*3b40*/  IMAD.WIDE.U32 R8, R4, R110, R12 ;  /* 0x0000006e04087225 */ /* 0x000fc800078e000c */
[----:B------:R-:W-:Y:S01]  /*3b50*/  IMAD.IADD R5, R9, 0x1, R107 ;  /* 0x0000000109057824 */ /* 0x000fe200078e026b */
[----:B-1----:R-:W-:-:S04]  /*3b60*/  LEA R14, P1, R8, R112, 0x1 ;  /* 0x00000070080e7211 */ /* 0x002fc800078208ff */
[----:B------:R-:W-:-:S05]  /*3b70*/  LEA.HI.X R15, R8, R113, R5, 0x1, P1 ;  /* 0x00000071080f7211 */ /* 0x000fca00008f0c05 */
[----:B------:R-:W2:Y:S01]  /*3b80*/  @P2 LDG.E.LTC128B.U16 R105, desc[UR38][R14.64] ;  /* 0x000000260e692981 */ /* 0x000ea2000c1e1520 */
[----:B------:R-:W-:Y:S01]  /*3b90*/  LEA R8, P1, R10, UR4, 0x2 ;  /* 0x000000040a087c11 */ /* 0x000fe2000f8210ff */
[C---:B------:R-:W-:Y:S01]  /*3ba0*/  IMAD.SHL.U32 R88, R110.reuse, 0x8, RZ ;  /* 0x000000086e587824 */ /* 0x040fe200078e00ff */
[----:B------:R-:W-:Y:S01]  /*3bb0*/  SHF.L.U64.HI R89, R110, 0x3, R111 ;  /* 0x000000036e597819 */ /* 0x000fe2000001026f */
[----:B------:R-:W-:Y:S01]  /*3bc0*/  BSSY B1, `(.L_x_55) ;  /* 0x0000014000017945 */ /* 0x000fe20003800000 */
[----:B------:R-:W-:Y:S02]  /*3bd0*/  LEA.HI.X R9, R10, UR5, R117, 0x2, P1 ;  /* 0x000000050a097c11 */ /* 0x000fe400088f1475 */
[----:B------:R-:W-:Y:S01]  /*3be0*/  ISETP.GT.AND P1, PT, R3, 0x1, PT ;  /* 0x000000010300780c */ /* 0x000fe20003f24270 */
[----:B------:R-:W-:Y:S01]  /*3bf0*/  IMAD.WIDE.U32 R88, R4, R110, R88 ;  /* 0x0000006e04587225 */ /* 0x000fe200078e0058 */
[----:B------:R-:W-:Y:S02]  /*3c00*/  IADD3 R20, P3, R12, UR6, RZ ;  /* 0x000000060c147c10 */ /* 0x000fe4000ff7e0ff */
[----:B------:R-:W-:Y:S01]  /*3c10*/  ISETP.GT.AND P0, PT, R0, 0x8, P0 ;  /* 0x000000080000780c */ /* 0x000fe20000704270 */
[----:B------:R-:W-:Y:S01]  /*3c20*/  IMAD.IADD R115, R107, 0x1, R89 ;  /* 0x000000016b737824 */ /* 0x000fe200078e0259 */
[----:B------:R-:W-:-:S02]  /*3c30*/  IADD3.X R21, R13, UR7, RZ, P3, !PT ;  /* 0x000000070d157c10 */ /* 0x000fc40009ffe4ff */
[----:B------:R-:W-:Y:S01]  /*3c40*/  IADD3 R106, P3, R12, R88, RZ ;  /* 0x000000580c6a7210 */ /* 0x000fe20007f7e0ff */
[----:B--2---:R-:W-:-:S05]  /*3c50*/  HADD2.F32 R5, -RZ, R105.H0_H0 ;  /* 0x20000069ff057230 */ /* 0x004fca0000004100 */
[----:B------:R-:W-:-:S04]  /*3c60*/  FMUL R5, R5, R94 ;  /* 0x0000005e05057220 */ /* 0x000fc80000400000 */
[----:B------:R-:W-:Y:S01]  /*3c70*/  FFMA R111, R24, R93, R5 ;  /* 0x0000005d186f7223 */ /* 0x000fe20000000005 */
[----:B------:R-:W-:-:S04]  /*3c80*/  IMAD.WIDE.U32 R4, R4, R110, R20 ;  /* 0x0000006e04047225 */ /* 0x000fc800078e0014 */
[----:B------:R0:W-:Y:S01]  /*3c90*/  @P2 STG.E desc[UR38][R8.64], R111 ;  /* 0x0000006f08002986 */ /* 0x0001e2000c101926 */
[----:B------:R-:W-:Y:S01]  /*3ca0*/  ISETP.GT.AND P2, PT, R0, RZ, P1 ;  /* 0x000000ff0000720c */ /* 0x000fe20000f44270 */
[----:B------:R-:W-:Y:S01]  /*3cb0*/  IMAD.IADD R5, R107, 0x1, R5 ;  /* 0x000000016b057824 */ /* 0x000fe200078e0205 */
[----:B------:R-:W-:-:S04]  /*3cc0*/  LEA R10, P4, R4, R112, 0x1 ;  /* 0x00000070040a7211 */ /* 0x000fc800078808ff */
[----:B------:R-:W-:-:S07]  /*3cd0*/  LEA.HI.X R11, R4, R113, R5, 0x1, P4 ;  /* 0x00000071040b7211 */ /* 0x000fce00020f0c05 */
[----:B0-----:R-:W-:Y:S05]  /*3ce0*/  @!P2 BRA `(.L_x_56) ;  /* 0x000000000004a947 */ /* 0x001fea0003800000 */
[----:B------:R0:W5:Y:S02]  /*3cf0*/  LDG.E.LTC128B.U16 R105, desc[UR38][R10.64] ;  /* 0x000000260a697981 */ /* 0x000164000c1e1520 */
.L_x_56:
[----:B------:R-:W-:Y:S05]  /*3d00*/  BSYNC B1 ;  /* 0x0000000000017941 */ /* 0x000fea0003800000 */
.L_x_55:
[----:B-----5:R-:W-:Y:S01]  /*3d10*/  HADD2.F32 R5, -RZ, R105.H0_H0 ;  /* 0x20000069ff057230 */ /* 0x020fe20000004100 */
[----:B------:R-:W-:Y:S01]  /*3d20*/  LEA R4, P4, R6, R8, 0x2 ;  /* 0x0000000806047211 */ /* 0x000fe200078810ff */
[----:B------:R-:W-:Y:S01]  /*3d30*/  IMAD.X R13, R115, 0x1, R13, P3 ;  /* 0x00000001730d7824 */ /* 0x000fe200018e060d */
[----:B------:R-:W-:Y:S02]  /*3d40*/  LEA R12, P3, R106, R112, 0x1 ;  /* 0x000000706a0c7211 */ /* 0x000fe400078608ff */
[----:B------:R-:W-:Y:S01]  /*3d50*/  FMUL R24, R5, R94 ;  /* 0x0000005e05187220 */ /* 0x000fe20000400000 */
[----:B------:R-:W-:Y:S02]  /*3d60*/  LEA.HI.X R5, R6, R9, R7, 0x2, P4 ;  /* 0x0000000906057211 */ /* 0x000fe400020f1407 */
[----:B------:R-:W-:Y:S01]  /*3d70*/  LEA.HI.X R13, R106, R113, R13, 0x1, P3 ;  /* 0x000000716a0d7211 */ /* 0x000fe200018f0c0d */
[----:B------:R-:W-:-:S05]  /*3d80*/  FFMA R25, R25, R93, R24 ;  /* 0x0000005d19197223 */ /* 0x000fca0000000018 */
[----:B------:R1:W-:Y:S04]  /*3d90*/  @P2 STG.E desc[UR38][R4.64], R25 ;  /* 0x0000001904002986 */ /* 0x0003e8000c101926 */
[----:B------:R-:W2:Y:S01]  /*3da0*/  @P0 LDG.E.LTC128B.U16 R105, desc[UR38][R12.64] ;  /* 0x000000260c690981 */ /* 0x000ea2000c1e1520 */
[C---:B------:R-:W-:Y:S01]  /*3db0*/  IMAD.SHL.U32 R89, R99.reuse, 0x4, RZ ;  /* 0x0000000463597824 */ /* 0x040fe200078e00ff */
[----:B------:R-:W-:Y:S01]  /*3dc0*/  IADD3 R88, P3, R20, R88, RZ ;  /* 0x0000005814587210 */ /* 0x000fe20007f7e0ff */
[----:B------:R-:W-:Y:S01]  /*3dd0*/  BSSY B1, `(.L_x_57) ;  /* 0x000000e000017945 */ /* 0x000fe20003800000 */
[----:B------:R-:W-:Y:S02]  /*3de0*/  SHF.L.U64.HI R107, R99, 0x2, R100 ;  /* 0x00000002636b7819 */ /* 0x000fe40000010264 */
[----:B------:R-:W-:Y:S01]  /*3df0*/  IADD3 R6, P2, R89, R8, RZ ;  /* 0x0000000859067210 */ /* 0x000fe20007f5e0ff */
[----:B------:R-:W-:Y:S01]  /*3e00*/  IMAD.X R24, R115, 0x1, R21, P3 ;  /* 0x0000000173187824 */ /* 0x000fe200018e0615 */
[----:B------:R-:W-:Y:S01]  /*3e10*/  ISETP.GT.AND P1, PT, R0, 0x8, P1 ;  /* 0x000000080000780c */ /* 0x000fe20000f24270 */
[----:B--2---:R-:W-:-:S05]  /*3e20*/  HADD2.F32 R7, -RZ, R105.H0_H0 ;  /* 0x20000069ff077230 */ /* 0x004fca0000004100 */
[----:B------:R-:W-:Y:S01]  /*3e30*/  FMUL R21, R7, R94 ;  /* 0x0000005e07157220 */ /* 0x000fe20000400000 */
[----:B------:R-:W-:Y:S01]  /*3e40*/  IMAD.X R7, R107, 0x1, R9, P2 ;  /* 0x000000016b077824 */ /* 0x000fe200010e0609 */
[----:B------:R-:W-:Y:S02]  /*3e50*/  LEA R20, P2, R88, R112, 0x1 ;  /* 0x0000007058147211 */ /* 0x000fe400078408ff */
[----:B-1----:R-:W-:Y:S02]  /*3e60*/  FFMA R25, R26, R93, R21 ;  /* 0x0000005d1a197223 */ /* 0x002fe40000000015 */
[----:B------:R-:W-:-:S03]  /*3e70*/  LEA.HI.X R21, R88, R113, R24, 0x1, P2 ;  /* 0x0000007158157211 */ /* 0x000fc600010f0c18 */
[----:B------:R1:W-:Y:S01]  /*3e80*/  @P0 STG.E desc[UR38][R6.64], R25 ;  /* 0x0000001906000986 */ /* 0x0003e2000c101926 */
[----:B------:R-:W-:Y:S05]  /*3e90*/  @!P1 BRA `(.L_x_58) ;  /* 0x0000000000049947 */ /* 0x000fea0003800000 */
[----:B------:R2:W5:Y:S02]  /*3ea0*/  LDG.E.LTC128B.U16 R105, desc[UR38][R20.64] ;  /* 0x0000002614697981 */ /* 0x000564000c1e1520 */
.L_x_58:
[----:B------:R-:W-:Y:S05]  /*3eb0*/  BSYNC B1 ;  /* 0x0000000000017941 */ /* 0x000fea0003800000 */
.L_x_57:
[----:B-1---5:R-:W-:Y:S01]  /*3ec0*/  HADD2.F32 R25, -RZ, R105.H0_H0 ;  /* 0x20000069ff197230 */ /* 0x022fe20000004100 */
[----:B------:R-:W-:Y:S01]  /*3ed0*/  IADD3 R24, P3, R89, R4, RZ ;  /* 0x0000000459187210 */ /* 0x000fe20007f7e0ff */
[----:B------:R-:W-:Y:S01]  /*3ee0*/  BSSY B1, `(.L_x_59) ;  /* 0x000000b000017945 */ /* 0x000fe20003800000 */
[----:B------:R-:W-:Y:S02]  /*3ef0*/  ISETP.GT.AND P0, PT, R3, 0x8, PT ;  /* 0x000000080300780c */ /* 0x000fe40003f04270 */
[----:B------:R-:W-:Y:S01]  /*3f00*/  FMUL R26, R25, R94 ;  /* 0x0000005e191a7220 */ /* 0x000fe20000400000 */
[----:B------:R-:W-:Y:S01]  /*3f10*/  IMAD.X R25, R107, 0x1, R5, P3 ;  /* 0x000000016b197824 */ /* 0x000fe200018e0605 */
[----:B------:R-:W-:Y:S02]  /*3f20*/  ISETP.GT.AND P2, PT, R0, RZ, P0 ;  /* 0x000000ff0000720c */ /* 0x000fe40000744270 */
[----:B------:R-:W-:Y:S01]  /*3f30*/  FFMA R27, R27, R93, R26 ;  /* 0x0000005d1b1b7223 */ /* 0x000fe2000000001a */
[----:B------:R-:W-:-:S04]  /*3f40*/  IADD3 R88, P3, R14, UR44, RZ ;  /* 0x0000002c0e587c10 */ /* 0x000fc8000ff7e0ff */
[----:B------:R1:W-:Y:S01]  /*3f50*/  @P1 STG.E desc[UR38][R24.64], R27 ;  /* 0x0000001b18001986 */ /* 0x0003e2000c101926 */
[----:B------:R-:W-:-:S05]  /*3f60*/  IADD3.X R89, R15, UR43, RZ, P3, !PT ;  /* 0x0000002b0f597c10 */ /* 0x000fca0009ffe4ff */
[----:B------:R-:W-:Y:S05]  /*3f70*/  @!P2 BRA `(.L_x_60) ;  /* 0x000000000004a947 */ /* 0x000fea0003800000 */
[----:B------:R3:W5:Y:S02]  /*3f80*/  LDG.E.LTC128B.U16 R105, desc[UR38][R88.64] ;  /* 0x0000002658697981 */ /* 0x000764000c1e1520 */
.L_x_60:
[----:B------:R-:W-:Y:S05]  /*3f90*/  BSYNC B1 ;  /* 0x0000000000017941 */ /* 0x000fea0003800000 */
.L_x_59:
[----:B-----5:R-:W-:Y:S01]  /*3fa0*/  HADD2.F32 R15, -RZ, R105.H0_H0 ;  /* 0x20000069ff0f7230 */ /* 0x020fe20000004100 */
[----:B------:R-:W-:Y:S01]  /*3fb0*/  IADD3 R8, P4, R8, UR47, RZ ;  /* 0x0000002f08087c10 */ /* 0x000fe2000ff9e0ff */
[----:B------:R-:W-:Y:S01]  /*3fc0*/  BSSY B1, `(.L_x_61) ;  /* 0x000000b000017945 */ /* 0x000fe20003800000 */
[----:B------:R-:W-:Y:S02]  /*3fd0*/  ISETP.GT.AND P1, PT, R3, 0x9, PT ;  /* 0x000000090300780c */ /* 0x000fe40003f24270 */
[----:B------:R-:W-:Y:S01]  /*3fe0*/  FMUL R15, R15, R94 ;  /* 0x0000005e0f0f7220 */ /* 0x000fe20000400000 */
[----:B------:R-:W-:Y:S02]  /*3ff0*/  IADD3.X R9, R9, UR46, RZ, P4, !PT ;  /* 0x0000002e09097c10 */ /* 0x000fe4000a7fe4ff */
[----:B------:R-:W-:Y:S01]  /*4000*/  ISETP.GT.AND P3, PT, R0, RZ, P1 ;  /* 0x000000ff0000720c */ /* 0x000fe20000f64270 */
[----:B------:R-:W-:Y:S01]  /*4010*/  FFMA R15, R28, R93, R15 ;  /* 0x0000005d1c0f7223 */ /* 0x000fe2000000000f */
[----:B------:R-:W-:-:S04]  /*4020*/  IADD3 R26, P4, R10, UR44, RZ ;  /* 0x0000002c0a1a7c10 */ /* 0x000fc8000ff9e0ff */
[----:B------:R4:W-:Y:S01]  /*4030*/  @P2 STG.E desc[UR38][R8.64], R15 ;  /* 0x0000000f08002986 */ /* 0x0009e2000c101926 */
[----:B-1----:R-:W-:-:S06]  /*4040*/  IADD3.X R27, R11, UR43, RZ, P4, !PT ;  /* 0x0000002b0b1b7c10 */ /* 0x002fcc000a7fe4ff */
[----:B------:R-:W-:Y:S05]  /*4050*/  @!P3 BRA `(.L_x_62) ;  /* 0x000000000004b947 */ /* 0x000fea0003800000 */
[----:B------:R1:W5:Y:S02]  /*4060*/  LDG.E.LTC128B.U16 R105, desc[UR38][R26.64] ;  /* 0x000000261a697981 */ /* 0x000364000c1e1520 */
.L_x_62:
[----:B------:R-:W-:Y:S05]  /*4070*/  BSYNC B1 ;  /* 0x0000000000017941 */ /* 0x000fea0003800000 */
.L_x_61:
[----:B0----5:R-:W-:Y:S01]  /*4080*/  HADD2.F32 R11, -RZ, R105.H0_H0 ;  /* 0x20000069ff0b7230 */ /* 0x021fe20000004100 */
[----:B------:R-:W-:Y:S01]  /*4090*/  IADD3 R4, P2, R4, UR47, RZ ;  /* 0x0000002f04047c10 */ /* 0x000fe2000ff5e0ff */
[----:B------:R-:W-:Y:S01]  /*40a0*/  BSSY B1, `(.L_x_63) ;  /* 0x000000a000017945 */ /* 0x000fe20003800000 */
[----:B------:R-:W-:Y:S02]  /*40b0*/  ISETP.GT.AND P0, PT, R0, 0x8, P0 ;  /* 0x000000080000780c */ /* 0x000fe40000704270 */
[----:B------:R-:W-:Y:S01]  /*40c0*/  FMUL R10, R11, R94 ;  /* 0x0000005e0b0a7220 */ /* 0x000fe20000400000 */
[----:B------:R-:W-:Y:S02]  /*40d0*/  IADD3.X R5, R5, UR46, RZ, P2, !PT ;  /* 0x0000002e05057c10 */ /* 0x000fe400097fe4ff */
[----:B------:R-:W-:Y:S01]  /*40e0*/  IADD3 R14, P2, R12, UR44, RZ ;  /* 0x0000002c0c0e7c10 */ /* 0x000fe2000ff5e0ff */
[----:B------:R-:W-:-:S03]  /*40f0*/  FFMA R29, R29, R93, R10 ;  /* 0x0000005d1d1d7223 */ /* 0x000fc6000000000a */
[----:B----4-:R-:W-:Y:S02]  /*4100*/  IADD3.X R15, R13, UR43, RZ, P2, !PT ;  /* 0x0000002b0d0f7c10 */ /* 0x010fe400097fe4ff */
[----:B------:R0:W-:Y:S02]  /*4110*/  @P3 STG.E desc[UR38][R4.64], R29 ;  /* 0x0000001d04003986 */ /* 0x0001e4000c101926 */
[----:B------:R-:W-:Y:S05]  /*4120*/  @!P0 BRA `(.L_x_64) ;  /* 0x0000000000048947 */ /* 0x000fea0003800000 */
[----:B------:R4:W5:Y:S02]  /*4130*/  LDG.E.LTC128B.U16 R105, desc[UR38][R14.64] ;  /* 0x000000260e697981 */ /* 0x000964000c1e1520 */
.L_x_64:
[----:B------:R-:W-:Y:S05]  /*4140*/  BSYNC B1 ;  /* 0x0000000000017941 */ /* 0x000fea0003800000 */
.L_x_63:
[----:B-----5:R-:W-:Y:S01]  /*4150*/  HADD2.F32 R11, -RZ, R105.H0_H0 ;  /* 0x20000069ff0b7230 */ /* 0x020fe20000004100 */
[----:B------:R-:W-:Y:S01]  /*4160*/  IADD3 R6, P2, R6, UR47, RZ ;  /* 0x0000002f06067c10 */ /* 0x000fe2000ff5e0ff */
[----:B------:R-:W-:Y:S01]  /*4170*/  BSSY B1, `(.L_x_65) ;  /* 0x000000a000017945 */ /* 0x000fe20003800000 */
[----:B------:R-:W-:Y:S02]  /*4180*/  ISETP.GT.AND P1, PT, R0, 0x8, P1 ;  /* 0x000000080000780c */ /* 0x000fe40000f24270 */
[----:B------:R-:W-:Y:S01]  /*4190*/  FMUL R11, R11, R94 ;  /* 0x0000005e0b0b7220 */ /* 0x000fe20000400000 */
[----:B------:R-:W-:Y:S02]  /*41a0*/  IADD3.X R7, R7, UR46, RZ, P2, !PT ;  /* 0x0000002e07077c10 */ /* 0x000fe400097fe4ff */
[----:B--2---:R-:W-:Y:S01]  /*41b0*/  IADD3 R20, P2, R20, UR44, RZ ;  /* 0x0000002c14147c10 */ /* 0x004fe2000ff5e0ff */
[----:B------:R-:W-:-:S03]  /*41c0*/  FFMA R11, R30, R93, R11 ;  /* 0x0000005d1e0b7223 */ /* 0x000fc6000000000b */
[----:B------:R-:W-:Y:S02]  /*41d0*/  IADD3.X R21, R21, UR43, RZ, P2, !PT ;  /* 0x0000002b15157c10 */ /* 0x000fe400097fe4ff */
[----:B------:R2:W-:Y:S02]  /*41e0*/  @P0 STG.E desc[UR38][R6.64], R11 ;  /* 0x0000000b06000986 */ /* 0x0005e4000c101926 */
[----:B------:R-:W-:Y:S05]  /*41f0*/  @!P1 BRA `(.L_x_66) ;  /* 0x0000000000049947 */ /* 0x000fea0003800000 */
[----:B------:R0:W5:Y:S02]  /*4200*/  LDG.E.LTC128B.U16 R105, desc[UR38][R20.64] ;  /* 0x0000002614697981 */ /* 0x000164000c1e1520 */
.L_x_66:
[----:B------:R-:W-:Y:S05]  /*4210*/  BSYNC B1 ;  /* 0x0000000000017941 */ /* 0x000fea0003800000 */
.L_x_65:
[----:B--2--5:R-:W-:Y:S01]  /*4220*/  HADD2.F32 R11, -RZ, R105.H0_H0 ;  /* 0x20000069ff0b7230 */ /* 0x024fe20000004100 */
        /* <DEDUP_REMOVED lines=9> */
[----:B------:R-:W-:-:S06]  /*42c0*/  IADD3.X R25, R89, UR43, RZ, P3, !PT ;  /* 0x0000002b59197c10 */ /* 0x000fcc0009ffe4ff */
[----:B------:R-:W-:Y:S05]  /*42d0*/  @!P2 BRA `(.L_x_68) ;  /* 0x000000000004a947 */ /* 0x000fea0003800000 */
[----:B------:R0:W5:Y:S02]  /*42e0*/  LDG.E.LTC128B.U16 R105, desc[UR38][R24.64] ;  /* 0x0000002618697981 */ /* 0x000164000c1e1520 */
.L_x_68:
[----:B------:R-:W-:Y:S05]  /*42f0*/  BSYNC B1 ;  /* 0x0000000000017941 */ /* 0x000fea0003800000 */
.L_x_67:
        /* <DEDUP_REMOVED lines=8> */
[----:B-1----:R-:W-:-:S04]  /*4380*/  IADD3 R26, P4, R26, UR44, RZ ;  /* 0x0000002c1a1a7c10 */ /* 0x002fc8000ff9e0ff */
[----:B------:R1:W-:Y:S01]  /*4390*/  @P2 STG.E desc[UR38][R8.64], R13 ;  /* 0x0000000d08002986 */ /* 0x0003e2000c101926 */
[----:B------:R-:W-:-:S06]  /*43a0*/  IADD3.X R27, R27, UR43, RZ, P4, !PT ;  /* 0x0000002b1b1b7c10 */ /* 0x000fcc000a7fe4ff */
[----:B------:R-:W-:Y:S05]  /*43b0*/  @!P3 BRA `(.L_x_70) ;  /* 0x000000000004b947 */ /* 0x000fea0003800000 */
[----:B------:R0:W5:Y:S02]  /*43c0*/  LDG.E.LTC128B.U16 R105, desc[UR38][R26.64] ;  /* 0x000000261a697981 */ /* 0x000164000c1e1520 */
.L_x_70:
[----:B------:R-:W-:Y:S05]  /*43d0*/  BSYNC B1 ;  /* 0x0000000000017941 */ /* 0x000fea0003800000 */
.L_x_69:
[----:B-1---5:R-:W-:Y:S01]  /*43e0*/  HADD2.F32 R13, -RZ, R105.H0_H0 ;  /* 0x20000069ff0d7230 */ /* 0x022fe20000004100 */
[----:B0-----:R-:W-:Y:S01]  /*43f0*/  IADD3 R4, P2, R4, UR47, RZ ;  /* 0x0000002f04047c10 */ /* 0x001fe2000ff5e0ff */
[----:B------:R-:W-:Y:S01]  /*4400*/  BSSY B1, `(.L_x_71) ;  /* 0x000000a000017945 */ /* 0x000fe20003800000 */
[----:B------:R-:W-:Y:S02]  /*4410*/  ISETP.GT.AND P0, PT, R0, 0x8, P0 ;  /* 0x000000080000780c */ /* 0x000fe40000704270 */
[----:B------:R-:W-:Y:S01]  /*4420*/  FMUL R12, R13, R94 ;  /* 0x0000005e0d0c7220 */ /* 0x000fe20000400000 */
[----:B------:R-:W-:Y:S02]  /*4430*/  IADD3.X R5, R5, UR46, RZ, P2, !PT ;  /* 0x0000002e05057c10 */ /* 0x000fe400097fe4ff */
[----:B----4-:R-:W-:Y:S01]  /*4440*/  IADD3 R14, P2, R14, UR44, RZ ;  /* 0x0000002c0e0e7c10 */ /* 0x010fe2000ff5e0ff */
[----:B------:R-:W-:-:S03]  /*4450*/  FFMA R33, R33, R93, R12 ;  /* 0x0000005d21217223 */ /* 0x000fc6000000000c */
[----:B------:R-:W-:Y:S02]  /*4460*/  IADD3.X R15, R15, UR43, RZ, P2, !PT ;  /* 0x0000002b0f0f7c10 */ /* 0x000fe400097fe4ff */
[----:B------:R0:W-:Y:S02]  /*4470*/  @P3 STG.E desc[UR38][R4.64], R33 ;  /* 0x0000002104003986 */ /* 0x0001e4000c101926 */
[----:B------:R-:W-:Y:S05]  /*4480*/  @!P0 BRA `(.L_x_72) ;  /* 0x0000000000048947 */ /* 0x000fea0003800000 */
[----:B------:R1:W5:Y:S02]  /*4490*/  LDG.E.LTC128B.U16 R105, desc[UR38][R14.64] ;  /* 0x000000260e697981 */ /* 0x000364000c1e1520 */
.L_x_72:
[----:B------:R-:W-:Y:S05]  /*44a0*/  BSYNC B1 ;  /* 0x0000000000017941 */ /* 0x000fea0003800000 */
.L_x_71:
[----:B-----5:R-:W-:Y:S01]  /*44b0*/  HADD2.F32 R13, -RZ, R105.H0_H0 ;  /* 0x20000069ff0d7230 */ /* 0x020fe20000004100 */
[----:B------:R-:W-:Y:S01]  /*44c0*/  IADD3 R6, P2, R6, UR47, RZ ;  /* 0x0000002f06067c10 */ /* 0x000fe2000ff5e0ff */
[----:B------:R-:W-:Y:S01]  /*44d0*/  BSSY B1, `(.L_x_73) ;  /* 0x000000a000017945 */ /* 0x000fe20003800000 */
[----:B------:R-:W-:Y:S02]  /*44e0*/  ISETP.GT.AND P1, PT, R0, 0x8, P1 ;  /* 0x000000080000780c */ /* 0x000fe40000f24270 */
[----:B------:R-:W-:Y:S01]  /*44f0*/  FMUL R13, R13, R94 ;  /* 0x0000005e0d0d7220 */ /* 0x000fe20000400000 */
[----:B------:R-:W-:Y:S02]  /*4500*/  IADD3.X R7, R7, UR46, RZ, P2, !PT ;  /* 0x0000002e07077c10 */ /* 0x000fe400097fe4ff */
[----:B------:R-:W-:Y:S01]  /*4510*/  IADD3 R20, P2, R20, UR44, RZ ;  /* 0x0000002c14147c10 */ /* 0x000fe2000ff5e0ff */
[----:B------:R-:W-:-:S03]  /*4520*/  FFMA R13, R34, R93, R13 ;  /* 0x0000005d220d7223 */ /* 0x000fc6000000000d */
[----:B------:R-:W-:Y:S02]  /*4530*/  IADD3.X R21, R21, UR43, RZ, P2, !PT ;  /* 0x0000002b15157c10 */ /* 0x000fe400097fe4ff */
[----:B------:R4:W-:Y:S02]  /*4540*/  @P0 STG.E desc[UR38][R6.64], R13 ;  /* 0x0000000d06000986 */ /* 0x0009e4000c101926 */
[----:B------:R-:W-:Y:S05]  /*4550*/  @!P1 BRA `(.L_x_74) ;  /* 0x0000000000049947 */ /* 0x000fea0003800000 */
[----:B------:R0:W5:Y:S02]  /*4560*/  LDG.E.LTC128B.U16 R105, desc[UR38][R20.64] ;  /* 0x0000002614697981 */ /* 0x000164000c1e1520 */
.L_x_74:
[----:B------:R-:W-:Y:S05]  /*4570*/  BSYNC B1 ;  /* 0x0000000000017941 */ /* 0x000fea0003800000 */
.L_x_73:
[----:B----45:R-:W-:Y:S01]  /*4580*/  HADD2.F32 R13, -RZ, R105.H0_H0 ;  /* 0x20000069ff0d7230 */ /* 0x030fe20000004100 */
[----:B--2---:R-:W-:Y:S01]  /*4590*/  IADD3 R10, P3, R10, UR47, RZ ;  /* 0x0000002f0a0a7c10 */ /* 0x004fe2000ff7e0ff */
        /* <DEDUP_REMOVED lines=11> */
.L_x_76:
[----:B------:R-:W-:Y:S05]  /*4650*/  BSYNC B1 ;  /* 0x0000000000017941 */ /* 0x000fea0003800000 */
.L_x_75:
        /* <DEDUP_REMOVED lines=13> */
.L_x_78:
[----:B------:R-:W-:Y:S05]  /*4730*/  BSYNC B1 ;  /* 0x0000000000017941 */ /* 0x000fea0003800000 */
.L_x_77:
[----:B0----5:R-:W-:Y:S01]  /*4740*/  HADD2.F32 R13, -RZ, R105.H0_H0 ;  /* 0x20000069ff0d7230 */ /* 0x021fe20000004100 */
[----:B------:R-:W-:Y:S01]  /*4750*/  IADD3 R4, P2, R4, UR47, RZ ;  /* 0x0000002f04047c10 */ /* 0x000fe2000ff5e0ff */
[----:B------:R-:W-:Y:S01]  /*4760*/  BSSY B1, `(.L_x_79) ;  /* 0x000000a000017945 */ /* 0x000fe20003800000 */
[----:B------:R-:W-:Y:S02]  /*4770*/  ISETP.GT.AND P0, PT, R0, 0x8, P0 ;  /* 0x000000080000780c */ /* 0x000fe40000704270 */
[----:B------:R-:W-:Y:S01]  /*4780*/  FMUL R12, R13, R94 ;  /* 0x0000005e0d0c7220 */ /* 0x000fe20000400000 */
[----:B------:R-:W-:Y:S02]  /*4790*/  IADD3.X R5, R5, UR46, RZ, P2, !PT ;  /* 0x0000002e05057c10 */ /* 0x000fe400097fe4ff */
[----:B-1----:R-:W-:Y:S01]  /*47a0*/  IADD3 R14, P2, R14, UR44, RZ ;  /* 0x0000002c0e0e7c10 */ /* 0x002fe2000ff5e0ff */
[----:B------:R-:W-:-:S03]  /*47b0*/  FFMA R37, R37, R93, R12 ;  /* 0x0000005d25257223 */ /* 0x000fc6000000000c */
[----:B------:R-:W-:Y:S02]  /*47c0*/  IADD3.X R15, R15, UR43, RZ, P2, !PT ;  /* 0x0000002b0f0f7c10 */ /* 0x000fe400097fe4ff */
[----:B------:R0:W-:Y:S02]  /*47d0*/  @P3 STG.E desc[UR38][R4.64], R37 ;  /* 0x0000002504003986 */ /* 0x0001e4000c101926 */
[----:B------:R-:W-:Y:S05]  /*47e0*/  @!P0 BRA `(.L_x_80) ;  /* 0x0000000000048947 */ /* 0x000fea0003800000 */
[----:B------:R1:W5:Y:S02]  /*47f0*/  LDG.E.LTC128B.U16 R105, desc[UR38][R14.64] ;  /* 0x000000260e697981 */ /* 0x000364000c1e1520 */
.L_x_80:
[----:B------:R-:W-:Y:S05]  /*4800*/  BSYNC B1 ;  /* 0x0000000000017941 */ /* 0x000fea0003800000 */
.L_x_79:
        /* <DEDUP_REMOVED lines=12> */
.L_x_82:
[----:B------:R-:W-:Y:S05]  /*48d0*/  BSYNC B1 ;  /* 0x0000000000017941 */ /* 0x000fea0003800000 */
.L_x_81:
[----:B0----5:R-:W-:Y:S01]  /*48e0*/  HADD2.F32 R13, -RZ, R105.H0_H0 ;  /* 0x20000069ff0d7230 */ /* 0x021fe20000004100 */
[----:B--2---:R-:W-:Y:S01]  /*48f0*/  IADD3 R10, P3, R10, UR47, RZ ;  /* 0x0000002f0a0a7c10 */ /* 0x004fe2000ff7e0ff */
[----:B------:R-:W-:Y:S01]  /*4900*/  BSSY B1, `(.L_x_83) ;  /* 0x000000b000017945 */ /* 0x000fe20003800000 */
[----:B------:R-:W-:Y:S02]  /*4910*/  ISETP.GT.AND P0, PT, R3, 0x20, PT ;  /* 0x000000200300780c */ /* 0x000fe40003f04270 */
[----:B------:R-:W-:Y:S01]  /*4920*/  FMUL R12, R13, R94 ;  /* 0x0000005e0d0c7220 */ /* 0x000fe20000400000 */
[----:B------:R-:W-:Y:S02]  /*4930*/  IADD3.X R11, R11, UR46, RZ, P3, !PT ;  /* 0x0000002e0b0b7c10 */ /* 0x000fe40009ffe4ff */
[----:B------:R-:W-:Y:S01]  /*4940*/  ISETP.GT.AND P2, PT, R0, RZ, P0 ;  /* 0x000000ff0000720c */ /* 0x000fe20000744270 */
[----:B------:R-:W-:Y:S01]  /*4950*/  FFMA R39, R39, R93, R12 ;  /* 0x0000005d27277223 */ /* 0x000fe2000000000c */
[----:B----4-:R-:W-:-:S04]  /*4960*/  IADD3 R24, P3, R24, UR44, RZ ;  /* 0x0000002c18187c10 */ /* 0x010fc8000ff7e0ff */
[----:B------:R0:W-:Y:S01]  /*4970*/  @P1 STG.E desc[UR38][R10.64], R39 ;  /* 0x000000270a001986 */ /* 0x0001e2000c101926 */
[----:B------:R-:W-:-:S06]  /*4980*/  IADD3.X R25, R25, UR43, RZ, P3, !PT ;  /* 0x0000002b19197c10 */ /* 0x000fcc0009ffe4ff */
[----:B------:R-:W-:Y:S05]  /*4990*/  @!P2 BRA `(.L_x_84) ;  /* 0x000000000004a947 */ /* 0x000fea0003800000 */
[----:B------:R2:W5:Y:S02]  /*49a0*/  LDG.E.LTC128B.U16 R105, desc[UR38][R24.64] ;  /* 0x0000002618697981 */ /* 0x000564000c1e1520 */
.L_x_84:
[----:B------:R-:W-:Y:S05]  /*49b0*/  BSYNC B1 ;  /* 0x0000000000017941 */ /* 0x000fea0003800000 */
.L_x_83:
        /* <DEDUP_REMOVED lines=13> */
.L_x_86:
[----:B------:R-:W-:Y:S05]  /*4a90*/  BSYNC B1 ;  /* 0x0000000000017941 */ /* 0x000fea0003800000 */
.L_x_85:
[----:B----45:R-:W-:Y:S01]  /*4aa0*/  HADD2.F32 R13, -RZ, R105.H0_H0 ;  /* 0x20000069ff0d7230 */ /* 0x030fe20000004100 */
        /* <DEDUP_REMOVED lines=11> */
.L_x_88:
[----:B------:R-:W-:Y:S05]  /*4b60*/  BSYNC B1 ;  /* 0x0000000000017941 */ /* 0x000fea0003800000 */
.L_x_87:
        /* <DEDUP_REMOVED lines=12> */
.L_x_90:
[----:B------:R-:W-:Y:S05]  /*4c30*/  BSYNC B1 ;  /* 0x0000000000017941 */ /* 0x000fea0003800000 */
.L_x_89:
[----:B0----5:R-:W-:Y:S01]  /*4c40*/  HADD2.F32 R13, -RZ, R105.H0_H0 ;  /* 0x20000069ff0d7230 */ /* 0x021fe20000004100 */
[----:B------:R-:W-:Y:S01]  /*4c50*/  IADD3 R10, P3, R10, UR47, RZ ;  /* 0x0000002f0a0a7c10 */ /* 0x000fe2000ff7e0ff */
[----:B------:R-:W-:Y:S01]  /*4c60*/  BSSY B1, `(.L_x_91) ;  /* 0x000000b000017945 */ /* 0x000fe20003800000 */
[----:B------:R-:W-:Y:S02]  /*4c70*/  ISETP.GT.AND P0, PT, R3, 0x28, PT ;  /* 0x000000280300780c */ /* 0x000fe40003f04270 */
[----:B------:R-:W-:Y:S01]  /*4c80*/  FMUL R12, R13, R94 ;  /* 0x0000005e0d0c7220 */ /* 0x000fe20000400000 */
[----:B------:R-:W-:Y:S02]  /*4c90*/  IADD3.X R11, R11, UR46, RZ, P3, !PT ;  /* 0x0000002e0b0b7c10 */ /* 0x000fe40009ffe4ff */
[----:B------:R-:W-:Y:S01]  /*4ca0*/  ISETP.GT.AND P2, PT, R0, RZ, P0 ;  /* 0x000000ff0000720c */ /* 0x000fe20000744270 */
[----:B------:R-:W-:Y:S01]  /*4cb0*/  FFMA R43, R43, R93, R12 ;  /* 0x0000005d2b2b7223 */ /* 0x000fe2000000000c */
[----:B--2---:R-:W-:-:S04]  /*4cc0*/  IADD3 R24, P3, R24, UR44, RZ ;  /* 0x0000002c18187c10 */ /* 0x004fc8000ff7e0ff */
[----:B------:R0:W-:Y:S01]  /*4cd0*/  @P1 STG.E desc[UR38][R10.64], R43 ;  /* 0x0000002b0a001986 */ /* 0x0001e2000c101926 */
[----:B------:R-:W-:-:S06]  /*4ce0*/  IADD3.X R25, R25, UR43, RZ, P3, !PT ;  /* 0x0000002b19197c10 */ /* 0x000fcc0009ffe4ff */
[----:B------:R-:W-:Y:S05]  /*4cf0*/  @!P2 BRA `(.L_x_92) ;  /* 0x000000000004a947 */ /* 0x000fea0003800000 */
[----:B------:R2:W5:Y:S02]  /*4d00*/  LDG.E.LTC128B.U16 R105, desc[UR38][R24.64] ;  /* 0x0000002618697981 */ /* 0x000564000c1e1520 */
.L_x_92:
[----:B------:R-:W-:Y:S05]  /*4d10*/  BSYNC B1 ;  /* 0x0000000000017941 */ /* 0x000fea0003800000 */
.L_x_91:
        /* <DEDUP_REMOVED lines=13> */
.L_x_94:
[----:B------:R-:W-:Y:S05]  /*4df0*/  BSYNC B1 ;  /* 0x0000000000017941 */ /* 0x000fea0003800000 */
.L_x_93:
[----:B0----5:R-:W-:Y:S01]  /*4e00*/  HADD2.F32 R13, -RZ, R105.H0_H0 ;  /* 0x20000069ff0d7230 */ /* 0x021fe20000004100 */
[----:B-1----:R-:W-:Y:S01]  /*4e10*/  IADD3 R4, P2, R4, UR47, RZ ;  /* 0x0000002f04047c10 */ /* 0x002fe2000ff5e0ff */
        /* <DEDUP_REMOVED lines=10> */
.L_x_96:
[----:B------:R-:W-:Y:S05]  /*4ec0*/  BSYNC B1 ;  /* 0x0000000000017941 */ /* 0x000fea0003800000 */
.L_x_95:
        /* <DEDUP_REMOVED lines=12> */
.L_x_98:
[----:B------:R-:W-:Y:S05]  /*4f90*/  BSYNC B1 ;  /* 0x0000000000017941 */ /* 0x000fea0003800000 */
.L_x_97:
[----:B----45:R-:W-:Y:S01]  /*4fa0*/  HADD2.F32 R13, -RZ, R105.H0_H0 ;  /* 0x20000069ff0d7230 */ /* 0x030fe20000004100 */
        /* <DEDUP_REMOVED lines=12> */
.L_x_100:
[----:B------:R-:W-:Y:S05]  /*5070*/  BSYNC B1 ;  /* 0x0000000000017941 */ /* 0x000fea0003800000 */
.L_x_99:
        /* <DEDUP_REMOVED lines=13> */
.L_x_102:
[----:B------:R-:W-:Y:S05]  /*5150*/  BSYNC B1 ;  /* 0x0000000000017941 */ /* 0x000fea0003800000 */
.L_x_101:
        /* <DEDUP_REMOVED lines=12> */
.L_x_104:
[----:B------:R-:W-:Y:S05]  /*5220*/  BSYNC B1 ;  /* 0x0000000000017941 */ /* 0x000fea0003800000 */
.L_x_103:
        /* <DEDUP_REMOVED lines=12> */
.L_x_106:
[----:B------:R-:W-:Y:S05]  /*52f0*/  BSYNC B1 ;  /* 0x0000000000017941 */ /* 0x000fea0003800000 */
.L_x_105:
        /* <DEDUP_REMOVED lines=13> */
.L_x_108:
[----:B------:R-:W-:Y:S05]  /*53d0*/  BSYNC B1 ;  /* 0x0000000000017941 */ /* 0x000fea0003800000 */
.L_x_107:
        /* <DEDUP_REMOVED lines=13> */
.L_x_110:
[----:B------:R-:W-:Y:S05]  /*54b0*/  BSYNC B1 ;  /* 0x0000000000017941 */ /* 0x000fea0003800000 */
.L_x_109:
        /* <DEDUP_REMOVED lines=12> */
.L_x_112:
[----:B------:R-:W-:Y:S05]  /*5580*/  BSYNC B1 ;  /* 0x0000000000017941 */ /* 0x000fea0003800000 */
.L_x_111:
        /* <DEDUP_REMOVED lines=12> */
.L_x_114:
[----:B------:R-:W-:Y:S05]  /*5650*/  BSYNC B1 ;  /* 0x0000000000017941 */ /* 0x000fea0003800000 */
.L_x_113:
        /* <DEDUP_REMOVED lines=13> */
.L_x_116:
[----:B------:R-:W-:Y:S05]  /*5730*/  BSYNC B1 ;  /* 0x0000000000017941 */ /* 0x000fea0003800000 */
.L_x_115:
        /* <DEDUP_REMOVED lines=13> */
.L_x_118:
[----:B------:R-:W-:Y:S05]  /*5810*/  BSYNC B1 ;  /* 0x0000000000017941 */ /* 0x000fea0003800000 */
.L_x_117:
        /* <DEDUP_REMOVED lines=12> */
.L_x_120:
[----:B------:R-:W-:Y:S05]  /*58e0*/  BSYNC B1 ;  /* 0x0000000000017941 */ /* 0x000fea0003800000 */
.L_x_119:
        /* <DEDUP_REMOVED lines=12> */
.L_x_122:
[----:B------:R-:W-:Y:S05]  /*59b0*/  BSYNC B1 ;  /* 0x0000000000017941 */ /* 0x000fea0003800000 */
.L_x_121:
        /* <DEDUP_REMOVED lines=13> */
.L_x_124:
[----:B------:R-:W-:Y:S05]  /*5a90*/  BSYNC B1 ;  /* 0x0000000000017941 */ /* 0x000fea0003800000 */
.L_x_123:
        /* <DEDUP_REMOVED lines=13> */
.L_x_126:
[----:B------:R-:W-:Y:S05]  /*5b70*/  BSYNC B1 ;  /* 0x0000000000017941 */ /* 0x000fea0003800000 */
.L_x_125:
        /* <DEDUP_REMOVED lines=12> */
.L_x_128:
[----:B------:R-:W-:Y:S05]  /*5c40*/  BSYNC B1 ;  /* 0x0000000000017941 */ /* 0x000fea0003800000 */
.L_x_127:
        /* <DEDUP_REMOVED lines=12> */
.L_x_130:
[----:B------:R-:W-:Y:S05]  /*5d10*/  BSYNC B1 ;  /* 0x0000000000017941 */ /* 0x000fea0003800000 */
.L_x_129:
        /* <DEDUP_REMOVED lines=13> */
.L_x_132:
[----:B------:R-:W-:Y:S05]  /*5df0*/  BSYNC B1 ;  /* 0x0000000000017941 */ /* 0x000fea0003800000 */
.L_x_131:
        /* <DEDUP_REMOVED lines=13> */
.L_x_134:
[----:B------:R-:W-:Y:S05]  /*5ed0*/  BSYNC B1 ;  /* 0x0000000000017941 */ /* 0x000fea0003800000 */
.L_x_133:
        /* <DEDUP_REMOVED lines=12> */
.L_x_136:
[----:B------:R-:W-:Y:S05]  /*5fa0*/  BSYNC B1 ;  /* 0x0000000000017941 */ /* 0x000fea0003800000 */
.L_x_135:
        /* <DEDUP_REMOVED lines=12> */
.L_x_138:
[----:B------:R-:W-:Y:S05]  /*6070*/  BSYNC B1 ;  /* 0x0000000000017941 */ /* 0x000fea0003800000 */
.L_x_137:
        /* <DEDUP_REMOVED lines=13> */
.L_x_140:
[----:B------:R-:W-:Y:S05]  /*6150*/  BSYNC B1 ;  /* 0x0000000000017941 */ /* 0x000fea0003800000 */
.L_x_139:
        /* <DEDUP_REMOVED lines=13> */
.L_x_142:
[----:B------:R-:W-:Y:S05]  /*6230*/  BSYNC B1 ;  /* 0x0000000000017941 */ /* 0x000fea0003800000 */
.L_x_141:
        /* <DEDUP_REMOVED lines=12> */
.L_x_144:
[----:B------:R-:W-:Y:S05]  /*6300*/  BSYNC B1 ;  /* 0x0000000000017941 */ /* 0x000fea0003800000 */
.L_x_143:
        /* <DEDUP_REMOVED lines=12> */
.L_x_146:
[----:B------:R-:W-:Y:S05]  /*63d0*/  BSYNC B1 ;  /* 0x0000000000017941 */ /* 0x000fea0003800000 */
.L_x_145:
        /* <DEDUP_REMOVED lines=13> */
.L_x_148:
[----:B------:R-:W-:Y:S05]  /*64b0*/  BSYNC B1 ;  /* 0x0000000000017941 */ /* 0x000fea0003800000 */
.L_x_147:
        /* <DEDUP_REMOVED lines=13> */
.L_x_150:
[----:B------:R-:W-:Y:S05]  /*6590*/  BSYNC B1 ;  /* 0x0000000000017941 */ /* 0x000fea0003800000 */
.L_x_149:
        /* <DEDUP_REMOVED lines=12> */
.L_x_152:
[----:B------:R-:W-:Y:S05]  /*6660*/  BSYNC B1 ;  /* 0x0000000000017941 */ /* 0x000fea0003800000 */
.L_x_151:
        /* <DEDUP_REMOVED lines=12> */
.L_x_154:
[----:B------:R-:W-:Y:S05]  /*6730*/  BSYNC B1 ;  /* 0x0000000000017941 */ /* 0x000fea0003800000 */
.L_x_153:
        /* <DEDUP_REMOVED lines=13> */
.L_x_156:
[----:B------:R-:W-:Y:S05]  /*6810*/  BSYNC B1 ;  /* 0x0000000000017941 */ /* 0x000fea0003800000 */
.L_x_155:
        /* <DEDUP_REMOVED lines=13> */
.L_x_158:
[----:B------:R-:W-:Y:S05]  /*68f0*/  BSYNC B1 ;  /* 0x0000000000017941 */ /* 0x000fea0003800000 */
.L_x_157:
        /* <DEDUP_REMOVED lines=12> */
.L_x_160:
[----:B------:R-:W-:Y:S05]  /*69c0*/  BSYNC B1 ;  /* 0x0000000000017941 */ /* 0x000fea0003800000 */
.L_x_159:
        /* <DEDUP_REMOVED lines=12> */
.L_x_162:
[----:B------:R-:W-:Y:S05]  /*6a90*/  BSYNC B1 ;  /* 0x0000000000017941 */ /* 0x000fea0003800000 */
.L_x_161:
        /* <DEDUP_REMOVED lines=13> */
.L_x_164:
[----:B------:R-:W-:Y:S05]  /*6b70*/  BSYNC B1 ;  /* 0x0000000000017941 */ /* 0x000fea0003800000 */
.L_x_163:
        /* <DEDUP_REMOVED lines=13> */
.L_x_166:
[----:B------:R-:W-:Y:S05]  /*6c50*/  BSYNC B1 ;  /* 0x0000000000017941 */ /* 0x000fea0003800000 */
.L_x_165:
        /* <DEDUP_REMOVED lines=12> */
.L_x_168:
[----:B------:R-:W-:Y:S05]  /*6d20*/  BSYNC B1 ;  /* 0x0000000000017941 */ /* 0x000fea0003800000 */
.L_x_167:
        /* <DEDUP_REMOVED lines=12> */
.L_x_170:
[----:B------:R-:W-:Y:S05]  /*6df0*/  BSYNC B1 ;  /* 0x0000000000017941 */ /* 0x000fea0003800000 */
.L_x_169:
        /* <DEDUP_REMOVED lines=13> */
.L_x_172:
[----:B------:R-:W-:Y:S05]  /*6ed0*/  BSYNC B1 ;  /* 0x0000000000017941 */ /* 0x000fea0003800000 */
.L_x_171:
        /* <DEDUP_REMOVED lines=13> */
.L_x_174:
[----:B------:R-:W-:Y:S05]  /*6fb0*/  BSYNC B1 ;  /* 0x0000000000017941 */ /* 0x000fea0003800000 */
.L_x_173:
[----:B0----5:R-:W-:Y:S01]  /*6fc0*/  HADD2.F32 R3, -RZ, R105.H0_H0 ;  /* 0x20000069ff037230 */ /* 0x021fe20000004100 */
[----:B------:R-:W-:Y:S01]  /*6fd0*/  IADD3 R4, P2, R4, UR47, RZ ;  /* 0x0000002f04047c10 */ /* 0x000fe2000ff5e0ff */
[----:B------:R-:W-:Y:S01]  /*6fe0*/  BSSY B1, `(.L_x_175) ;  /* 0x000000a000017945 */ /* 0x000fe20003800000 */
[----:B------:R-:W-:Y:S02]  /*6ff0*/  ISETP.GT.AND P0, PT, R0, 0x8, P0 ;  /* 0x000000080000780c */ /* 0x000fe40000704270 */
[----:B------:R-:W-:Y:S01]  /*7000*/  FMUL R8, R3, R94 ;  /* 0x0000005e03087220 */ /* 0x000fe20000400000 */
[----:B------:R-:W-:-:S03]  /*7010*/  IADD3.X R5, R5, UR46, RZ, P2, !PT ;  /* 0x0000002e05057c10 */ /* 0x000fc600097fe4ff */
[----:B------:R-:W-:Y:S01]  /*7020*/  FFMA R85, R85, R93, R8 ;  /* 0x0000005d55557223 */ /* 0x000fe20000000008 */
[----:B------:R-:W-:-:S04]  /*7030*/  IADD3 R8, P2, R14, UR44, RZ ;  /* 0x0000002c0e087c10 */ /* 0x000fc8000ff5e0ff */
[----:B------:R0:W-:Y:S01]  /*7040*/  @P3 STG.E desc[UR38][R4.64], R85 ;  /* 0x0000005504003986 */ /* 0x0001e2000c101926 */
[----:B------:R-:W-:Y:S01]  /*7050*/  IADD3.X R9, R15, UR43, RZ, P2, !PT ;  /* 0x0000002b0f097c10 */ /* 0x000fe200097fe4ff */
[----:B------:R-:W-:Y:S07]  /*7060*/  @!P0 BRA `(.L_x_176) ;  /* 0x0000000000048947 */ /* 0x000fee0003800000 */
[----:B------:R0:W5:Y:S02]  /*7070*/  LDG.E.LTC128B.U16 R105, desc[UR38][R8.64] ;  /* 0x0000002608697981 */ /* 0x000164000c1e1520 */
.L_x_176:
[----:B------:R-:W-:Y:S05]  /*7080*/  BSYNC B1 ;  /* 0x0000000000017941 */ /* 0x000fea0003800000 */
.L_x_175:
[----:B-----5:R-:W-:Y:S01]  /*7090*/  HADD2.F32 R3, -RZ, R105.H0_H0 ;  /* 0x20000069ff037230 */ /* 0x020fe20000004100 */
[----:B------:R-:W-:Y:S01]  /*70a0*/  ISETP.GT.AND P1, PT, R0, 0x8, P1 ;  /* 0x000000080000780c */ /* 0x000fe20000f24270 */
[----:B------:R-:W-:Y:S01]  /*70b0*/  BSSY B1, `(.L_x_177) ;  /* 0x000000a000017945 */ /* 0x000fe20003800000 */
[----:B0-----:R-:W-:Y:S02]  /*70c0*/  IADD3 R4, P2, R6, UR47, RZ ;  /* 0x0000002f06047c10 */ /* 0x001fe4000ff5e0ff */
[----:B------:R-:W-:Y:S02]  /*70d0*/  FMUL R3, R3, R94 ;  /* 0x0000005e03037220 */ /* 0x000fe40000400000 */
[----:B------:R-:W-:Y:S02]  /*70e0*/  IADD3.X R5, R7, UR46, RZ, P2, !PT ;  /* 0x0000002e07057c10 */ /* 0x000fe400097fe4ff */
[----:B------:R-:W-:-:S05]  /*70f0*/  FFMA R3, R86, R93, R3 ;  /* 0x0000005d56037223 */ /* 0x000fca0000000003 */
[----:B------:R0:W-:Y:S01]  /*7100*/  @P0 STG.E desc[UR38][R4.64], R3 ;  /* 0x0000000304000986 */ /* 0x0001e2000c101926 */
[----:B------:R-:W-:-:S04]  /*7110*/  IADD3 R6, P0, R20, UR44, RZ ;  /* 0x0000002c14067c10 */ /* 0x000fc8000ff1e0ff */
[----:B------:R-:W-:Y:S01]  /*7120*/  IADD3.X R7, R21, UR43, RZ, P0, !PT ;  /* 0x0000002b15077c10 */ /* 0x000fe200087fe4ff */
[----:B------:R-:W-:Y:S08]  /*7130*/  @!P1 BRA `(.L_x_178) ;  /* 0x0000000000049947 */ /* 0x000ff00003800000 */
[----:B------:R0:W5:Y:S02]  /*7140*/  LDG.E.LTC128B.U16 R105, desc[UR38][R6.64] ;  /* 0x0000002606697981 */ /* 0x000164000c1e1520 */
.L_x_178:
[----:B------:R-:W-:Y:S05]  /*7150*/  BSYNC B1 ;  /* 0x0000000000017941 */ /* 0x000fea0003800000 */
.L_x_177:
[----:B------:R-:W-:Y:S05]  /*7160*/  @!P1 BRA `(.L_x_179) ;  /* 0x0000001400a09947 */ /* 0x000fea0003800000 */
[----:B-----5:R-:W-:Y:S01]  /*7170*/  HADD2.F32 R105, -RZ, R105.H0_H0 ;  /* 0x20000069ff697230 */ /* 0x020fe20000004100 */
[----:B0-----:R-:W-:-:S04]  /*7180*/  IADD3 R4, P0, R10, UR47, RZ ;  /* 0x0000002f0a047c10 */ /* 0x001fc8000ff1e0ff */
[----:B------:R-:W-:Y:S01]  /*7190*/  FMUL R0, R105, R94 ;  /* 0x0000005e69007220 */ /* 0x000fe20000400000 */
[----:B------:R-:W-:-:S03]  /*71a0*/  IADD3.X R5, R11, UR46, RZ, P0, !PT ;  /* 0x0000002e0b057c10 */ /* 0x000fc600087fe4ff */
[----:B------:R-:W-:-:S05]  /*71b0*/  FFMA R87, R87, R93, R0 ;  /* 0x0000005d57577223 */ /* 0x000fca0000000000 */
[----:B------:R0:W-:Y:S01]  /*71c0*/  STG.E desc[UR38][R4.64], R87 ;  /* 0x0000005704007986 */ /* 0x0001e2000c101926 */
[----:B------:R-:W-:Y:S05]  /*71d0*/  BRA `(.L_x_179) ;  /* 0x0000001400847947 */ /* 0x000fea0003800000 */
.L_x_54:
[----:B------:R-:W-:Y:S01]  /*71e0*/  ULDC.64 UR4, c[0x0][0x610] ;  /* 0x0001840000047ab9 */ /* 0x000fe20000000a00 */
[----:B------:R-:W-:Y:S01]  /*71f0*/  ISETP.GT.AND P1, PT, R3, 0x1, PT ;  /* 0x000000010300780c */ /* 0x000fe20003f24270 */
[-C--:B------:R-:W-:Y:S01]  /*7200*/  FMUL R13, R24, R93.reuse ;  /* 0x0000005d180d7220 */ /* 0x080fe20000400000 */
[----:B------:R-:W-:Y:S01]  /*7210*/  LEA R4, P4, R10, UR4, 0x2 ;  /* 0x000000040a047c11 */ /* 0x000fe2000f8810ff */
[-C--:B------:R-:W-:Y:S01]  /*7220*/  FMUL R25, R25, R93.reuse ;  /* 0x0000005d19197220 */ /* 0x080fe20000400000 */
[----:B------:R-:W-:Y:S01]  /*7230*/  ISETP.GT.AND P3, PT, R0, RZ, P1 ;  /* 0x000000ff0000720c */ /* 0x000fe20000f64270 */
[-C--:B------:R-:W-:Y:S01]  /*7240*/  FMUL R15, R26, R93.reuse ;  /* 0x0000005d1a0f7220 */ /* 0x080fe20000400000 */
[----:B------:R-:W-:Y:S01]  /*7250*/  LEA.HI.X R5, R10, UR5, R117, 0x2, P4 ;  /* 0x000000050a057c11 */ /* 0x000fe2000a0f1475 */
[-C--:B------:R-:W-:Y:S01]  /*7260*/  FMUL R27, R27, R93.reuse ;  /* 0x0000005d1b1b7220 */ /* 0x080fe20000400000 */
[CC--:B------:R-:W-:Y:S01]  /*7270*/  LEA R8, P4, R6.reuse, R4.reuse, 0x2 ;  /* 0x0000000406087211 */ /* 0x0c0fe200078810ff */
[----:B------:R-:W-:Y:S01]  /*7280*/  FMUL R29, R29, R93 ;  /* 0x0000005d1d1d7220 */ /* 0x000fe20000400000 */
[C---:B------:R-:W-:Y:S01]  /*7290*/  SHF.L.U64.HI R11, R99.reuse, 0x2, R100 ;  /* 0x00000002630b7819 */ /* 0x040fe20000010264 */
[----:B------:R0:W-:Y:S01]  /*72a0*/  @P2 STG.E desc[UR38][R4.64], R13 ;  /* 0x0000000d04002986 */ /* 0x0001e2000c101926 */
[----:B------:R-:W-:Y:S01]  /*72b0*/  LEA.HI.X R9, R6, R5, R7, 0x2, P4 ;  /* 0x0000000506097211 */ /* 0x000fe200020f1407 */
[----:B------:R-:W-:Y:S01]  /*72c0*/  IMAD.SHL.U32 R7, R99, 0x4, RZ ;  /* 0x0000000463077824 */ /* 0x000fe200078e00ff */
[C---:B------:R-:W-:Y:S01]  /*72d0*/  ISETP.GT.AND P2, PT, R0.reuse, 0x8, P0 ;  /* 0x000000080000780c */ /* 0x040fe20000744270 */
[-C--:B------:R-:W-:Y:S01]  /*72e0*/  FMUL R31, R31, R93.reuse ;  /* 0x0000005d1f1f7220 */ /* 0x080fe20000400000 */
[----:B------:R-:W-:Y:S01]  /*72f0*/  ISETP.GT.AND P1, PT, R0, 0x8, P1 ;  /* 0x000000080000780c */ /* 0x000fe20000f24270 */
[----:B------:R1:W-:Y:S01]  /*7300*/  @P3 STG.E desc[UR38][R8.64], R25 ;  /* 0x0000001908003986 */ /* 0x0003e2000c101926 */
[----:B------:R-:W-:Y:S01]  /*7310*/  IADD3 R6, P0, R7, R4, RZ ;  /* 0x0000000407067210 */ /* 0x000fe20007f1e0ff */
[-C--:B------:R-:W-:Y:S01]  /*7320*/  FMUL R33, R33, R93.reuse ;  /* 0x0000005d21217220 */ /* 0x080fe20000400000 */
[----:B------:R-:W-:Y:S01]  /*7330*/  IADD3 R10, P3, R7, R8, RZ ;  /* 0x00000008070a7210 */ /* 0x000fe20007f7e0ff */
[-C--:B------:R-:W-:Y:S01]  /*7340*/  FMUL R35, R35, R93.reuse ;  /* 0x0000005d23237220 */ /* 0x080fe20000400000 */
[-C--:B------:R-:W-:Y:S01]  /*7350*/  FMUL R37, R37, R93.reuse ;  /* 0x0000005d25257220 */ /* 0x080fe20000400000 */
[----:B------:R-:W-:Y:S01]  /*7360*/  IMAD.X R7, R11, 0x1, R5, P0 ;  /* 0x000000010b077824 */ /* 0x000fe200000e0605 */
[----:B------:R-:W-:Y:S01]  /*7370*/  ISETP.GT.AND P0, PT, R3, 0x8, PT ;  /* 0x000000080300780c */ /* 0x000fe20003f04270 */
[----:B------:R-:W-:Y:S01]  /*7380*/  IMAD.X R11, R11, 0x1, R9, P3 ;  /* 0x000000010b0b7824 */ /* 0x000fe200018e0609 */
[----:B0-----:R-:W-:Y:S01]  /*7390*/  IADD3 R4, P4, R4, UR47, RZ ;  /* 0x0000002f04047c10 */ /* 0x001fe2000ff9e0ff */
[-C--:B------:R-:W-:Y:S01]  /*73a0*/  FMUL R13, R28, R93.reuse ;  /* 0x0000005d1c0d7220 */ /* 0x080fe20000400000 */
[C---:B------:R-:W-:Y:S01]  /*73b0*/  ISETP.GT.AND P3, PT, R0.reuse, RZ, P0 ;  /* 0x000000ff0000720c */ /* 0x040fe20000764270 */
[----:B------:R0:W-:Y:S01]  /*73c0*/  @P2 STG.E desc[UR38][R6.64], R15 ;  /* 0x0000000f06002986 */ /* 0x0001e2000c101926 */
[----:B------:R-:W-:Y:S01]  /*73d0*/  ISETP.GT.AND P2, PT, R3, 0x9, PT ;  /* 0x000000090300780c */ /* 0x000fe20003f44270 */
[-C--:B------:R-:W-:Y:S01]  /*73e0*/  FMUL R39, R39, R93.reuse ;  /* 0x0000005d27277220 */ /* 0x080fe20000400000 */
[----:B------:R-:W-:Y:S01]  /*73f0*/  IADD3.X R5, R5, UR46, RZ, P4, !PT ;  /* 0x0000002e05057c10 */ /* 0x000fe2000a7fe4ff */
[----:B------:R2:W-:Y:S01]  /*7400*/  @P1 STG.E desc[UR38][R10.64], R27 ;  /* 0x0000001b0a001986 */ /* 0x0005e2000c101926 */
[----:B------:R-:W-:Y:S01]  /*7410*/  ISETP.GT.AND P1, PT, R0, RZ, P2 ;  /* 0x000000ff0000720c */ /* 0x000fe20001724270 */
[-C--:B------:R-:W-:Y:S01]  /*7420*/  FMUL R41, R41, R93.reuse ;  /* 0x0000005d29297220 */ /* 0x080fe20000400000 */
[----:B-1----:R-:W-:Y:S01]  /*7430*/  IADD3 R8, P4, R8, UR47, RZ ;  /* 0x0000002f08087c10 */ /* 0x002fe2000ff9e0ff */
[-C--:B------:R-:W-:Y:S01]  /*7440*/  FMUL R43, R43, R93.reuse ;  /* 0x0000005d2b2b7220 */ /* 0x080fe20000400000 */
[----:B------:R-:W-:Y:S01]  /*7450*/  ISETP.GT.AND P0, PT, R0, 0x8, P0 ;  /* 0x000000080000780c */ /* 0x000fe20000704270 */
[-C--:B------:R-:W-:Y:S01]  /*7460*/  FMUL R45, R45, R93.reuse ;  /* 0x0000005d2d2d7220 */ /* 0x080fe20000400000 */
[----:B------:R-:W-:Y:S01]  /*7470*/  IADD3.X R9, R9, UR46, RZ, P4, !PT ;  /* 0x0000002e09097c10 */ /* 0x000fe2000a7fe4ff */
[----:B------:R1:W-:Y:S01]  /*7480*/  @P3 STG.E desc[UR38][R4.64], R13 ;  /* 0x0000000d04003986 */ /* 0x0003e2000c101926 */
[----:B0-----:R-:W-:Y:S01]  /*7490*/  IADD3 R6, P3, R6, UR47, RZ ;  /* 0x0000002f06067c10 */ /* 0x001fe2000ff7e0ff */
[-C--:B------:R-:W-:Y:S01]  /*74a0*/  FMUL R15, R30, R93.reuse ;  /* 0x0000005d1e0f7220 */ /* 0x080fe20000400000 */
[----:B------:R-:W-:Y:S01]  /*74b0*/  ISETP.GT.AND P2, PT, R0, 0x8, P2 ;  /* 0x000000080000780c */ /* 0x000fe20001744270 */
[-C--:B------:R-:W-:Y:S01]  /*74c0*/  FMUL R47, R47, R93.reuse ;  /* 0x0000005d2f2f7220 */ /* 0x080fe20000400000 */
[----:B------:R-:W-:Y:S01]  /*74d0*/  IADD3.X R7, R7, UR46, RZ, P3, !PT ;  /* 0x0000002e07077c10 */ /* 0x000fe20009ffe4ff */
[----:B------:R-:W-:Y:S01]  /*74e0*/  @P1 STG.E desc[UR38][R8.64], R29 ;  /* 0x0000001d08001986 */ /* 0x000fe2000c101926 */
[----:B--2---:R-:W-:Y:S01]  /*74f0*/  IADD3 R10, P3, R10, UR47, RZ ;  /* 0x0000002f0a0a7c10 */ /* 0x004fe2000ff7e0ff */
[-C--:B------:R-:W-:Y:S01]  /*7500*/  FMUL R49, R49, R93.reuse ;  /* 0x0000005d31317220 */ /* 0x080fe20000400000 */
[----:B------:R-:W-:Y:S01]  /*7510*/  ISETP.GT.AND P1, PT, R3, 0x10, PT ;  /* 0x000000100300780c */ /* 0x000fe20003f24270 */
[----:B------:R0:W-:Y:S01]  /*7520*/  @P0 STG.E desc[UR38][R6.64], R15 ;  /* 0x0000000f06000986 */ /* 0x0001e2000c101926 */
[----:B------:R-:W-:Y:S01]  /*7530*/  IADD3.X R11, R11, UR46, RZ, P3, !PT ;  /* 0x0000002e0b0b7c10 */ /* 0x000fe20009ffe4ff */
[-C--:B-1----:R-:W-:Y:S01]  /*7540*/  FMUL R13, R32, R93.reuse ;  /* 0x0000005d200d7220 */ /* 0x082fe20000400000 */
[----:B------:R-:W-:Y:S01]  /*7550*/  ISETP.GT.AND P3, PT, R0, RZ, P1 ;  /* 0x000000ff0000720c */ /* 0x000fe20000f64270 */
[-C--:B------:R-:W-:Y:S01]  /*7560*/  FMUL R51, R51, R93.reuse ;  /* 0x0000005d33337220 */ /* 0x080fe20000400000 */
[----:B------:R-:W-:Y:S01]  /*7570*/  ISETP.GT.AND P0, PT, R3, 0x11, PT ;  /* 0x000000110300780c */ /* 0x000fe20003f04270 */
[----:B------:R1:W-:Y:S01]  /*7580*/  @P2 STG.E desc[UR38][R10.64], R31 ;  /* 0x0000001f0a002986 */ /* 0x0003e2000c101926 */
[----:B------:R-:W-:Y:S01]  /*7590*/  IADD3 R4, P4, R4, UR47, RZ ;  /* 0x0000002f04047c10 */ /* 0x000fe2000ff9e0ff */
[-C--:B------:R-:W-:Y:S01]  /*75a0*/  FMUL R53, R53, R93.reuse ;  /* 0x0000005d35357220 */ /* 0x080fe20000400000 */
[----:B------:R-:W-:Y:S01]  /*75b0*/  ISETP.GT.AND P2, PT, R0, RZ, P0 ;  /* 0x000000ff0000720c */ /* 0x000fe20000744270 */
[-C--:B------:R-:W-:Y:S01]  /*75c0*/  FMUL R55, R55, R93.reuse ;  /* 0x0000005d37377220 */ /* 0x080fe20000400000 */
[----:B------:R-:W-:Y:S01]  /*75d0*/  IADD3.X R5, R5, UR46, RZ, P4, !PT ;  /* 0x0000002e05057c10 */ /* 0x000fe2000a7fe4ff */
[-C--:B0-----:R-:W-:Y:S01]  /*75e0*/  FMUL R15, R34, R93.reuse ;  /* 0x0000005d220f7220 */ /* 0x081fe20000400000 */
[----:B------:R-:W-:Y:S01]  /*75f0*/  IADD3 R8, P4, R8, UR47, RZ ;  /* 0x0000002f08087c10 */ /* 0x000fe2000ff9e0ff */
[-C--:B------:R-:W-:Y:S01]  /*7600*/  FMUL R57, R57, R93.reuse ;  /* 0x0000005d39397220 */ /* 0x080fe20000400000 */
[----:B------:R-:W-:Y:S01]  /*7610*/  ISETP.GT.AND P1, PT, R0, 0x8, P1 ;  /* 0x000000080000780c */ /* 0x000fe20000f24270 */
[----:B------:R0:W-:Y:S01]  /*7620*/  @P3 STG.E desc[UR38][R4.64], R13 ;  /* 0x0000000d04003986 */ /* 0x0001e2000c101926 */
[----:B------:R-:W-:Y:S01]  /*7630*/  IADD3.X R9, R9, UR46, RZ, P4, !PT ;  /* 0x0000002e09097c10 */ /* 0x000fe2000a7fe4ff */
[-C--:B------:R-:W-:Y:S01]  /*7640*/  FMUL R59, R59, R93.reuse ;  /* 0x0000005d3b3b7220 */ /* 0x080fe20000400000 */
[----:B------:R-:W-:Y:S01]  /*7650*/  IADD3 R6, P3, R6, UR47, RZ ;  /* 0x0000002f06067c10 */ /* 0x000fe2000ff7e0ff */
[-C--:B------:R-:W-:Y:S01]  /*7660*/  FMUL R61, R61, R93.reuse ;  /* 0x0000005d3d3d7220 */ /* 0x080fe20000400000 */
[----:B------:R-:W-:Y:S01]  /*7670*/  ISETP.GT.AND P0, PT, R0, 0x8, P0 ;  /* 0x000000080000780c */ /* 0x000fe20000704270 */
[----:B------:R-:W-:Y:S01]  /*7680*/  @P2 STG.E desc[UR38][R8.64], R33 ;  /* 0x0000002108002986 */ /* 0x000fe2000c101926 */
[----:B------:R-:W-:Y:S01]  /*7690*/  IADD3.X R7, R7, UR46, RZ, P3, !PT ;  /* 0x0000002e07077c10 */ /* 0x000fe20009ffe4ff */
[-C--:B------:R-:W-:Y:S01]  /*76a0*/  FMUL R63, R63, R93.reuse ;  /* 0x0000005d3f3f7220 */ /* 0x080fe20000400000 */
[----:B-1----:R-:W-:Y:S01]  /*76b0*/  IADD3 R10, P3, R10, UR47, RZ ;  /* 0x0000002f0a0a7c10 */ /* 0x002fe2000ff7e0ff */
[-C--:B------:R-:W-:Y:S01]  /*76c0*/  FMUL R65, R65, R93.reuse ;  /* 0x0000005d41417220 */ /* 0x080fe20000400000 */
[----:B------:R-:W-:Y:S01]  /*76d0*/  ISETP.GT.AND P2, PT, R3, 0x18, PT ;  /* 0x000000180300780c */ /* 0x000fe20003f44270 */
[----:B------:R1:W-:Y:S01]  /*76e0*/  @P1 STG.E desc[UR38][R6.64], R15 ;  /* 0x0000000f06001986 */ /* 0x0003e2000c101926 */
[----:B------:R-:W-:Y:S01]  /*76f0*/  IADD3.X R11, R11, UR46, RZ, P3, !PT ;  /* 0x0000002e0b0b7c10 */ /* 0x000fe20009ffe4ff */
[-C--:B0-----:R-:W-:Y:S01]  /*7700*/  FMUL R13, R36, R93.reuse ;  /* 0x0000005d240d7220 */ /* 0x081fe20000400000 */
        /* <DEDUP_REMOVED lines=9> */
[-C--:B-1----:R-:W-:Y:S01]  /*77a0*/  FMUL R15, R38, R93.reuse ;  /* 0x0000005d260f7220 */ /* 0x082fe20000400000 */
        /* <DEDUP_REMOVED lines=12> */
[----:B0-----:R-:W-:Y:S01]  /*7870*/  IADD3 R10, P3, R10, UR47, RZ ;  /* 0x0000002f0a0a7c10 */ /* 0x001fe2000ff7e0ff */
        /* <DEDUP_REMOVED lines=14> */
[----:B0-----:R-:W-:Y:S01]  /*7960*/  FMUL R15, R42, R93 ;  /* 0x0000005d2a0f7220 */ /* 0x001fe20000400000 */
[----:B------:R-:W-:-:S02]  /*7970*/  IADD3 R8, P4, R8, UR47, RZ ;  /* 0x0000002f08087c10 */ /* 0x000fc4000ff9e0ff */
[----:B------:R-:W-:Y:S01]  /*7980*/  ISETP.GT.AND P0, PT, R0, 0x8, P0 ;  /* 0x000000080000780c */ /* 0x000fe20000704270 */
[----:B------:R0:W-:Y:S01]  /*7990*/  @P3 STG.E desc[UR38][R4.64], R13 ;  /* 0x0000000d04003986 */ /* 0x0001e2000c101926 */
[----:B------:R-:W-:Y:S02]  /*79a0*/  IADD3.X R9, R9, UR46, RZ, P4, !PT ;  /* 0x0000002e09097c10 */ /* 0x000fe4000a7fe4ff */
[----:B------:R-:W-:Y:S02]  /*79b0*/  IADD3 R6, P3, R6, UR47, RZ ;  /* 0x0000002f06067c10 */ /* 0x000fe4000ff7e0ff */
[----:B------:R-:W-:Y:S01]  /*79c0*/  ISETP.GT.AND P2, PT, R0, 0x8, P2 ;  /* 0x000000080000780c */ /* 0x000fe20001744270 */
[----:B------:R-:W-:Y:S01]  /*79d0*/  @P1 STG.E desc[UR38][R8.64], R41 ;  /* 0x0000002908001986 */ /* 0x000fe2000c101926 */
[----:B------:R-:W-:Y:S02]  /*79e0*/  IADD3.X R7, R7, UR46, RZ, P3, !PT ;  /* 0x0000002e07077c10 */ /* 0x000fe40009ffe4ff */
[----:B-1----:R-:W-:-:S02]  /*79f0*/  IADD3 R10, P3, R10, UR47, RZ ;  /* 0x0000002f0a0a7c10 */ /* 0x002fc4000ff7e0ff */
[----:B------:R-:W-:Y:S01]  /*7a00*/  ISETP.GT.AND P1, PT, R3, 0x28, PT ;  /* 0x000000280300780c */ /* 0x000fe20003f24270 */
[----:B------:R1:W-:Y:S01]  /*7a10*/  @P0 STG.E desc[UR38][R6.64], R15 ;  /* 0x0000000f06000986 */ /* 0x0003e2000c101926 */
[----:B------:R-:W-:Y:S01]  /*7a20*/  IADD3.X R11, R11, UR46, RZ, P3, !PT ;  /* 0x0000002e0b0b7c10 */ /* 0x000fe20009ffe4ff */
[----:B0-----:R-:W-:Y:S01]  /*7a30*/  FMUL R13, R44, R93 ;  /* 0x0000005d2c0d7220 */ /* 0x001fe20000400000 */
[----:B------:R-:W-:Y:S02]  /*7a40*/  ISETP.GT.AND P3, PT, R0, RZ, P1 ;  /* 0x000000ff0000720c */ /* 0x000fe40000f64270 */
[----:B------:R-:W-:Y:S01]  /*7a50*/  ISETP.GT.AND P0, PT, R3, 0x29, PT ;  /* 0x000000290300780c */ /* 0x000fe20003f04270 */
[----:B------:R0:W-:Y:S01]  /*7a60*/  @P2 STG.E desc[UR38][R10.64], R43 ;  /* 0x0000002b0a002986 */ /* 0x0001e2000c101926 */
[----:B------:R-:W-:Y:S02]  /*7a70*/  IADD3 R4, P4, R4, UR47, RZ ;  /* 0x0000002f04047c10 */ /* 0x000fe4000ff9e0ff */
[----:B------:R-:W-:-:S02]  /*7a80*/  ISETP.GT.AND P2, PT, R0, RZ, P0 ;  /* 0x000000ff0000720c */ /* 0x000fc40000744270 */
[----:B------:R-:W-:Y:S01]  /*7a90*/  IADD3.X R5, R5, UR46, RZ, P4, !PT ;  /* 0x0000002e05057c10 */ /* 0x000fe2000a7fe4ff */
[----:B-1----:R-:W-:Y:S01]  /*7aa0*/  FMUL R15, R46, R93 ;  /* 0x0000005d2e0f7220 */ /* 0x002fe20000400000 */
[----:B------:R-:W-:Y:S02]  /*7ab0*/  IADD3 R8, P4, R8, UR47, RZ ;  /* 0x0000002f08087c10 */ /* 0x000fe4000ff9e0ff */
[----:B------:R-:W-:Y:S01]  /*7ac0*/  ISETP.GT.AND P1, PT, R0, 0x8, P1 ;  /* 0x000000080000780c */ /* 0x000fe20000f24270 */
[----:B------:R1:W-:Y:S01]  /*7ad0*/  @P3 STG.E desc[UR38][R4.64], R13 ;  /* 0x0000000d04003986 */ /* 0x0003e2000c101926 */
[----:B------:R-:W-:Y:S02]  /*7ae0*/  IADD3.X R9, R9, UR46, RZ, P4, !PT ;  /* 0x0000002e09097c10 */ /* 0x000fe4000a7fe4ff */
[----:B------:R-:W-:Y:S02]  /*7af0*/  IADD3 R6, P3, R6, UR47, RZ ;  /* 0x0000002f06067c10 */ /* 0x000fe4000ff7e0ff */
[----:B------:R-:W-:Y:S01]  /*7b00*/  ISETP.GT.AND P0, PT, R0, 0x8, P0 ;  /* 0x000000080000780c */ /* 0x000fe20000704270 */
[----:B------:R-:W-:Y:S01]  /*7b10*/  @P2 STG.E desc[UR38][R8.64], R45 ;  /* 0x0000002d08002986 */ /* 0x000fe2000c101926 */
[----:B------:R-:W-:-:S02]  /*7b20*/  IADD3.X R7, R7, UR46, RZ, P3, !PT ;  /* 0x0000002e07077c10 */ /* 0x000fc40009ffe4ff */
[----:B0-----:R-:W-:Y:S02]  /*7b30*/  IADD3 R10, P3, R10, UR47, RZ ;  /* 0x0000002f0a0a7c10 */ /* 0x001fe4000ff7e0ff */
[----:B------:R-:W-:Y:S01]  /*7b40*/  ISETP.GT.AND P2, PT, R3, 0x30, PT ;  /* 0x000000300300780c */ /* 0x000fe20003f44270 */
[----:B------:R0:W-:Y:S01]  /*7b50*/  @P1 STG.E desc[UR38][R6.64], R15 ;  /* 0x0000000f06001986 */ /* 0x0001e2000c101926 */
[----:B------:R-:W-:Y:S01]  /*7b60*/  IADD3.X R11, R11, UR46, RZ, P3, !PT ;  /* 0x0000002e0b0b7c10 */ /* 0x000fe20009ffe4ff */
[----:B-1----:R-:W-:Y:S01]  /*7b70*/  FMUL R13, R48, R93 ;  /* 0x0000005d300d7220 */ /* 0x002fe20000400000 */
[----:B------:R-:W-:Y:S02]  /*7b80*/  ISETP.GT.AND P3, PT, R0, RZ, P2 ;  /* 0x000000ff0000720c */ /* 0x000fe40001764270 */
[----:B------:R-:W-:Y:S01]  /*7b90*/  ISETP.GT.AND P1, PT, R3, 0x31, PT ;  /* 0x000000310300780c */ /* 0x000fe20003f24270 */
[----:B------:R1:W-:Y:S01]  /*7ba0*/  @P0 STG.E desc[UR38][R10.64], R47 ;  /* 0x0000002f0a000986 */ /* 0x0003e2000c101926 */
[----:B------:R-:W-:-:S02]  /*7bb0*/  IADD3 R4, P4, R4, UR47, RZ ;  /* 0x0000002f04047c10 */ /* 0x000fc4000ff9e0ff */
[----:B------:R-:W-:Y:S02]  /*7bc0*/  ISETP.GT.AND P0, PT, R0, RZ, P1 ;  /* 0x000000ff0000720c */ /* 0x000fe40000f04270 */
[----:B------:R-:W-:Y:S01]  /*7bd0*/  IADD3.X R5, R5, UR46, RZ, P4, !PT ;  /* 0x0000002e05057c10 */ /* 0x000fe2000a7fe4ff */
[----:B0-----:R-:W-:Y:S01]  /*7be0*/  FMUL R15, R50, R93 ;  /* 0x0000005d320f7220 */ /* 0x001fe20000400000 */
[----:B------:R-:W-:Y:S02]  /*7bf0*/  IADD3 R8, P4, R8, UR47, RZ ;  /* 0x0000002f08087c10 */ /* 0x000fe4000ff9e0ff */
[----:B------:R-:W-:Y:S01]  /*7c00*/  ISETP.GT.AND P2, PT, R0, 0x8, P2 ;  /* 0x000000080000780c */ /* 0x000fe20001744270 */
[----:B------:R0:W-:Y:S01]  /*7c10*/  @P3 STG.E desc[UR38][R4.64], R13 ;  /* 0x0000000d04003986 */ /* 0x0001e2000c101926 */
[----:B------:R-:W-:Y:S02]  /*7c20*/  IADD3.X R9, R9, UR46, RZ, P4, !PT ;  /* 0x0000002e09097c10 */ /* 0x000fe4000a7fe4ff */
[----:B------:R-:W-:-:S02]  /*7c30*/  IADD3 R6, P3, R6, UR47, RZ ;  /* 0x0000002f06067c10 */ /* 0x000fc4000ff7e0ff */
[----:B------:R-:W-:Y:S01]  /*7c40*/  ISETP.GT.AND P1, PT, R0, 0x8, P1 ;  /* 0x000000080000780c */ /* 0x000fe20000f24270 */
[----:B------:R-:W-:Y:S01]  /*7c50*/  @P0 STG.E desc[UR38][R8.64], R49 ;  /* 0x0000003108000986 */ /* 0x000fe2000c101926 */
[----:B------:R-:W-:Y:S02]  /*7c60*/  IADD3.X R7, R7, UR46, RZ, P3, !PT ;  /* 0x0000002e07077c10 */ /* 0x000fe40009ffe4ff */
[----:B-1----:R-:W-:Y:S02]  /*7c70*/  IADD3 R10, P3, R10, UR47, RZ ;  /* 0x0000002f0a0a7c10 */ /* 0x002fe4000ff7e0ff */
[----:B------:R-:W-:Y:S01]  /*7c80*/  ISETP.GT.AND P0, PT, R3, 0x38, PT ;  /* 0x000000380300780c */ /* 0x000fe20003f04270 */
[----:B------:R1:W-:Y:S01]  /*7c90*/  @P2 STG.E desc[UR38][R6.64], R15 ;  /* 0x0000000f06002986 */ /* 0x0003e2000c101926 */
[----:B------:R-:W-:Y:S01]  /*7ca0*/  IADD3.X R11, R11, UR46, RZ, P3, !PT ;  /* 0x0000002e0b0b7c10 */ /* 0x000fe20009ffe4ff */
[----:B0-----:R-:W-:Y:S01]  /*7cb0*/  FMUL R13, R52, R93 ;  /* 0x0000005d340d7220 */ /* 0x001fe20000400000 */
[----:B------:R-:W-:-:S02]  /*7cc0*/  ISETP.GT.AND P3, PT, R0, RZ, P0 ;  /* 0x000000ff0000720c */ /* 0x000fc40000764270 */
[----:B------:R-:W-:Y:S01]  /*7cd0*/  ISETP.GT.AND P2, PT, R3, 0x39, PT ;  /* 0x000000390300780c */ /* 0x000fe20003f44270 */
[----:B------:R0:W-:Y:S01]  /*7ce0*/  @P1 STG.E desc[UR38][R10.64], R51 ;  /* 0x000000330a001986 */ /* 0x0001e2000c101926 */
[----:B------:R-:W-:Y:S02]  /*7cf0*/  IADD3 R4, P4, R4, UR47, RZ ;  /* 0x0000002f04047c10 */ /* 0x000fe4000ff9e0ff */
[----:B------:R-:W-:Y:S02]  /*7d00*/  ISETP.GT.AND P1, PT, R0, RZ, P2 ;  /* 0x000000ff0000720c */ /* 0x000fe40001724270 */
[----:B------:R-:W-:Y:S01]  /*7d10*/  IADD3.X R5, R5, UR46, RZ, P4, !PT ;  /* 0x0000002e05057c10 */ /* 0x000fe2000a7fe4ff */
[----:B-1----:R-:W-:Y:S01]  /*7d20*/  FMUL R15, R54, R93 ;  /* 0x0000005d360f7220 */ /* 0x002fe20000400000 */
[----:B------:R-:W-:Y:S02]  /*7d30*/  IADD3 R8, P4, R8, UR47, RZ ;  /* 0x0000002f08087c10 */ /* 0x000fe4000ff9e0ff */
[----:B------:R-:W-:Y:S01]  /*7d40*/  ISETP.GT.AND P0, PT, R0, 0x8, P0 ;  /* 0x000000080000780c */ /* 0x000fe20000704270 */
[----:B------:R1:W-:Y:S01]  /*7d50*/  @P3 STG.E desc[UR38][R4.64], R13 ;  /* 0x0000000d04003986 */ /* 0x0003e2000c101926 */
[----:B------:R-:W-:-:S02]  /*7d60*/  IADD3.X R9, R9, UR46, RZ, P4, !PT ;  /* 0x0000002e09097c10 */ /* 0x000fc4000a7fe4ff */
[----:B------:R-:W-:Y:S02]  /*7d70*/  IADD3 R6, P3, R6, UR47, RZ ;  /* 0x0000002f06067c10 */ /* 0x000fe4000ff7e0ff */
[----:B------:R-:W-:Y:S01]  /*7d80*/  ISETP.GT.AND P2, PT, R0, 0x8, P2 ;  /* 0x000000080000780c */ /* 0x000fe20001744270 */
[----:B------:R-:W-:Y:S01]  /*7d90*/  @P1 STG.E desc[UR38][R8.64], R53 ;  /* 0x0000003508001986 */ /* 0x000fe2000c101926 */
[----:B------:R-:W-:Y:S02]  /*7da0*/  IADD3.X R7, R7, UR46, RZ, P3, !PT ;  /* 0x0000002e07077c10 */ /* 0x000fe40009ffe4ff */
[----:B0-----:R-:W-:Y:S02]  /*7db0*/  IADD3 R10, P3, R10, UR47, RZ ;  /* 0x0000002f0a0a7c10 */ /* 0x001fe4000ff7e0ff */
[----:B------:R-:W-:Y:S01]  /*7dc0*/  ISETP.GT.AND P1, PT, R3, 0x40, PT ;  /* 0x000000400300780c */ /* 0x000fe20003f24270 */
[----:B------:R0:W-:Y:S01]  /*7dd0*/  @P0 STG.E desc[UR38][R6.64], R15 ;  /* 0x0000000f06000986 */ /* 0x0001e2000c101926 */
[----:B------:R-:W-:Y:S01]  /*7de0*/  IADD3.X R11, R11, UR46, RZ, P3, !PT ;  /* 0x0000002e0b0b7c10 */ /* 0x000fe20009ffe4ff */
[----:B-1----:R-:W-:Y:S01]  /*7df0*/  FMUL R13, R56, R93 ;  /* 0x0000005d380d7220 */ /* 0x002fe20000400000 */
[----:B------:R-:W-:-:S02]  /*7e00*/  ISETP.GT.AND P3, PT, R0, RZ, P1 ;  /* 0x000000ff0000720c */ /* 0x000fc40000f64270 */
[----:B------:R-:W-:Y:S01]  /*7e10*/  ISETP.GT.AND P0, PT, R3, 0x41, PT ;  /* 0x000000410300780c */ /* 0x000fe20003f04270 */
[----:B------:R1:W-:Y:S01]  /*7e20*/  @P2 STG.E desc[UR38][R10.64], R55 ;  /* 0x000000370a002986 */ /* 0x0003e2000c101926 */
[----:B------:R-:W-:Y:S02]  /*7e30*/  IADD3 R4, P4, R4, UR47, RZ ;  /* 0x0000002f04047c10 */ /* 0x000fe4000ff9e0ff */
[----:B------:R-:W-:Y:S02]  /*7e40*/  ISETP.GT.AND P2, PT, R0, RZ, P0 ;  /* 0x000000ff0000720c */ /* 0x000fe40000744270 */
[----:B------:R-:W-:Y:S01]  /*7e50*/  IADD3.X R5, R5, UR46, RZ, P4, !PT ;  /* 0x0000002e05057c10 */ /* 0x000fe2000a7fe4ff */
[----:B0-----:R-:W-:Y:S01]  /*7e60*/  FMUL R15, R58, R93 ;  /* 0x0000005d3a0f7220 */ /* 0x001fe20000400000 */
        /* <DEDUP_REMOVED lines=103> */
[----:B------:R-:W-:-:S02]  /*84e0*/  IADD3 R6, P3, R6, UR47, RZ ;  /* 0x0000002f06067c10 */ /* 0x000fc4000ff7e0ff */
[----:B------:R-:W-:Y:S02]  /*84f0*/  IADD3.X R9, R9, UR46, RZ, P4, !PT ;  /* 0x0000002e09097c10 */ /* 0x000fe4000a7fe4ff */
[----:B------:R-:W-:Y:S02]  /*8500*/  ISETP.GT.AND P2, PT, R0, 0x8, P2 ;  /* 0x000000080000780c */ /* 0x000fe40001744270 */
[----:B------:R-:W-:Y:S01]  /*8510*/  IADD3.X R7, R7, UR46, RZ, P3, !PT ;  /* 0x0000002e07077c10 */ /* 0x000fe20009ffe4ff */
[----:B------:R-:W-:Y:S01]  /*8520*/  @P1 STG.E desc[UR38][R8.64], R77 ;  /* 0x0000004d08001986 */ /* 0x000fe2000c101926 */
[----:B0-----:R-:W-:Y:S02]  /*8530*/  IADD3 R10, P3, R10, UR47, RZ ;  /* 0x0000002f0a0a7c10 */ /* 0x001fe4000ff7e0ff */
[----:B------:R-:W-:Y:S01]  /*8540*/  ISETP.GT.AND P1, PT, R3, 0x70, PT ;  /* 0x000000700300780c */ /* 0x000fe20003f24270 */
[----:B------:R0:W-:Y:S01]  /*8550*/  @P0 STG.E desc[UR38][R6.64], R15 ;  /* 0x0000000f06000986 */ /* 0x0001e2000c101926 */
[----:B------:R-:W-:Y:S01]  /*8560*/  IADD3.X R11, R11, UR46, RZ, P3, !PT ;  /* 0x0000002e0b0b7c10 */ /* 0x000fe20009ffe4ff */
[----:B-1----:R-:W-:Y:S01]  /*8570*/  FMUL R13, R80, R93 ;  /* 0x0000005d500d7220 */ /* 0x002fe20000400000 */
[----:B------:R-:W-:-:S02]  /*8580*/  ISETP.GT.AND P0, PT, R3, 0x71, PT ;  /* 0x000000710300780c */ /* 0x000fc40003f04270 */
[----:B------:R-:W-:Y:S01]  /*8590*/  ISETP.GT.AND P3, PT, R0, RZ, P1 ;  /* 0x000000ff0000720c */ /* 0x000fe20000f64270 */
[----:B------:R1:W-:Y:S01]  /*85a0*/  @P2 STG.E desc[UR38][R10.64], R79 ;  /* 0x0000004f0a002986 */ /* 0x0003e2000c101926 */
[----:B------:R-:W-:Y:S02]  /*85b0*/  IADD3 R4, P4, R4, UR47, RZ ;  /* 0x0000002f04047c10 */ /* 0x000fe4000ff9e0ff */
[----:B------:R-:W-:Y:S02]  /*85c0*/  ISETP.GT.AND P2, PT, R0, RZ, P0 ;  /* 0x000000ff0000720c */ /* 0x000fe40000744270 */
[----:B------:R-:W-:Y:S01]  /*85d0*/  IADD3.X R5, R5, UR46, RZ, P4, !PT ;  /* 0x0000002e05057c10 */ /* 0x000fe2000a7fe4ff */
[----:B0-----:R-:W-:Y:S01]  /*85e0*/  FMUL R15, R82, R93 ;  /* 0x0000005d520f7220 */ /* 0x001fe20000400000 */
[----:B------:R-:W-:Y:S02]  /*85f0*/  IADD3 R8, P4, R8, UR47, RZ ;  /* 0x0000002f08087c10 */ /* 0x000fe4000ff9e0ff */
[----:B------:R-:W-:-:S02]  /*8600*/  ISETP.GT.AND P1, PT, R0, 0x8, P1 ;  /* 0x000000080000780c */ /* 0x000fc40000f24270 */
[----:B------:R-:W-:Y:S01]  /*8610*/  IADD3.X R9, R9, UR46, RZ, P4, !PT ;  /* 0x0000002e09097c10 */ /* 0x000fe2000a7fe4ff */
[----:B------:R0:W-:Y:S01]  /*8620*/  @P3 STG.E desc[UR38][R4.64], R13 ;  /* 0x0000000d04003986 */ /* 0x0001e2000c101926 */
[----:B------:R-:W-:Y:S02]  /*8630*/  ISETP.GT.AND P3, PT, R0, 0x8, P0 ;  /* 0x000000080000780c */ /* 0x000fe40000764270 */
[----:B------:R-:W-:Y:S01]  /*8640*/  IADD3 R6, P0, R6, UR47, RZ ;  /* 0x0000002f06067c10 */ /* 0x000fe2000ff1e0ff */
[----:B------:R-:W-:Y:S01]  /*8650*/  @P2 STG.E desc[UR38][R8.64], R81 ;  /* 0x0000005108002986 */ /* 0x000fe2000c101926 */
[----:B-1----:R-:W-:Y:S02]  /*8660*/  IADD3 R10, P2, R10, UR47, RZ ;  /* 0x0000002f0a0a7c10 */ /* 0x002fe4000ff5e0ff */
[----:B------:R-:W-:Y:S02]  /*8670*/  IADD3.X R7, R7, UR46, RZ, P0, !PT ;  /* 0x0000002e07077c10 */ /* 0x000fe400087fe4ff */
[----:B------:R-:W-:-:S02]  /*8680*/  IADD3.X R11, R11, UR46, RZ, P2, !PT ;  /* 0x0000002e0b0b7c10 */ /* 0x000fc400097fe4ff */
[C---:B------:R-:W-:Y:S01]  /*8690*/  ISETP.GT.AND P2, PT, R3.reuse, 0x78, PT ;  /* 0x000000780300780c */ /* 0x040fe20003f44270 */
[----:B------:R1:W-:Y:S01]  /*86a0*/  @P1 STG.E desc[UR38][R6.64], R15 ;  /* 0x0000000f06001986 */ /* 0x0003e2000c101926 */
[----:B0-----:R-:W-:Y:S02]  /*86b0*/  IADD3 R4, P4, R4, UR47, RZ ;  /* 0x0000002f04047c10 */ /* 0x001fe4000ff9e0ff */
[----:B------:R-:W-:Y:S01]  /*86c0*/  ISETP.GT.AND P0, PT, R3, 0x79, PT ;  /* 0x000000790300780c */ /* 0x000fe20003f04270 */
[----:B------:R0:W-:Y:S01]  /*86d0*/  @P3 STG.E desc[UR38][R10.64], R83 ;  /* 0x000000530a003986 */ /* 0x0001e2000c101926 */
[----:B------:R-:W-:Y:S01]  /*86e0*/  IADD3 R12, P1, R6, UR47, RZ ;  /* 0x0000002f060c7c10 */ /* 0x000fe2000ff3e0ff */
[----:B------:R-:W-:Y:S01]  /*86f0*/  FMUL R3, R84, R93 ;  /* 0x0000005d54037220 */ /* 0x000fe20000400000 */
[----:B------:R-:W-:Y:S02]  /*8700*/  ISETP.GT.AND P3, PT, R0, RZ, P2 ;  /* 0x000000ff0000720c */ /* 0x000fe40001764270 */
[----:B------:R-:W-:-:S02]  /*8710*/  IADD3.X R5, R5, UR46, RZ, P4, !PT ;  /* 0x0000002e05057c10 */ /* 0x000fc4000a7fe4ff */
[----:B------:R-:W-:Y:S01]  /*8720*/  ISETP.GT.AND P4, PT, R0, RZ, P0 ;  /* 0x000000ff0000720c */ /* 0x000fe20000784270 */
[----:B-1----:R-:W-:Y:S01]  /*8730*/  FMUL R15, R86, R93 ;  /* 0x0000005d560f7220 */ /* 0x002fe20000400000 */
[----:B------:R-:W-:Y:S02]  /*8740*/  IADD3.X R13, R7, UR46, RZ, P1, !PT ;  /* 0x0000002e070d7c10 */ /* 0x000fe40008ffe4ff */
[----:B------:R-:W-:Y:S02]  /*8750*/  ISETP.GT.AND P2, PT, R0, 0x8, P2 ;  /* 0x000000080000780c */ /* 0x000fe40001744270 */
[----:B------:R-:W-:Y:S02]  /*8760*/  IADD3 R8, P1, R8, UR47, RZ ;  /* 0x0000002f08087c10 */ /* 0x000fe4000ff3e0ff */
[----:B------:R-:W-:Y:S01]  /*8770*/  ISETP.GT.AND P0, PT, R0, 0x8, P0 ;  /* 0x000000080000780c */ /* 0x000fe20000704270 */
[----:B------:R0:W-:Y:S01]  /*8780*/  @P3 STG.E desc[UR38][R4.64], R3 ;  /* 0x0000000304003986 */ /* 0x0001e2000c101926 */
[----:B------:R-:W-:-:S02]  /*8790*/  IADD3.X R9, R9, UR46, RZ, P1, !PT ;  /* 0x0000002e09097c10 */ /* 0x000fc40008ffe4ff */
[----:B------:R-:W-:-:S03]  /*87a0*/  IADD3 R6, P1, R10, UR47, RZ ;  /* 0x0000002f0a067c10 */ /* 0x000fc6000ff3e0ff */
[----:B------:R0:W-:Y:S01]  /*87b0*/  @P4 STG.E desc[UR38][R8.64], R85 ;  /* 0x0000005508004986 */ /* 0x0001e2000c101926 */
[----:B------:R-:W-:-:S03]  /*87c0*/  IADD3.X R7, R11, UR46, RZ, P1, !PT ;  /* 0x0000002e0b077c10 */ /* 0x000fc60008ffe4ff */
[----:B------:R0:W-:Y:S04]  /*87d0*/  @P2 STG.E desc[UR38][R12.64], R15 ;  /* 0x0000000f0c002986 */ /* 0x0001e8000c101926 */
[----:B------:R0:W-:Y:S02]  /*87e0*/  @P0 STG.E desc[UR38][R6.64], R87 ;  /* 0x0000005706000986 */ /* 0x0001e4000c101926 */
.L_x_179:
[----:B------:R-:W-:Y:S05]  /*87f0*/  BSYNC B0 ;  /* 0x0000000000007941 */ /* 0x000fea0003800000 */
.L_x_53:
[----:B------:R-:W-:Y:S01]  /*8800*/  IADD3 R16, P0, R16, UR36, RZ ;  /* 0x0000002410107c10 */ /* 0x000fe2000ff1e0ff */
[----:B------:R-:W-:Y:S01]  /*8810*/  ULDC.64 UR4, c[0x0][0x6f0] ;  /* 0x0001bc0000047ab9 */ /* 0x000fe20000000a00 */
[----:B------:R-:W-:Y:S01]  /*8820*/  PRMT R0, RZ, 0x7610, R0 ;  /* 0x00007610ff007816 */ /* 0x000fe20000000000 */
[----:B---3--:R-:W-:Y:S01]  /*8830*/  IMAD.MOV.U32 R89, RZ, RZ, -0x1 ;  /* 0xffffffffff597424 */ /* 0x008fe200078e00ff */
[----:B------:R-:W-:Y:S01]  /*8840*/  IADD3.X R17, R17, UR40, RZ, P0, !PT ;  /* 0x0000002811117c10 */ /* 0x000fe200087fe4ff */
[----:B------:R-:W-:Y:S01]  /*8850*/  IMAD.MOV.U32 R88, RZ, RZ, -0x1 ;  /* 0xffffffffff587424 */ /* 0x000fe200078e00ff */
[----:B------:R-:W-:-:S04]  /*8860*/  ISETP.GE.U32.AND P0, PT, R16, UR4, PT ;  /* 0x0000000410007c0c */ /* 0x000fc8000bf06070 */
[----:B------:R-:W-:-:S13]  /*8870*/  ISETP.GE.U32.AND.EX P0, PT, R17, UR5, PT, P0 ;  /* 0x0000000511007c0c */ /* 0x000fda000bf06100 */
[----:B------:R-:W-:Y:S05]  /*8880*/  @P0 BRA `(.L_x_180) ;  /* 0x0000000400500947 */ /* 0x000fea0003800000 */
[----:B0---4-:R-:W0:Y:S01]  /*8890*/  LDC.64 R10, c[0x0][0x6c8] ;  /* 0x0001b200ff0a7b82 */ /* 0x011e220000000a00 */
[----:B------:R-:W3:Y:S01]  /*88a0*/  S2R R12, SR_CTAID.X ;  /* 0x00000000000c7919 */ /* 0x000ee20000002500 */
[----:B------:R-:W-:Y:S02]  /*88b0*/  IMAD.MOV.U32 R8, RZ, RZ, R16 ;  /* 0x000000ffff087224 */ /* 0x000fe400078e0010 */
[----:B------:R-:W-:Y:S01]  /*88c0*/  IMAD.MOV.U32 R9, RZ, RZ, R17 ;  /* 0x000000ffff097224 */ /* 0x000fe200078e0011 */
[----:B------:R-:W4:Y:S03]  /*88d0*/  S2R R20, SR_CTAID.Y ;  /* 0x0000000000147919 */ /* 0x000f260000002600 */
[----:B------:R-:W2:Y:S08]  /*88e0*/  LDC R0, c[0x0][0x6d0] ;  /* 0x0001b400ff007b82 */ /* 0x000eb00000000800 */
[----:B-1----:R-:W1:Y:S01]  /*88f0*/  LDC.64 R14, c[0x0][0x6c0] ;  /* 0x0001b000ff0e7b82 */ /* 0x002e620000000a00 */
[----:B0-----:R-:W-:-:S04]  /*8900*/  ISETP.NE.U32.AND P0, PT, R10, RZ, PT ;  /* 0x000000ff0a00720c */ /* 0x001fc80003f05070 */
[----:B------:R-:W-:-:S13]  /*8910*/  ISETP.NE.AND.EX P0, PT, R11, RZ, PT, P0 ;  /* 0x000000ff0b00720c */ /* 0x000fda0003f05300 */
[----:B-1234-:R-:W-:Y:S05]  /*8920*/  @!P0 BRA `(.L_x_181) ;  /* 0x0000000000288947 */ /* 0x01efea0003800000 */
        /* <DEDUP_REMOVED lines=10> */
.L_x_181:
[-CC-:B------:R-:W-:Y:S01]  /*89d0*/  SHF.R.U64 R88, R8, R0.reuse, R9.reuse ;  /* 0x0000000008587219 */ /* 0x180fe20000001209 */
[----:B------:R-:W0:Y:S01]  /*89e0*/  LDC.64 R26, c[0x0][0x6e0] ;  /* 0x0001b800ff1a7b82 */ /* 0x000e220000000a00 */
[----:B------:R-:W-:Y:S01]  /*89f0*/  SHF.R.U32.HI R0, RZ, R0, R9 ;  /* 0x00000000ff007219 */ /* 0x000fe20000011609 */
[----:B------:R-:W-:Y:S01]  /*8a00*/  ULDC UR4, c[0x0][0x150] ;  /* 0x0000540000047ab9 */ /* 0x000fe20000000800 */
[----:B------:R-:W-:Y:S02]  /*8a10*/  IADD3 R3, P0, RZ, -R88, RZ ;  /* 0x80000058ff037210 */ /* 0x000fe40007f1e0ff */
[----:B------:R-:W-:-:S03]  /*8a20*/  I2FP.F32.U32 R7, R12 ;  /* 0x0000000c00077245 */ /* 0x000fc60000201000 */
[----:B------:R-:W1:Y:S01]  /*8a30*/  LDC R6, c[0x0][0x6b8] ;  /* 0x0001ae00ff067b82 */ /* 0x000e620000000800 */
[----:B------:R-:W-:Y:S02]  /*8a40*/  IMAD.X R5, RZ, RZ, ~R0, P0 ;  /* 0x000000ffff057224 */ /* 0x000fe400000e0e00 */
[----:B------:R-:W-:Y:S01]  /*8a50*/  FMUL R7, R7, UR4 ;  /* 0x0000000407077c20 */ /* 0x000fe20008400000 */
[----:B------:R-:W-:Y:S01]  /*8a60*/  ULDC UR4, c[0x0][0x154] ;  /* 0x0000550000047ab9 */ /* 0x000fe20000000800 */
[-C--:B------:R-:W-:Y:S02]  /*8a70*/  IMAD R0, R5, R14.reuse, RZ ;  /* 0x0000000e05007224 */ /* 0x080fe400078e02ff */
[C---:B------:R-:W-:Y:S01]  /*8a80*/  IMAD.WIDE.U32 R4, R3.reuse, R14, R16 ;  /* 0x0000000e03047225 */ /* 0x040fe200078e0010 */
[----:B------:R-:W2:Y:S01]  /*8a90*/  LDC R8, c[0x0][0x6a8] ;  /* 0x0001aa00ff087b82 */ /* 0x000ea20000000800 */
[----:B------:R-:W3:Y:S02]  /*8aa0*/  F2I.U32.TRUNC.NTZ R7, R7 ;  /* 0x0000000700077305 */ /* 0x000ee4000020f000 */
[----:B------:R-:W-:Y:S01]  /*8ab0*/  IMAD R3, R3, R15, R0 ;  /* 0x0000000f03037224 */ /* 0x000fe200078e0200 */
[----:B------:R-:W-:-:S03]  /*8ac0*/  I2FP.F32.U32 R0, R20 ;  /* 0x0000001400007245 */ /* 0x000fc60000201000 */
[----:B------:R-:W-:Y:S01]  /*8ad0*/  IMAD.IADD R3, R5, 0x1, R3 ;  /* 0x0000000105037824 */ /* 0x000fe200078e0203 */
[----:B------:R-:W4:Y:S01]  /*8ae0*/  LDC R11, c[0x0][0x6f8] ;  /* 0x0001be00ff0b7b82 */ /* 0x000f220000000800 */
[----:B0-----:R-:W-:-:S04]  /*8af0*/  ISETP.NE.U32.AND P0, PT, R26, RZ, PT ;  /* 0x000000ff1a00720c */ /* 0x001fc80003f05070 */
[----:B------:R-:W-:-:S03]  /*8b00*/  ISETP.NE.AND.EX P0, PT, R27, RZ, PT, P0 ;  /* 0x000000ff1b00720c */ /* 0x000fc60003f05300 */
[----:B------:R-:W0:Y:S01]  /*8b10*/  LDC R9, c[0x0][0x144] ;  /* 0x00005100ff097b82 */ /* 0x000e220000000800 */
[-C--:B-1----:R-:W-:Y:S01]  /*8b20*/  SHF.R.U64 R10, R4, R6.reuse, R3 ;  /* 0x00000006040a7219 */ /* 0x082fe20000001203 */
[----:B---3--:R-:W-:Y:S01]  /*8b30*/  IMAD.MOV R7, RZ, RZ, -R7 ;  /* 0x000000ffff077224 */ /* 0x008fe200078e0a07 */
[----:B------:R-:W-:Y:S01]  /*8b40*/  SHF.R.U32.HI R3, RZ, R6, R3 ;  /* 0x00000006ff037219 */ /* 0x000fe20000011603 */
[----:B------:R-:W-:-:S04]  /*8b50*/  FMUL R6, R0, UR4 ;  /* 0x0000000400067c20 */ /* 0x000fc80008400000 */
[----:B------:R-:W1:Y:S01]  /*8b60*/  LDC R21, c[0x0][0x148] ;  /* 0x00005200ff157b82 */ /* 0x000e620000000800 */
[----:B------:R3:W0:Y:S01]  /*8b70*/  F2I.U32.TRUNC.NTZ R14, R6 ;  /* 0x00000006000e7305 */ /* 0x000622000020f000 */
[-CC-:B--2---:R-:W-:Y:S02]  /*8b80*/  SHF.R.U64 R13, R10, R8.reuse, R3.reuse ;  /* 0x000000080a0d7219 */ /* 0x184fe40000001203 */
[----:B------:R-:W-:-:S04]  /*8b90*/  SHF.R.U32.HI R0, RZ, R8, R3 ;  /* 0x00000008ff007219 */ /* 0x000fc80000011603 */
[----:B------:R-:W2:Y:S01]  /*8ba0*/  LDC R24, c[0x0][0x6a0] ;  /* 0x0001a800ff187b82 */ /* 0x000ea20000000800 */
[-CC-:B----4-:R-:W-:Y:S02]  /*8bb0*/  SHF.R.U64 R15, R13, R11.reuse, R0.reuse ;  /* 0x0000000b0d0f7219 */ /* 0x190fe40000001200 */
[----:B------:R-:W-:-:S03]  /*8bc0*/  SHF.R.U32.HI R5, RZ, R11, R0 ;  /* 0x0000000bff057219 */ /* 0x000fc60000011600 */
[----:B------:R-:W-:Y:S02]  /*8bd0*/  IMAD.MOV.U32 R4, RZ, RZ, R15 ;  /* 0x000000ffff047224 */ /* 0x000fe400078e000f */
[----:B------:R-:W4:Y:S01]  /*8be0*/  LDC R28, c[0x0][0x6e8] ;  /* 0x0001ba00ff1c7b82 */ /* 0x000f220000000800 */
[----:B0-----:R-:W-:-:S07]  /*8bf0*/  IMAD R25, R9, R7, R12 ;  /* 0x0000000709197224 */ /* 0x001fce00078e020c */
[----:B------:R-:W0:Y:S08]  /*8c00*/  LDC R29, c[0x0][0x6d8] ;  /* 0x0001b600ff1d7b82 */ /* 0x000e300000000800 */
[----:B------:R-:W0:Y:S01]  /*8c10*/  LDC R30, c[0x0][0x6b0] ;  /* 0x0001ac00ff1e7b82 */ /* 0x000e220000000800 */
[----:B-123--:R-:W-:Y:S05]  /*8c20*/  @!P0 BRA `(.L_x_182) ;  /* 0x0000000000288947 */ /* 0x00efea0003800000 */
[----:B------:R-:W1:Y:S02]  /*8c30*/  LDC R0, c[0x0][0x6ec] ;  /* 0x0001bb00ff007b82 */ /* 0x000e640000000800 */
[----:B-1----:R-:W-:-:S05]  /*8c40*/  IADD3 R3, P0, R15, R0, RZ ;  /* 0x000000000f037210 */ /* 0x002fca0007f1e0ff */
        /* <DEDUP_REMOVED lines=8> */
.L_x_182:
[----:B------:R-:W-:Y:S01]  /*8cd0*/  ISETP.NE.AND P0, PT, R2, 0x1, PT ;  /* 0x000000010200780c */ /* 0x000fe20003f05270 */
[----:B------:R-:W-:Y:S01]  /*8ce0*/  IMAD.MOV R14, RZ, RZ, -R14 ;  /* 0x000000ffff0e7224 */ /* 0x000fe200078e0a0e */
[----:B----4-:R-:W-:Y:S01]  /*8cf0*/  SHF.R.U64 R3, R4, R28, R5 ;  /* 0x0000001c04037219 */ /* 0x010fe20000001205 */
[----:B------:R-:W-:Y:S01]  /*8d00*/  VIADD R5, R24, 0xffffffff ;  /* 0xffffffff18057836 */ /* 0x000fe20000000000 */
[----:B------:R-:W-:-:S03]  /*8d10*/  LOP3.LUT R0, R13, R96, RZ, 0xc0, !PT ;  /* 0x000000600d007212 */ /* 0x000fc600078ec0ff */
[----:B------:R-:W-:Y:S02]  /*8d20*/  IMAD.MOV R4, RZ, RZ, -R3 ;  /* 0x000000ffff047224 */ /* 0x000fe400078e0a03 */
[----:B------:R-:W-:Y:S01]  /*8d30*/  IMAD R92, R103, R3, R0 ;  /* 0x00000003675c7224 */ /* 0x000fe200078e0200 */
[----:B------:R-:W-:Y:S01]  /*8d40*/  LOP3.LUT R3, R10, R5, RZ, 0xc0, !PT ;  /* 0x000000050a037212 */ /* 0x000fe200078ec0ff */
[----:B0-----:R-:W-:Y:S02]  /*8d50*/  IMAD R0, R4, R29, R15 ;  /* 0x0000001d04007224 */ /* 0x001fe400078e020f */
[----:B------:R-:W-:Y:S02]  /*8d60*/  @P0 IMAD R25, R21, R14, R20 ;  /* 0x0000000e15190224 */ /* 0x000fe400078e0214 */
[----:B------:R-:W-:Y:S02]  /*8d70*/  IMAD R3, R0, R24, R3 ;  /* 0x0000001800037224 */ /* 0x000fe400078e0203 */
[----:B------:R-:W-:-:S02]  /*8d80*/  IMAD R92, R92, R30, R25 ;  /* 0x0000001e5c5c7224 */ /* 0x000fc400078e0219 */
[----:B------:R-:W-:-:S03]  /*8d90*/  IMAD.MOV.U32 R4, RZ, RZ, 0x1 ;  /* 0x00000001ff047424 */ /* 0x000fc600078e00ff */
[----:B------:R-:W-:Y:S02]  /*8da0*/  SEL R89, R3, R92, !P0 ;  /* 0x0000005c03597207 */ /* 0x000fe40004000000 */
[----:B------:R-:W-:Y:S02]  /*8db0*/  PRMT R0, R4, 0x7610, R0 ;  /* 0x0000761004007816 */ /* 0x000fe40000000000 */
[----:B------:R-:W-:-:S07]  /*8dc0*/  SEL R92, R92, R3, !P0 ;  /* 0x000000035c5c7207 */ /* 0x000fce0004000000 */
.L_x_180:
[----:B------:R-:W-:-:S13]  /*8dd0*/  LOP3.LUT P0, RZ, R0, 0xff, RZ, 0xc0, !PT ;  /* 0x000000ff00ff7812 */ /* 0x000fda000780c0ff */
[----:B------:R-:W-:Y:S05]  /*8de0*/  @P0 BRA `(.L_x_183) ;  /* 0xffffff8400f80947 */ /* 0x000fea000383ffff */
[----:B------:R-:W-:Y:S05]  /*8df0*/  EXIT ;  /* 0x000000000000794d */ /* 0x000fea0003800000 */
.L_x_26:
        /* <DEDUP_REMOVED lines=26> */
.L_x_185:
[----:B------:R-:W0:Y:S01]  /*8fa0*/  LDC.64 R32, c[0x0][0x6e0] ;  /* 0x0001b800ff207b82 */ /* 0x000e220000000a00 */
[-CC-:B------:R-:W-:Y:S01]  /*8fb0*/  SHF.R.U64 R24, R20, R26.reuse, R21.reuse ;  /* 0x0000001a14187219 */ /* 0x180fe20000001215 */
[----:B------:R-:W-:Y:S01]  /*8fc0*/  IMAD.MOV.U32 R31, RZ, RZ, 0x1 ;  /* 0x00000001ff1f7424 */ /* 0x000fe200078e00ff */
[----:B------:R-:W-:Y:S02]  /*8fd0*/  SHF.R.U32.HI R5, RZ, R26, R21 ;  /* 0x0000001aff057219 */ /* 0x000fe40000011615 */
[----:B------:R-:W-:-:S03]  /*8fe0*/  IADD3 R11, P0, RZ, -R24, RZ ;  /* 0x80000018ff0b7210 */ /* 0x000fc60007f1e0ff */
[----:B------:R-:W1:Y:S02]  /*8ff0*/  LDC R20, c[0x0][0x6b8] ;  /* 0x0001ae00ff147b82 */ /* 0x000e640000000800 */
[----:B------:R-:W-:Y:S02]  /*9000*/  IMAD.X R5, RZ, RZ, ~R5, P0 ;  /* 0x000000ffff057224 */ /* 0x000fe400000e0e05 */
[----:B------:R-:W-:-:S04]  /*9010*/  IMAD.WIDE.U32 R12, R11, R28, R16 ;  /* 0x0000001c0b0c7225 */ /* 0x000fc800078e0010 */
[----:B------:R-:W2:Y:S01]  /*9020*/  LDC R15, c[0x0][0x6a8] ;  /* 0x0001aa00ff0f7b82 */ /* 0x000ea20000000800 */
[----:B------:R-:W-:-:S04]  /*9030*/  IMAD R14, R5, R28, RZ ;  /* 0x0000001c050e7224 */ /* 0x000fc800078e02ff */
[----:B------:R-:W-:Y:S02]  /*9040*/  IMAD R5, R11, R29, R14 ;  /* 0x0000001d0b057224 */ /* 0x000fe400078e020e */
[----:B------:R-:W-:Y:S01]  /*9050*/  IMAD.MOV.U32 R11, RZ, RZ, -0x1 ;  /* 0xffffffffff0b7424 */ /* 0x000fe200078e00ff */
        /* <DEDUP_REMOVED lines=28> */
.L_x_186:
[----:B------:R-:W-:Y:S01]  /*9220*/  ISETP.NE.AND P0, PT, R2, 0x1, PT ;  /* 0x000000010200780c */ /* 0x000fe20003f05270 */
[----:B0-----:R-:W-:Y:S01]  /*9230*/  VIADD R14, R25, 0xffffffff ;  /* 0xffffffff190e7836 */ /* 0x001fe20000000000 */
[----:B-1----:R-:W-:Y:S02]  /*9240*/  SHF.R.U64 R12, R12, R27, R13 ;  /* 0x0000001b0c0c7219 */ /* 0x002fe4000000120d */
[----:B------:R-:W-:Y:S02]  /*9250*/  SHF.L.U32 R7, R31, R30, RZ ;  /* 0x0000001e1f077219 */ /* 0x000fe400000006ff */
[----:B------:R-:W-:Y:S01]  /*9260*/  LOP3.LUT R5, R26, R35, RZ, 0xc0, !PT ;  /* 0x000000231a057212 */ /* 0x000fe200078ec0ff */
[----:B------:R-:W-:-:S04]  /*9270*/  IMAD.MOV R11, RZ, RZ, -R12 ;  /* 0x000000ffff0b7224 */ /* 0x000fc800078e0a0c */
[----:B------:R-:W-:Y:S02]  /*9280*/  IMAD R7, R7, R12, R5 ;  /* 0x0000000c07077224 */ /* 0x000fe400078e0205 */
[----:B------:R-:W-:Y:S01]  /*9290*/  @P0 IMAD R8, R9, R10, R6 ;  /* 0x0000000a09080224 */ /* 0x000fe200078e0206 */
[----:B------:R-:W-:Y:S01]  /*92a0*/  LOP3.LUT R6, R23, R14, RZ, 0xc0, !PT ;  /* 0x0000000e17067212 */ /* 0x000fe200078ec0ff */
[----:B--2---:R-:W-:Y:S02]  /*92b0*/  IMAD R5, R11, R29, R28 ;  /* 0x0000001d0b057224 */ /* 0x004fe400078e021c */
[----:B---3--:R-:W-:Y:S02]  /*92c0*/  IMAD R8, R7, R34, R8 ;  /* 0x0000002207087224 */ /* 0x008fe400078e0208 */
[----:B------:R-:W-:Y:S02]  /*92d0*/  IMAD.MOV.U32 R9, RZ, RZ, 0x1 ;  /* 0x00000001ff097424 */ /* 0x000fe400078e00ff */
[----:B------:R-:W-:-:S02]  /*92e0*/  IMAD R7, R5, R25, R6 ;  /* 0x0000001905077224 */ /* 0x000fc400078e0206 */
[----:B------:R-:W-:Y:S01]  /*92f0*/  IMAD.MOV.U32 R23, RZ, RZ, R24 ;  /* 0x000000ffff177224 */ /* 0x000fe200078e0018 */
[----:B------:R-:W-:Y:S02]  /*9300*/  PRMT R5, R9, 0x7610, R5 ;  /* 0x0000761009057816 */ /* 0x000fe40000000005 */
[----:B------:R-:W-:Y:S02]  /*9310*/  SEL R21, R7, R8, !P0 ;  /* 0x0000000807157207 */ /* 0x000fe40004000000 */
[----:B------:R-:W-:-:S07]  /*9320*/  SEL R20, R8, R7, !P0 ;  /* 0x0000000708147207 */ /* 0x000fce0004000000 */
.L_x_184:
[----:B------:R-:W-:-:S08]  /*9330*/  NOP ;  /* 0x0000000000007918 */ /* 0x000fd00000000000 */
[----:B------:R-:W0:-:S00]  /*9340*/  USETMAXREG.DEALLOC.CTAPOOL 0x28 ;  /* 0x00000028000079c8 */ /* 0x000e0000080e0500 */
[----:B0-----:R-:W-:-:S13]  /*9350*/  ISETP.NE.AND P0, PT, R4, RZ, PT ;  /* 0x000000ff0400720c */ /* 0x001fda0003f05270 */
[----:B------:R-:W-:Y:S05]  /*9360*/  @P0 EXIT ;  /* 0x000000000000094d */ /* 0x000fea0003800000 */
[----:B------:R-:W-:Y:S01]  /*9370*/  LOP3.LUT P0, RZ, R5, 0xff, RZ, 0xc0, !PT ;  /* 0x000000ff05ff7812 */ /* 0x000fe2000780c0ff */
[----:B------:R-:W-:Y:S02]  /*9380*/  IMAD.MOV.U32 R8, RZ, RZ, 0x1 ;  /* 0x00000001ff087424 */ /* 0x000fe400078e00ff */
[----:B------:R-:W-:-:S10]  /*9390*/  IMAD.MOV.U32 R9, RZ, RZ, RZ ;  /* 0x000000ffff097224 */ /* 0x000fd400078e00ff */
[----:B------:R-:W-:Y:S05]  /*93a0*/  @!P0 BRA `(.L_x_187) ;  /* 0x0000001c00b08947 */ /* 0x000fea0003800000 */
[----:B------:R-:W0:Y:S01]  /*93b0*/  LDC.64 R4, c[0x0][0x2a8] ;  /* 0x0000aa00ff047b82 */ /* 0x000e220000000a00 */
[----:B------:R-:W-:Y:S01]  /*93c0*/  ULDC UR23, c[0x0][0x6f8] ;  /* 0x0001be0000177ab9 */ /* 0x000fe20000000800 */
[----:B------:R-:W-:Y:S01]  /*93d0*/  UMOV UR4, 0xffffffff ;  /* 0xffffffff00047882 */ /* 0x000fe20000000000 */
[----:B------:R-:W-:Y:S01]  /*93e0*/  BSSY B0, `(.L_x_187) ;  /* 0x00001e8000007945 */ /* 0x000fe20003800000 */
[----:B------:R-:W-:Y:S01]  /*93f0*/  USHF.L.U32 UR4, UR4, UR23, URZ ;  /* 0x0000001704047299 */ /* 0x000fe2000800063f */
[----:B------:R-:W-:Y:S01]  /*9400*/  IMAD.MOV.U32 R11, RZ, RZ, 0x1 ;  /* 0x00000001ff0b7424 */ /* 0x000fe200078e00ff */
[----:B------:R-:W-:Y:S01]  /*9410*/  LOP3.LUT R10, R22, 0x2, RZ, 0xfc, !PT ;  /* 0x00000002160a7812 */ /* 0x000fe200078efcff */
[----:B------:R-:W-:Y:S01]  /*9420*/  IMAD.MOV.U32 R8, RZ, RZ, 0x1 ;  /* 0x00000001ff087424 */ /* 0x000fe200078e00ff */
[----:B------:R-:W-:Y:S01]  /*9430*/  ULDC UR15, c[0x0][0x6a0] ;  /* 0x0001a800000f7ab9 */ /* 0x000fe20000000800 */
[----:B------:R-:W-:Y:S01]  /*9440*/  IMAD.MOV.U32 R9, RZ, RZ, RZ ;  /* 0x000000ffff097224 */ /* 0x000fe200078e00ff */
[----:B------:R-:W-:Y:S01]  /*9450*/  UMOV UR5, 0x1 ;  /* 0x0000000100057882 */ /* 0x000fe20000000000 */
[----:B------:R-:W-:Y:S01]  /*9460*/  ULDC.64 UR32, c[0x0][0x198] ;  /* 0x0000660000207ab9 */ /* 0x000fe20000000a00 */
[----:B------:R-:W-:-:S02]  /*9470*/  UIADD3 UR15, UR15, -0x1, URZ ;  /* 0xffffffff0f0f7890 */ /* 0x000fc4000fffe03f */
[----:B------:R-:W-:Y:S02]  /*9480*/  USHF.L.U32 UR23, UR5, UR23, URZ ;  /* 0x0000001705177299 */ /* 0x000fe4000800063f */
[----:B------:R-:W-:Y:S01]  /*9490*/  ULOP3.LUT UR31, URZ, UR4, URZ, 0x33, !UPT ;  /* 0x000000043f1f7292 */ /* 0x000fe2000f8e333f */
[----:B------:R-:W-:Y:S01]  /*94a0*/  ULDC UR41, c[0x0][0x388] ;  /* 0x0000e20000297ab9 */ /* 0x000fe20000000800 */
[----:B------:R-:W-:Y:S01]  /*94b0*/  ULDC UR35, c[0x0][0x488] ;  /* 0x0001220000237ab9 */ /* 0x000fe20000000800 */
[----:B0-----:R-:W-:-:S04]  /*94c0*/  IMAD R4, R5, R4, RZ ;  /* 0x0000000405047224 */ /* 0x001fc800078e02ff */
[CC--:B------:R-:W-:Y:S02]  /*94d0*/  IMAD R12, R3.reuse, R4.reuse, RZ ;  /* 0x00000004030c7224 */ /* 0x0c0fe400078e02ff */
[----:B------:R-:W-:-:S07]  /*94e0*/  IMAD R13, R3, R4, 0x1 ;  /* 0x00000001030d7424 */ /* 0x000fce00078e0204 */
.L_x_198:
[----:B------:R-:W-:-:S03]  /*94f0*/  UMOV UR4, 0xffffffff ;  /* 0xffffffff00047882 */ /* 0x000fc60000000000 */
[----:B------:R-:W-:Y:S05]  /*9500*/  BRA.DIV UR4, `(.L_x_188) ;  /* 0x0000002204ac7947 */ /* 0x000fea000b800000 */
[----:B------:R-:W-:-:S13]  /*9510*/  ELECT P6, URZ, PT ;  /* 0x00000000003f782f */ /* 0x000fda00038c0000 */
.L_x_212:
[----:B------:R-:W-:Y:S04]  /*9520*/  BSSY B1, `(.L_x_189) ;  /* 0x0000160000017945 */ /* 0x000fe80003800000 */
[----:B------:R-:W-:Y:S05]  /*9530*/  @!P6 BRA `(.L_x_190) ;  /* 0x000000140078e947 */ /* 0x000fea0003800000 */
[----:B------:R-:W-:-:S13]  /*9540*/  ISETP.GE.AND P0, PT, R12, 0x1, PT ;  /* 0x000000010c00780c */ /* 0x000fda0003f06270 */
[----:B------:R-:W-:Y:S05]  /*9550*/  @!P0 BRA `(.L_x_190) ;  /* 0x0000001400708947 */ /* 0x000fea0003800000 */
[----:B------:R-:W-:Y:S01]  /*9560*/  IABS R14, R19 ;  /* 0x00000013000e7213 */ /* 0x000fe20000000000 */
[----:B------:R-:W0:Y:S01]  /*9570*/  LDC R26, c[0x0][0x288] ;  /* 0x0000a200ff1a7b82 */ /* 0x000e220000000800 */
[----:B------:R-:W-:Y:S01]  /*9580*/  IABS R27, R18 ;  /* 0x00000012001b7213 */ /* 0x000fe20000000000 */
[----:B------:R-:W-:Y:S01]  /*9590*/  ULDC UR4, c[0x0][0x380] ;  /* 0x0000e00000047ab9 */ /* 0x000fe20000000800 */
[----:B------:R-:W1:Y:S01]  /*95a0*/  I2F.RP R4, R14 ;  /* 0x0000000e00047306 */ /* 0x000e620000209400 */
[----:B------:R-:W-:Y:S01]  /*95b0*/  ULDC UR5, c[0x0][0x480] ;  /* 0x0001200000057ab9 */ /* 0x000fe20000000800 */
[----:B------:R-:W-:-:S03]  /*95c0*/  ULDC.64 UR6, c[0x0][0x490] ;  /* 0x0001240000067ab9 */ /* 0x000fc60000000a00 */
[----:B------:R-:W2:Y:S03]  /*95d0*/  LDC R15, c[0x0][0x28c] ;  /* 0x0000a300ff0f7b82 */ /* 0x000ea60000000800 */
[----:B------:R-:W3:Y:S08]  /*95e0*/  I2F.RP R30, R27 ;  /* 0x0000001b001e7306 */ /* 0x000ef00000209400 */
[----:B-1----:R-:W1:Y:S01]  /*95f0*/  MUFU.RCP R4, R4 ;  /* 0x0000000400047308 */ /* 0x002e620000001000 */
[----:B0-----:R-:W-:-:S07]  /*9600*/  IABS R29, R26 ;  /* 0x0000001a001d7213 */ /* 0x001fce0000000000 */
[----:B---3--:R-:W0:Y:S01]  /*9610*/  MUFU.RCP R30, R30 ;  /* 0x0000001e001e7308 */ /* 0x008e220000001000 */
[----:B--2---:R-:W-:-:S07]  /*9620*/  IABS R24, R15 ;  /* 0x0000000f00187213 */ /* 0x004fce0000000000 */
[----:B------:R-:W-:Y:S01]  /*9630*/  I2F.RP R25, R29 ;  /* 0x0000001d00197306 */ /* 0x000fe20000209400 */
[----:B-1----:R-:W-:-:S07]  /*9640*/  VIADD R6, R4, 0xffffffe ;  /* 0x0ffffffe04067836 */ /* 0x002fce0000000000 */
[----:B------:R1:W2:Y:S01]  /*9650*/  F2I.FTZ.U32.TRUNC.NTZ R7, R6 ;  /* 0x0000000600077305 */ /* 0x0002a2000021f000 */
[----:B0-----:R-:W-:-:S07]  /*9660*/  VIADD R4, R30, 0xffffffe ;  /* 0x0ffffffe1e047836 */ /* 0x001fce0000000000 */
[----:B------:R-:W0:Y:S01]  /*9670*/  I2F.RP R28, R24 ;  /* 0x00000018001c7306 */ /* 0x000e220000209400 */
[----:B-1----:R-:W-:Y:S02]  /*9680*/  IMAD.MOV.U32 R6, RZ, RZ, RZ ;  /* 0x000000ffff067224 */ /* 0x002fe400078e00ff */
[----:B--2---:R-:W-:-:S05]  /*9690*/  IMAD.MOV R31, RZ, RZ, -R7 ;  /* 0x000000ffff1f7224 */ /* 0x004fca00078e0a07 */
[----:B------:R-:W1:Y:S01]  /*96a0*/  MUFU.RCP R25, R25 ;  /* 0x0000001900197308 */ /* 0x000e620000001000 */
[----:B------:R-:W-:-:S04]  /*96b0*/  IMAD R31, R31, R14, RZ ;  /* 0x0000000e1f1f7224 */ /* 0x000fc800078e02ff */
[----:B------:R-:W-:-:S03]  /*96c0*/  IMAD.HI.U32 R31, R7, R31, R6 ;  /* 0x0000001f071f7227 */ /* 0x000fc600078e0006 */
[----:B------:R2:W3:Y:S08]  /*96d0*/  F2I.FTZ.U32.TRUNC.NTZ R5, R4 ;  /* 0x0000000400057305 */ /* 0x0004f0000021f000 */
[----:B0-----:R-:W0:Y:S01]  /*96e0*/  MUFU.RCP R28, R28 ;  /* 0x0000001c001c7308 */ /* 0x001e220000001000 */
[----:B-1----:R-:W-:Y:S02]  /*96f0*/  VIADD R6, R25, 0xffffffe ;  /* 0x0ffffffe19067836 */ /* 0x002fe40000000000 */
[----:B--2---:R-:W-:-:S02]  /*9700*/  IMAD.MOV.U32 R4, RZ, RZ, RZ ;  /* 0x000000ffff047224 */ /* 0x004fc400078e00ff */
[----:B---3--:R-:W-:-:S03]  /*9710*/  IMAD.MOV R30, RZ, RZ, -R5 ;  /* 0x000000ffff1e7224 */ /* 0x008fc600078e0a05 */
[----:B------:R1:W2:Y:S01]  /*9720*/  F2I.FTZ.U32.TRUNC.NTZ R7, R6 ;  /* 0x0000000600077305 */ /* 0x0002a2000021f000 */
[----:B------:R-:W-:-:S04]  /*9730*/  IMAD R25, R30, R27, RZ ;  /* 0x0000001b1e197224 */ /* 0x000fc800078e02ff */
[----:B------:R-:W-:-:S04]  /*9740*/  IMAD.HI.U32 R25, R5, R25, R4 ;  /* 0x0000001905197227 */ /* 0x000fc800078e0004 */
[----:B0-----:R-:W-:Y:S02]  /*9750*/  VIADD R4, R28, 0xffffffe ;  /* 0x0ffffffe1c047836 */ /* 0x001fe40000000000 */
[----:B-1----:R-:W-:Y:S02]  /*9760*/  IMAD.MOV.U32 R6, RZ, RZ, RZ ;  /* 0x000000ffff067224 */ /* 0x002fe400078e00ff */
[----:B------:R0:W1:Y:S01]  /*9770*/  F2I.FTZ.U32.TRUNC.NTZ R5, R4 ;  /* 0x0000000400057305 */ /* 0x000062000021f000 */
[----:B--2---:R-:W-:-:S04]  /*9780*/  IMAD.MOV R28, RZ, RZ, -R7 ;  /* 0x000000ffff1c7224 */ /* 0x004fc800078e0a07 */
[----:B------:R-:W-:Y:S02]  /*9790*/  IMAD R33, R28, R29, RZ ;  /* 0x0000001d1c217224 */ /* 0x000fe400078e02ff */
[----:B------:R-:W2:Y:S02]  /*97a0*/  LDC R28, c[0x0][0x2b0] ;  /* 0x0000ac00ff1c7b82 */ /* 0x000ea40000000800 */
[----:B------:R-:W-:Y:S01]  /*97b0*/  IMAD.HI.U32 R32, R7, R33, R6 ;  /* 0x0000002107207227 */ /* 0x000fe200078e0006 */
[----:B------:R-:W-:-:S03]  /*97c0*/  IABS R6, R21 ;  /* 0x0000001500067213 */ /* 0x000fc60000000000 */
[----:B0-----:R-:W-:Y:S02]  /*97d0*/  IMAD.MOV.U32 R4, RZ, RZ, RZ ;  /* 0x000000ffff047224 */ /* 0x001fe400078e00ff */
[----:B-1----:R-:W-:Y:S02]  /*97e0*/  IMAD.MOV R7, RZ, RZ, -R5 ;  /* 0x000000ffff077224 */ /* 0x002fe400078e0a05 */
[----:B------:R-:W-:-:S04]  /*97f0*/  IMAD.HI.U32 R25, R25, R6, RZ ;  /* 0x0000000619197227 */ /* 0x000fc800078e00ff */
[----:B------:R-:W-:-:S04]  /*9800*/  IMAD R7, R7, R24, RZ ;  /* 0x0000001807077224 */ /* 0x000fc800078e02ff */
[----:B------:R-:W-:Y:S01]  /*9810*/  IMAD.HI.U32 R30, R5, R7, R4 ;  /* 0x00000007051e7227 */ /* 0x000fe200078e0004 */
[----:B------:R-:W-:Y:S02]  /*9820*/  IABS R5, R18 ;  /* 0x0000001200057213 */ /* 0x000fe40000000000 */
[----:B------:R-:W-:Y:S02]  /*9830*/  IABS R4, R20 ;  /* 0x0000001400047213 */ /* 0x000fe40000000000 */
[----:B------:R-:W-:Y:S01]  /*9840*/  IABS R7, R19 ;  /* 0x0000001300077213 */ /* 0x000fe20000000000 */
[----:B------:R-:W-:-:S04]  /*9850*/  IMAD.MOV R5, RZ, RZ, -R5 ;  /* 0x000000ffff057224 */ /* 0x000fc800078e0a05 */
[----:B------:R-:W-:Y:S02]  /*9860*/  IMAD R6, R25, R5, R6 ;  /* 0x0000000519067224 */ /* 0x000fe400078e0206 */
[----:B------:R-:W-:Y:S02]  /*9870*/  IMAD.MOV R7, RZ, RZ, -R7 ;  /* 0x000000ffff077224 */ /* 0x000fe400078e0a07 */
[----:B------:R-:W-:Y:S01]  /*9880*/  IMAD.HI.U32 R5, R31, R4, RZ ;  /* 0x000000041f057227 */ /* 0x000fe200078e00ff */
[----:B--2---:R-:W-:Y:S02]  /*9890*/  IABS R31, R28 ;  /* 0x0000001c001f7213 */ /* 0x004fe40000000000 */
[----:B------:R-:W-:Y:S01]  /*98a0*/  ISETP.GT.U32.AND P2, PT, R27, R6, PT ;  /* 0x000000061b00720c */ /* 0x000fe20003f44070 */
[----:B------:R-:W-:Y:S01]  /*98b0*/  IMAD R7, R5, R7, R4 ;  /* 0x0000000705077224 */ /* 0x000fe200078e0204 */
[----:B------:R-:W0:Y:S01]  /*98c0*/  I2F.RP R34, R31 ;  /* 0x0000001f00227306 */ /* 0x000e220000209400 */
[----:B------:R-:W-:-:S03]  /*98d0*/  LOP3.LUT R4, R20, R19, RZ, 0x3c, !PT ;  /* 0x0000001314047212 */ /* 0x000fc600078e3cff */
[----:B------:R-:W-:Y:S02]  /*98e0*/  ISETP.GT.U32.AND P3, PT, R14, R7, PT ;  /* 0x000000070e00720c */ /* 0x000fe40003f64070 */
[----:B------:R-:W-:-:S05]  /*98f0*/  ISETP.GE.AND P4, PT, R4, RZ, PT ;  /* 0x000000ff0400720c */ /* 0x000fca0003f86270 */
[----:B------:R-:W-:Y:S02]  /*9900*/  @!P2 IMAD.IADD R6, R6, 0x1, -R27 ;  /* 0x000000010606a824 */ /* 0x000fe400078e0a1b */
[----:B------:R-:W-:Y:S01]  /*9910*/  @!P2 VIADD R25, R25, 0x1 ;  /* 0x000000011919a836 */ /* 0x000fe20000000000 */
[----:B------:R-:W-:Y:S01]  /*9920*/  ISETP.NE.AND P2, PT, R18, RZ, PT ;  /* 0x000000ff1200720c */ /* 0x000fe20003f45270 */
[----:B0-----:R-:W0:Y:S01]  /*9930*/  MUFU.RCP R34, R34 ;  /* 0x0000002200227308 */ /* 0x001e220000001000 */
[----:B------:R-:W-:Y:S01]  /*9940*/  ISETP.GE.U32.AND P1, PT, R6, R27, PT ;  /* 0x0000001b0600720c */ /* 0x000fe20003f26070 */
[----:B------:R-:W-:Y:S01]  /*9950*/  @!P3 IMAD.IADD R7, R7, 0x1, -R14 ;  /* 0x000000010707b824 */ /* 0x000fe200078e0a0e */
[----:B------:R-:W-:Y:S01]  /*9960*/  LOP3.LUT R6, RZ, R19, RZ, 0x33, !PT ;  /* 0x00000013ff067212 */ /* 0x000fe200078e33ff */
[----:B------:R-:W-:-:S03]  /*9970*/  @!P3 VIADD R5, R5, 0x1 ;  /* 0x000000010505b836 */ /* 0x000fc60000000000 */
[----:B------:R-:W-:-:S07]  /*9980*/  ISETP.GE.U32.AND P0, PT, R7, R14, PT ;  /* 0x0000000e0700720c */ /* 0x000fce0003f06070 */
[----:B------:R-:W-:-:S06]  /*9990*/  @P1 VIADD R25, R25, 0x1 ;  /* 0x0000000119191836 */ /* 0x000fcc0000000000 */
[----:B------:R-:W-:Y:S01]  /*99a0*/  @P0 VIADD R5, R5, 0x1 ;  /* 0x0000000105050836 */ /* 0x000fe20000000000 */
[----:B------:R-:W-:-:S03]  /*99b0*/  ISETP.NE.AND P0, PT, R19, RZ, PT ;  /* 0x000000ff1300720c */ /* 0x000fc60003f05270 */
[----:B------:R-:W-:Y:S02]  /*99c0*/  IMAD.MOV.U32 R33, RZ, RZ, R5 ;  /* 0x000000ffff217224 */ /* 0x000fe400078e0005 */
[----:B0-----:R-:W-:Y:S02]  /*99d0*/  VIADD R5, R34, 0xffffffe ;  /* 0x0ffffffe22057836 */ /* 0x001fe40000000000 */
[----:B------:R-:W-:-:S04]  /*99e0*/  @!P4 IMAD.MOV R33, RZ, RZ, -R33 ;  /* 0x000000ffff21c224 */ /* 0x000fc800078e0a21 */
[----:B------:R-:W0:Y:S01]  /*99f0*/  F2I.FTZ.U32.TRUNC.NTZ R5, R5 ;  /* 0x0000000500057305 */ /* 0x000e22000021f000 */
[----:B------:R-:W-:-:S04]  /*9a00*/  SEL R33, R6, R33, !P0 ;  /* 0x0000002106217207 */ /* 0x000fc80004000000 */
[----:B------:R-:W-:-:S05]  /*9a10*/  IABS R4, R33 ;  /* 0x0000002100047213 */ /* 0x000fca0000000000 */
[----:B------:R-:W-:-:S04]  /*9a20*/  IMAD.HI.U32 R34, R32, R4, RZ ;  /* 0x0000000420227227 */ /* 0x000fc800078e00ff */
[----:B------:R-:W-:Y:S02]  /*9a30*/  IMAD.MOV R32, RZ, RZ, -R34 ;  /* 0x000000ffff207224 */ /* 0x000fe400078e0a22 */
[----:B0-----:R-:W-:Y:S02]  /*9a40*/  IMAD.MOV R36, RZ, RZ, -R5 ;  /* 0x000000ffff247224 */ /* 0x001fe400078e0a05 */
[C---:B------:R-:W-:Y:S02]  /*9a50*/  IMAD R32, R29.reuse, R32, R4 ;  /* 0x000000201d207224 */ /* 0x040fe400078e0204 */
[----:B------:R-:W-:Y:S02]  /*9a60*/  IMAD R27, R36, R31, RZ ;  /* 0x0000001f241b7224 */ /* 0x000fe400078e02ff */
[----:B------:R-:W-:Y:S01]  /*9a70*/  IMAD.MOV.U32 R4, RZ, RZ, RZ ;  /* 0x000000ffff047224 */ /* 0x000fe200078e00ff */
[----:B------:R-:W-:-:S03]  /*9a80*/  ISETP.GT.U32.AND P3, PT, R29, R32, PT ;  /* 0x000000201d00720c */ /* 0x000fc60003f64070 */
[----:B------:R-:W-:Y:S01]  /*9a90*/  IMAD.HI.U32 R4, R5, R27, R4 ;  /* 0x0000001b05047227 */ /* 0x000fe200078e0004 */
[----:B------:R-:W-:Y:S01]  /*9aa0*/  LOP3.LUT R5, R33, R26, RZ, 0x3c, !PT ;  /* 0x0000001a21057212 */ /* 0x000fe200078e3cff */
[----:B------:R-:W0:Y:S03]  /*9ab0*/  LDC R27, c[0x0][0x2b4] ;  /* 0x0000ad00ff1b7b82 */ /* 0x000e260000000800 */
[----:B------:R-:W-:Y:S02]  /*9ac0*/  ISETP.GE.AND P5, PT, R5, RZ, PT ;  /* 0x000000ff0500720c */ /* 0x000fe40003fa6270 */
[----:B------:R-:W-:-:S03]  /*9ad0*/  IABS R5, R23 ;  /* 0x0000001700057213 */ /* 0x000fc60000000000 */
[----:B------:R-:W-:Y:S02]  /*9ae0*/  @!P3 IMAD.IADD R32, R32, 0x1, -R29 ;  /* 0x000000012020b824 */ /* 0x000fe400078e0a1d */
[----:B------:R-:W-:Y:S01]  /*9af0*/  @!P3 VIADD R34, R34, 0x1 ;  /* 0x000000012222b836 */ /* 0x000fe20000000000 */
[----:B------:R-:W-:Y:S02]  /*9b00*/  ISETP.NE.AND P3, PT, R26, RZ, PT ;  /* 0x000000ff1a00720c */ /* 0x000fe40003f65270 */
[----:B------:R-:W-:Y:S01]  /*9b10*/  ISETP.GE.U32.AND P4, PT, R32, R29, PT ;  /* 0x0000001d2000720c */ /* 0x000fe20003f86070 */
[----:B------:R-:W-:-:S04]  /*9b20*/  IMAD.HI.U32 R32, R4, R5, RZ ;  /* 0x0000000504207227 */ /* 0x000fc800078e00ff */
[----:B------:R-:W-:-:S04]  /*9b30*/  IMAD.MOV R4, RZ, RZ, -R32 ;  /* 0x000000ffff047224 */ /* 0x000fc800078e0a20 */
[----:B------:R-:W-:Y:S01]  /*9b40*/  IMAD R4, R31, R4, R5 ;  /* 0x000000041f047224 */ /* 0x000fe200078e0205 */
[----:B0-----:R-:W-:-:S03]  /*9b50*/  IABS R29, R27 ;  /* 0x0000001b001d7213 */ /* 0x001fc60000000000 */
[----:B------:R-:W-:Y:S01]  /*9b60*/  @P4 VIADD R34, R34, 0x1 ;  /* 0x0000000122224836 */ /* 0x000fe20000000000 */
[----:B------:R-:W-:Y:S01]  /*9b70*/  ISETP.GT.U32.AND P4, PT, R31, R4, PT ;  /* 0x000000041f00720c */ /* 0x000fe20003f84070 */
[----:B------:R-:W0:Y:S02]  /*9b80*/  I2F.RP R36, R29 ;  /* 0x0000001d00247306 */ /* 0x000e240000209400 */
[----:B------:R-:W-:Y:S01]  /*9b90*/  @!P5 IMAD.MOV R34, RZ, RZ, -R34 ;  /* 0x000000ffff22d224 */ /* 0x000fe200078e0a22 */
[----:B------:R-:W-:-:S05]  /*9ba0*/  @!P3 LOP3.LUT R34, RZ, R26, RZ, 0x33, !PT ;  /* 0x0000001aff22b212 */ /* 0x000fca00078e33ff */
[----:B------:R-:W-:-:S04]  /*9bb0*/  IMAD.MOV R5, RZ, RZ, -R34 ;  /* 0x000000ffff057224 */ /* 0x000fc800078e0a22 */
[----:B------:R-:W-:Y:S02]  /*9bc0*/  IMAD R26, R26, R5, R33 ;  /* 0x000000051a1a7224 */ /* 0x000fe400078e0221 */
[----:B------:R-:W-:Y:S01]  /*9bd0*/  @!P4 IMAD.IADD R4, R4, 0x1, -R31 ;  /* 0x000000010404c824 */ /* 0x000fe200078e0a1f */
[----:B0-----:R-:W0:Y:S01]  /*9be0*/  MUFU.RCP R36, R36 ;  /* 0x0000002400247308 */ /* 0x001e220000001000 */
[----:B------:R-:W-:-:S03]  /*9bf0*/  @!P4 VIADD R32, R32, 0x1 ;  /* 0x000000012020c836 */ /* 0x000fc60000000000 */
[----:B------:R-:W-:Y:S02]  /*9c00*/  ISETP.GE.U32.AND P5, PT, R4, R31, PT ;  /* 0x0000001f0400720c */ /* 0x000fe40003fa6070 */
[----:B------:R-:W-:-:S05]  /*9c10*/  IABS R31, R34 ;  /* 0x00000022001f7213 */ /* 0x000fca0000000000 */
[----:B------:R-:W-:-:S04]  /*9c20*/  IMAD.HI.U32 R35, R30, R31, RZ ;  /* 0x0000001f1e237227 */ /* 0x000fc800078e00ff */
[----:B------:R-:W-:Y:S02]  /*9c30*/  IMAD.MOV R4, RZ, RZ, -R35 ;  /* 0x000000ffff047224 */ /* 0x000fe400078e0a23 */
[----:B0-----:R-:W-:Y:S01]  /*9c40*/  VIADD R5, R36, 0xffffffe ;  /* 0x0ffffffe24057836 */ /* 0x001fe20000000000 */
[----:B------:R-:W-:Y:S01]  /*9c50*/  LOP3.LUT R36, R34, R15, RZ, 0x3c, !PT ;  /* 0x0000000f22247212 */ /* 0x000fe200078e3cff */
[----:B------:R-:W-:Y:S01]  /*9c60*/  IMAD R31, R24, R4, R31 ;  /* 0x00000004181f7224 */ /* 0x000fe200078e021f */
[----:B------:R-:W-:Y:S01]  /*9c70*/  LOP3.LUT R4, R23, R28, RZ, 0x3c, !PT ;  /* 0x0000001c17047212 */ /* 0x000fe200078e3cff */
[----:B------:R-:W-:Y:S02]  /*9c80*/  @P5 VIADD R32, R32, 0x1 ;  /* 0x0000000120205836 */ /* 0x000fe40000000000 */
[----:B------:R-:W0:Y:S01]  /*9c90*/  F2I.FTZ.U32.TRUNC.NTZ R5, R5 ;  /* 0x0000000500057305 */ /* 0x000e22000021f000 */
[----:B------:R-:W-:Y:S02]  /*9ca0*/  ISETP.GT.U32.AND P4, PT, R24, R31, PT ;  /* 0x0000001f1800720c */ /* 0x000fe40003f84070 */
[----:B------:R-:W-:Y:S01]  /*9cb0*/  ISETP.GE.AND P3, PT, R4, RZ, PT ;  /* 0x000000ff0400720c */ /* 0x000fe20003f66270 */
[----:B------:R-:W-:-:S10]  /*9cc0*/  IMAD.MOV.U32 R4, RZ, RZ, RZ ;  /* 0x000000ffff047224 */ /* 0x000fd400078e00ff */
[----:B------:R-:W-:Y:S02]  /*9cd0*/  @!P4 IMAD.IADD R31, R31, 0x1, -R24 ;  /* 0x000000011f1fc824 */ /* 0x000fe400078e0a18 */
[--C-:B0-----:R-:W-:Y:S02]  /*9ce0*/  IMAD.MOV R30, RZ, RZ, -R5.reuse ;  /* 0x000000ffff1e7224 */ /* 0x101fe400078e0a05 */
[----:B------:R-:W-:Y:S01]  /*9cf0*/  @!P3 IMAD.MOV R32, RZ, RZ, -R32 ;  /* 0x000000ffff20b224 */ /* 0x000fe200078e0a20 */
[----:B------:R-:W-:Y:S01]  /*9d00*/  ISETP.GE.U32.AND P5, PT, R31, R24, PT ;  /* 0x000000181f00720c */ /* 0x000fe20003fa6070 */
[----:B------:R-:W-:Y:S01]  /*9d10*/  IMAD R33, R30, R29, RZ ;  /* 0x0000001d1e217224 */ /* 0x000fe200078e02ff */
[----:B------:R-:W-:Y:S01]  /*9d20*/  ISETP.NE.AND P3, PT, R28, RZ, PT ;  /* 0x000000ff1c00720c */ /* 0x000fe20003f65270 */
[----:B------:R-:W0:Y:S01]  /*9d30*/  LDC R30, c[0x0][0x2b8] ;  /* 0x0000ae00ff1e7b82 */ /* 0x000e220000000800 */
[----:B------:R-:W-:Y:S01]  /*9d40*/  @!P4 VIADD R35, R35, 0x1 ;  /* 0x000000012323c836 */ /* 0x000fe20000000000 */
[----:B------:R-:W-:Y:S01]  /*9d50*/  ISETP.NE.AND P4, PT, R15, RZ, PT ;  /* 0x000000ff0f00720c */ /* 0x000fe20003f85270 */
[----:B------:R-:W-:-:S07]  /*9d60*/  IMAD.HI.U32 R4, R5, R33, R4 ;  /* 0x0000002105047227 */ /* 0x000fce00078e0004 */
[----:B------:R-:W-:Y:S02]  /*9d70*/  @P5 VIADD R35, R35, 0x1 ;  /* 0x0000000123235836 */ /* 0x000fe40000000000 */
[----:B------:R-:W-:Y:S02]  /*9d80*/  @!P3 LOP3.LUT R32, RZ, R28, RZ, 0x33, !PT ;  /* 0x0000001cff20b212 */ /* 0x000fe400078e33ff */
[----:B------:R-:W-:Y:S02]  /*9d90*/  ISETP.GE.AND P3, PT, R36, RZ, PT ;  /* 0x000000ff2400720c */ /* 0x000fe40003f66270 */
[----:B------:R-:W-:-:S05]  /*9da0*/  IABS R24, R32 ;  /* 0x0000002000187213 */ /* 0x000fca0000000000 */
[----:B------:R-:W-:Y:S01]  /*9db0*/  IMAD.HI.U32 R33, R4, R24, RZ ;  /* 0x0000001804217227 */ /* 0x000fe200078e00ff */
[----:B0-----:R-:W-:-:S03]  /*9dc0*/  IABS R31, R30 ;  /* 0x0000001e001f7213 */ /* 0x001fc60000000000 */
[----:B------:R-:W-:Y:S01]  /*9dd0*/  IMAD.MOV R4, RZ, RZ, -R33 ;  /* 0x000000ffff047224 */ /* 0x000fe200078e0a21 */
[----:B------:R-:W0:Y:S03]  /*9de0*/  I2F.RP R5, R31 ;  /* 0x0000001f00057306 */ /* 0x000e260000209400 */
[----:B------:R-:W-:Y:S02]  /*9df0*/  IMAD R4, R29, R4, R24 ;  /* 0x000000041d047224 */ /* 0x000fe400078e0218 */
[----:B------:R-:W-:-:S04]  /*9e00*/  IMAD.MOV.U32 R24, RZ, RZ, R35 ;  /* 0x000000ffff187224 */ /* 0x000fc800078e0023 */
[----:B------:R-:W-:Y:S01]  /*9e10*/  @!P3 IMAD.MOV R24, RZ, RZ, -R24 ;  /* 0x000000ffff18b224 */ /* 0x000fe200078e0a18 */
[----:B------:R-:W-:Y:S02]  /*9e20*/  ISETP.GT.U32.AND P3, PT, R29, R4, PT ;  /* 0x000000041d00720c */ /* 0x000fe40003f64070 */
[----:B------:R-:W-:Y:S01]  /*9e30*/  @!P4 LOP3.LUT R24, RZ, R15, RZ, 0x33, !PT ;  /* 0x0000000fff18c212 */ /* 0x000fe200078e33ff */
[----:B0-----:R-:W0:Y:S04]  /*9e40*/  MUFU.RCP R5, R5 ;  /* 0x0000000500057308 */ /* 0x001e280000001000 */
[----:B------:R-:W-:Y:S02]  /*9e50*/  IMAD.MOV R35, RZ, RZ, -R24 ;  /* 0x000000ffff237224 */ /* 0x000fe400078e0a18 */
[----:B------:R-:W-:Y:S01]  /*9e60*/  IMAD R24, R24, UR4, RZ ;  /* 0x0000000418187c24 */ /* 0x000fe2000f8e02ff */
[----:B------:R-:W-:Y:S01]  /*9e70*/  ULDC UR4, c[0x0][0x38c] ;  /* 0x0000e30000047ab9 */ /* 0x000fe20000000800 */
[----:B------:R-:W-:-:S02]  /*9e80*/  IMAD R15, R15, R35, R34 ;  /* 0x000000230f0f7224 */ /* 0x000fc400078e0222 */
[----:B------:R-:W-:Y:S02]  /*9e90*/  @!P3 IMAD.IADD R4, R4, 0x1, -R29 ;  /* 0x000000010404b824 */ /* 0x000fe400078e0a1d */
[----:B------:R-:W-:Y:S01]  /*9ea0*/  @!P3 VIADD R33, R33, 0x1 ;  /* 0x000000012121b836 */ /* 0x000fe20000000000 */
[----:B------:R-:W-:Y:S02]  /*9eb0*/  ISETP.NE.AND P3, PT, R27, RZ, PT ;  /* 0x000000ff1b00720c */ /* 0x000fe40003f65270 */
[----:B------:R-:W-:Y:S01]  /*9ec0*/  ISETP.GE.U32.AND P5, PT, R4, R29, PT ;  /* 0x0000001d0400720c */ /* 0x000fe20003fa6070 */
[----:B0-----:R-:W-:-:S04]  /*9ed0*/  VIADD R36, R5, 0xffffffe ;  /* 0x0ffffffe05247836 */ /* 0x001fc80000000000 */
[----:B------:R-:W0:Y:S08]  /*9ee0*/  F2I.FTZ.U32.TRUNC.NTZ R5, R36 ;  /* 0x0000002400057305 */ /* 0x000e30000021f000 */
[----:B------:R-:W-:Y:S02]  /*9ef0*/  @P5 VIADD R33, R33, 0x1 ;  /* 0x0000000121215836 */ /* 0x000fe40000000000 */
[----:B0-----:R-:W-:-:S04]  /*9f00*/  IMAD.MOV R4, RZ, RZ, -R5 ;  /* 0x000000ffff047224 */ /* 0x001fc800078e0a05 */
[----:B------:R-:W-:Y:S02]  /*9f10*/  IMAD R29, R4, R31, RZ ;  /* 0x0000001f041d7224 */ /* 0x000fe400078e02ff */
[----:B------:R-:W-:-:S04]  /*9f20*/  IMAD.MOV.U32 R4, RZ, RZ, RZ ;  /* 0x000000ffff047224 */ /* 0x000fc800078e00ff */
[----:B------:R-:W-:Y:S02]  /*9f30*/  IMAD.HI.U32 R4, R5, R29, R4 ;  /* 0x0000001d05047227 */ /* 0x000fe400078e0004 */
[----:B------:R-:W0:Y:S02]  /*9f40*/  LDC R29, c[0x0][0x298] ;  /* 0x0000a600ff1d7b82 */ /* 0x000e240000000800 */
[----:B------:R-:W-:-:S04]  /*9f50*/  IMAD.MOV R5, RZ, RZ, -R32 ;  /* 0x000000ffff057224 */ /* 0x000fc800078e0a20 */
[----:B------:R-:W-:Y:S01]  /*9f60*/  IMAD R23, R28, R5, R23 ;  /* 0x000000051c177224 */ /* 0x000fe200078e0217 */
[----:B------:R-:W-:-:S03]  /*9f70*/  LOP3.LUT R5, R32, R27, RZ, 0x3c, !PT ;  /* 0x0000001b20057212 */ /* 0x000fc600078e3cff */
[----:B------:R-:W-:Y:S01]  /*9f80*/  IMAD R24, R23, UR4, R24 ;  /* 0x0000000417187c24 */ /* 0x000fe2000f8e0218 */
[----:B------:R-:W-:Y:S02]  /*9f90*/  ISETP.GE.AND P4, PT, R5, RZ, PT ;  /* 0x000000ff0500720c */ /* 0x000fe40003f86270 */
[----:B0-----:R-:W-:-:S11]  /*9fa0*/  IABS R28, R29 ;  /* 0x0000001d001c7213 */ /* 0x001fd60000000000 */
[----:B------:R-:W-:Y:S01]  /*9fb0*/  @!P4 IMAD.MOV R33, RZ, RZ, -R33 ;  /* 0x000000ffff21c224 */ /* 0x000fe200078e0a21 */
[----:B------:R-:W-:Y:S01]  /*9fc0*/  @!P3 LOP3.LUT R33, RZ, R27, RZ, 0x33, !PT ;  /* 0x0000001bff21b212 */ /* 0x000fe200078e33ff */
[----:B------:R-:W0:Y:S03]  /*9fd0*/  I2F.RP R36, R28 ;  /* 0x0000001c00247306 */ /* 0x000e260000209400 */
[----:B------:R-:W-:Y:S01]  /*9fe0*/  IABS R5, R33 ;  /* 0x0000002100057213 */ /* 0x000fe20000000000 */
[----:B------:R-:W-:-:S04]  /*9ff0*/  IMAD.MOV R35, RZ, RZ, -R33 ;  /* 0x000000ffff237224 */ /* 0x000fc800078e0a21 */
[----:B------:R-:W-:-:S04]  /*a000*/  IMAD.HI.U32 R34, R4, R5, RZ ;  /* 0x0000000504227227 */ /* 0x000fc800078e00ff */
[----:B------:R-:W-:Y:S02]  /*a010*/  IMAD.MOV R4, RZ, RZ, -R34 ;  /* 0x000000ffff047224 */ /* 0x000fe400078e0a22 */
[----:B------:R-:W-:Y:S01]  /*a020*/  IMAD R27, R27, R35, R32 ;  /* 0x000000231b1b7224 */ /* 0x000fe200078e0220 */
[----:B0-----:R-:W0:Y:S01]  /*a030*/  MUFU.RCP R36, R36 ;  /* 0x0000002400247308 */ /* 0x001e220000001000 */
[C---:B------:R-:W-:Y:S01]  /*a040*/  IMAD R4, R31.reuse, R4, R5 ;  /* 0x000000041f047224 */ /* 0x040fe200078e0205 */
[----:B------:R-:W1:Y:S04]  /*a050*/  LDC R32, c[0x0][0x29c] ;  /* 0x0000a700ff207b82 */ /* 0x000e680000000800 */
[----:B------:R-:W-:Y:S01]  /*a060*/  ISETP.GT.U32.AND P5, PT, R31, R4, PT ;  /* 0x000000041f00720c */ /* 0x000fe20003fa4070 */
[----:B0-----:R-:W-:-:S12]  /*a070*/  VIADD R37, R36, 0xffffffe ;  /* 0x0ffffffe24257836 */ /* 0x001fd80000000000 */
[----:B------:R-:W-:Y:S01]  /*a080*/  @!P5 IMAD.IADD R4, R4, 0x1, -R31 ;  /* 0x000000010404d824 */ /* 0x000fe200078e0a1f */
[----:B------:R-:W0:Y:S01]  /*a090*/  F2I.FTZ.U32.TRUNC.NTZ R5, R37 ;  /* 0x0000002500057305 */ /* 0x000e22000021f000 */
[----:B------:R-:W-:Y:S01]  /*a0a0*/  @!P5 VIADD R34, R34, 0x1 ;  /* 0x000000012222d836 */ /* 0x000fe20000000000 */
[----:B------:R-:W-:Y:S02]  /*a0b0*/  ISETP.NE.AND P5, PT, R30, RZ, PT ;  /* 0x000000ff1e00720c */ /* 0x000fe40003fa5270 */
[----:B------:R-:W-:Y:S01]  /*a0c0*/  ISETP.GE.U32.AND P4, PT, R4, R31, PT ;  /* 0x0000001f0400720c */ /* 0x000fe20003f86070 */
[----:B------:R-:W-:Y:S02]  /*a0d0*/  IMAD.MOV.U32 R4, RZ, RZ, RZ ;  /* 0x000000ffff047224 */ /* 0x000fe400078e00ff */
[----:B0-----:R-:W-:-:S10]  /*a0e0*/  IMAD.MOV R31, RZ, RZ, -R5 ;  /* 0x000000ffff1f7224 */ /* 0x001fd400078e0a05 */
[----:B------:R-:W-:Y:S01]  /*a0f0*/  @P4 VIADD R34, R34, 0x1 ;  /* 0x0000000122224836 */ /* 0x000fe20000000000 */
[----:B-1----:R-:W-:Y:S01]  /*a100*/  ISETP.NE.AND P4, PT, R32, RZ, PT ;  /* 0x000000ff2000720c */ /* 0x002fe20003f85270 */
[----:B------:R-:W-:-:S04]  /*a110*/  IMAD R31, R31, R28, RZ ;  /* 0x0000001c1f1f7224 */ /* 0x000fc800078e02ff */
[----:B------:R-:W-:Y:S01]  /*a120*/  IMAD.HI.U32 R4, R5, R31, R4 ;  /* 0x0000001f05047227 */ /* 0x000fe200078e0004 */
[----:B------:R-:W-:-:S03]  /*a130*/  LOP3.LUT R5, R33, R30, RZ, 0x3c, !PT ;  /* 0x0000001e21057212 */ /* 0x000fc600078e3cff */
[----:B------:R-:W-:Y:S01]  /*a140*/  IMAD.MOV.U32 R31, RZ, RZ, R34 ;  /* 0x000000ffff1f7224 */ /* 0x000fe200078e0022 */
[----:B------:R-:W-:-:S13]  /*a150*/  ISETP.GE.AND P3, PT, R5, RZ, PT ;  /* 0x000000ff0500720c */ /* 0x000fda0003f66270 */
[----:B------:R-:W-:Y:S01]  /*a160*/  @!P3 IMAD.MOV R31, RZ, RZ, -R31 ;  /* 0x000000ffff1fb224 */ /* 0x000fe200078e0a1f */
[----:B------:R-:W-:-:S05]  /*a170*/  @!P5 LOP3.LUT R31, RZ, R30, RZ, 0x33, !PT ;  /* 0x0000001eff1fd212 */ /* 0x000fca00078e33ff */
[----:B------:R-:W-:-:S04]  /*a180*/  IMAD.MOV R5, RZ, RZ, -R31 ;  /* 0x000000ffff057224 */ /* 0x000fc800078e0a1f */
[----:B------:R-:W-:Y:S01]  /*a190*/  IMAD R30, R30, R5, R33 ;  /* 0x000000051e1e7224 */ /* 0x000fe200078e0221 */
[----:B------:R-:W-:Y:S02]  /*a1a0*/  IABS R33, R32 ;  /* 0x0000002000217213 */ /* 0x000fe40000000000 */
[----:B------:R-:W-:Y:S02]  /*a1b0*/  LOP3.LUT R5, R21, R18, RZ, 0x3c, !PT ;  /* 0x0000001215057212 */ /* 0x000fe400078e3cff */
[----:B------:R-:W0:Y:S02]  /*a1c0*/  I2F.RP R36, R33 ;  /* 0x0000002100247306 */ /* 0x000e240000209400 */
[----:B------:R-:W-:-:S13]  /*a1d0*/  ISETP.GE.AND P3, PT, R5, RZ, PT ;  /* 0x000000ff0500720c */ /* 0x000fda0003f66270 */
[----:B------:R-:W-:Y:S01]  /*a1e0*/  @!P3 IMAD.MOV R25, RZ, RZ, -R25 ;  /* 0x000000ffff19b224 */ /* 0x000fe200078e0a19 */
[----:B0-----:R-:W0:Y:S01]  /*a1f0*/  MUFU.RCP R36, R36 ;  /* 0x0000002400247308 */ /* 0x001e220000001000 */
[----:B------:R-:W-:-:S04]  /*a200*/  @!P2 LOP3.LUT R25, RZ, R18, RZ, 0x33, !PT ;  /* 0x00000012ff19a212 */ /* 0x000fc800078e33ff */
[----:B------:R-:W-:-:S05]  /*a210*/  IABS R35, R25 ;  /* 0x0000001900237213 */ /* 0x000fca0000000000 */
[----:B------:R-:W-:-:S04]  /*a220*/  IMAD.HI.U32 R34, R4, R35, RZ ;  /* 0x0000002304227227 */ /* 0x000fc800078e00ff */
[----:B------:R-:W-:Y:S02]  /*a230*/  IMAD.MOV R4, RZ, RZ, -R34 ;  /* 0x000000ffff047224 */ /* 0x000fe400078e0a22 */
[----:B0-----:R-:W-:Y:S02]  /*a240*/  VIADD R5, R36, 0xffffffe ;  /* 0x0ffffffe24057836 */ /* 0x001fe40000000000 */
[----:B------:R-:W-:-:S04]  /*a250*/  IMAD R35, R28, R4, R35 ;  /* 0x000000041c237224 */ /* 0x000fc800078e0223 */
[----:B------:R-:W0:Y:S01]  /*a260*/  F2I.FTZ.U32.TRUNC.NTZ R5, R5 ;  /* 0x0000000500057305 */ /* 0x000e22000021f000 */
[----:B------:R-:W-:-:S13]  /*a270*/  ISETP.GT.U32.AND P2, PT, R28, R35, PT ;  /* 0x000000231c00720c */ /* 0x000fda0003f44070 */
[----:B------:R-:W-:Y:S02]  /*a280*/  @!P2 IMAD.IADD R35, R35, 0x1, -R28 ;  /* 0x000000012323a824 */ /* 0x000fe400078e0a1c */
[----:B0-----:R-:W-:Y:S02]  /*a290*/  IMAD.MOV R4, RZ, RZ, -R5 ;  /* 0x000000ffff047224 */ /* 0x001fe400078e0a05 */
[----:B------:R-:W-:Y:S01]  /*a2a0*/  @!P2 VIADD R34, R34, 0x1 ;  /* 0x000000012222a836 */ /* 0x000fe20000000000 */
[----:B------:R-:W-:Y:S01]  /*a2b0*/  ISETP.GE.U32.AND P1, PT, R35, R28, PT ;  /* 0x0000001c2300720c */ /* 0x000fe20003f26070 */
[----:B------:R-:W-:Y:S01]  /*a2c0*/  IMAD R35, R4, R33, RZ ;  /* 0x0000002104237224 */ /* 0x000fe200078e02ff */
[----:B------:R-:W-:Y:S01]  /*a2d0*/  ISETP.NE.AND P2, PT, R29, RZ, PT ;  /* 0x000000ff1d00720c */ /* 0x000fe20003f45270 */
[----:B------:R-:W-:-:S04]  /*a2e0*/  IMAD.MOV.U32 R4, RZ, RZ, RZ ;  /* 0x000000ffff047224 */ /* 0x000fc800078e00ff */
[----:B------:R-:W-:Y:S01]  /*a2f0*/  IMAD.HI.U32 R35, R5, R35, R4 ;  /* 0x0000002305237227 */ /* 0x000fe200078e0004 */
[----:B------:R-:W-:-:S04]  /*a300*/  LOP3.LUT R4, R25, R29, RZ, 0x3c, !PT ;  /* 0x0000001d19047212 */ /* 0x000fc800078e3cff */
[----:B------:R-:W-:Y:S01]  /*a310*/  ISETP.GE.AND P3, PT, R4, RZ, PT ;  /* 0x000000ff0400720c */ /* 0x000fe20003f66270 */
[----:B------:R-:W-:-:S12]  /*a320*/  @P1 VIADD R34, R34, 0x1 ;  /* 0x0000000122221836 */ /* 0x000fd80000000000 */
[----:B------:R-:W-:Y:S01]  /*a330*/  @!P3 IMAD.MOV R34, RZ, RZ, -R34 ;  /* 0x000000ffff22b224 */ /* 0x000fe200078e0a22 */
[----:B------:R-:W-:-:S04]  /*a340*/  @!P2 LOP3.LUT R34, RZ, R29, RZ, 0x33, !PT ;  /* 0x0000001dff22a212 */ /* 0x000fc800078e33ff */
[----:B------:R-:W-:-:S05]  /*a350*/  IABS R4, R34 ;  /* 0x0000002200047213 */ /* 0x000fca0000000000 */
[----:B------:R-:W-:-:S04]  /*a360*/  IMAD.HI.U32 R5, R35, R4, RZ ;  /* 0x0000000423057227 */ /* 0x000fc800078e00ff */
[----:B------:R-:W-:-:S04]  /*a370*/  IMAD.MOV R28, RZ, RZ, -R5 ;  /* 0x000000ffff1c7224 */ /* 0x000fc800078e0a05 */
[----:B------:R-:W-:Y:S02]  /*a380*/  IMAD R4, R33, R28, R4 ;  /* 0x0000001c21047224 */ /* 0x000fe400078e0204 */
[----:B------:R-:W-:-:S03]  /*a390*/  IMAD.MOV.U32 R28, RZ, RZ, RZ ;  /* 0x000000ffff1c7224 */ /* 0x000fc600078e00ff */
[----:B------:R-:W-:-:S13]  /*a3a0*/  ISETP.GT.U32.AND P2, PT, R33, R4, PT ;  /* 0x000000042100720c */ /* 0x000fda0003f44070 */
[----:B------:R-:W-:Y:S02]  /*a3b0*/  @!P2 IMAD.IADD R4, R4, 0x1, -R33 ;  /* 0x000000010404a824 */ /* 0x000fe400078e0a21 */
[----:B------:R-:W-:Y:S01]  /*a3c0*/  @!P2 VIADD R5, R5, 0x1 ;  /* 0x000000010505a836 */ /* 0x000fe20000000000 */
[----:B------:R-:W-:Y:S01]  /*a3d0*/  ISETP.GE.AND P2, PT, R20, RZ, PT ;  /* 0x000000ff1400720c */ /* 0x000fe20003f46270 */
[----:B------:R-:W-:Y:S01]  /*a3e0*/  IMAD.MOV.U32 R20, RZ, RZ, RZ ;  /* 0x000000ffff147224 */ /* 0x000fe200078e00ff */
[----:B------:R-:W-:Y:S02]  /*a3f0*/  ISETP.GE.U32.AND P1, PT, R4, R33, PT ;  /* 0x000000210400720c */ /* 0x000fe40003f26070 */
[----:B------:R-:W-:-:S04]  /*a400*/  LOP3.LUT R4, R34, R32, RZ, 0x3c, !PT ;  /* 0x0000002022047212 */ /* 0x000fc800078e3cff */
[----:B------:R-:W-:-:S07]  /*a410*/  ISETP.GE.AND P3, PT, R4, RZ, PT ;  /* 0x000000ff0400720c */ /* 0x000fce0003f66270 */
[----:B------:R-:W-:Y:S01]  /*a420*/  @P1 VIADD R5, R5, 0x1 ;  /* 0x0000000105051836 */ /* 0x000fe20000000000 */
[----:B------:R-:W-:Y:S01]  /*a430*/  ISETP.GT.U32.AND P1, PT, R14, R7, PT ;  /* 0x000000070e00720c */ /* 0x000fe20003f24070 */
[----:B------:R-:W-:-:S04]  /*a440*/  IMAD.IADD R14, R7, 0x1, -R14 ;  /* 0x00000001070e7824 */ /* 0x000fc800078e0a0e */
[----:B------:R-:W-:Y:S01]  /*a450*/  @!P3 IMAD.MOV R5, RZ, RZ, -R5 ;  /* 0x000000ffff05b224 */ /* 0x000fe200078e0a05 */
[----:B------:R-:W-:Y:S02]  /*a460*/  @!P4 LOP3.LUT R5, RZ, R32, RZ, 0x33, !PT ;  /* 0x00000020ff05c212 */ /* 0x000fe400078e33ff */
[----:B------:R-:W-:-:S03]  /*a470*/  SEL R7, R14, R7, !P1 ;  /* 0x000000070e077207 */ /* 0x000fc60004800000 */
[----:B------:R-:W-:Y:S01]  /*a480*/  IMAD R14, R5, UR5, RZ ;  /* 0x00000005050e7c24 */ /* 0x000fe2000f8e02ff */
[----:B------:R-:W-:Y:S01]  /*a490*/  ULDC UR5, c[0x0][0x48c] ;  /* 0x0001230000057ab9 */ /* 0x000fe20000000800 */
[----:B------:R-:W-:Y:S02]  /*a4a0*/  @!P2 IMAD.MOV R7, RZ, RZ, -R7 ;  /* 0x000000ffff07a224 */ /* 0x000fe400078e0a07 */
[----:B------:R-:W-:Y:S01]  /*a4b0*/  IMAD R14, R23, UR5, R14 ;  /* 0x00000005170e7c24 */ /* 0x000fe2000f8e020e */
[----:B------:R-:W-:Y:S01]  /*a4c0*/  ULDC.64 UR4, c[0x0][0x390] ;  /* 0x0000e40000047ab9 */ /* 0x000fe20000000a00 */
[----:B------:R-:W-:Y:S01]  /*a4d0*/  IMAD.MOV R33, RZ, RZ, -R5 ;  /* 0x000000ffff217224 */ /* 0x000fe200078e0a05 */
[----:B------:R-:W-:Y:S01]  /*a4e0*/  SEL R6, R6, R7, !P0 ;  /* 0x0000000706067207 */ /* 0x000fe20004000000 */
[C---:B------:R-:W-:Y:S01]  /*a4f0*/  IMAD R24, R27.reuse, UR4, R24 ;  /* 0x000000041b187c24 */ /* 0x040fe2000f8e0218 */
[----:B------:R-:W-:Y:S01]  /*a500*/  ULDC UR4, c[0x0][0x398] ;  /* 0x0000e60000047ab9 */ /* 0x000fe20000000800 */
[----:B------:R-:W-:Y:S01]  /*a510*/  IMAD R14, R27, UR6, R14 ;  /* 0x000000061b0e7c24 */ /* 0x000fe2000f8e020e */
[----:B------:R-:W-:Y:S01]  /*a520*/  ULDC UR6, c[0x0][0x498] ;  /* 0x0001260000067ab9 */ /* 0x000fe20000000800 */
[----:B------:R-:W-:-:S02]  /*a530*/  IMAD.MOV R7, RZ, RZ, -R25 ;  /* 0x000000ffff077224 */ /* 0x000fc400078e0a19 */
[----:B------:R-:W-:Y:S02]  /*a540*/  IMAD R4, R32, R33, R34 ;  /* 0x0000002120047224 */ /* 0x000fe400078e0222 */
[C---:B------:R-:W-:Y:S02]  /*a550*/  IMAD R5, R31.reuse, UR4, R24 ;  /* 0x000000041f057c24 */ /* 0x040fe4000f8e0218 */
[----:B------:R-:W-:Y:S02]  /*a560*/  IMAD.MOV R34, RZ, RZ, -R34 ;  /* 0x000000ffff227224 */ /* 0x000fe400078e0a22 */
[----:B------:R-:W-:Y:S02]  /*a570*/  IMAD R31, R31, UR6, R14 ;  /* 0x000000061f1f7c24 */ /* 0x000fe4000f8e020e */
[----:B------:R-:W-:Y:S02]  /*a580*/  IMAD R7, R18, R7, R21 ;  /* 0x0000000712077224 */ /* 0x000fe400078e0215 */
[----:B------:R-:W-:-:S02]  /*a590*/  IMAD.SHL.U32 R6, R6, 0x80, RZ ;  /* 0x0000008006067824 */ /* 0x000fc400078e00ff */
[C---:B------:R-:W-:Y:S02]  /*a5a0*/  IMAD R5, R30.reuse, UR5, R5 ;  /* 0x000000051e057c24 */ /* 0x040fe4000f8e0205 */
[----:B------:R-:W-:Y:S02]  /*a5b0*/  IMAD R29, R29, R34, R25 ;  /* 0x000000221d1d7224 */ /* 0x000fe400078e0219 */
[----:B------:R-:W-:Y:S02]  /*a5c0*/  IMAD R30, R30, UR7, R31 ;  /* 0x000000071e1e7c24 */ /* 0x000fe4000f8e021f */
[----:B------:R-:W-:Y:S02]  /*a5d0*/  IMAD.SHL.U32 R7, R7, 0x80, RZ ;  /* 0x0000008007077824 */ /* 0x000fe400078e00ff */
[----:B------:R-:W-:Y:S02]  /*a5e0*/  IMAD.MOV.U32 R23, RZ, RZ, R13 ;  /* 0x000000ffff177224 */ /* 0x000fe400078e000d */
[----:B------:R-:W-:-:S02]  /*a5f0*/  IMAD.MOV.U32 R14, RZ, RZ, R8 ;  /* 0x000000ffff0e7224 */ /* 0x000fc400078e0008 */
[----:B------:R-:W-:Y:S02]  /*a600*/  IMAD.MOV.U32 R24, RZ, RZ, R9 ;  /* 0x000000ffff187224 */ /* 0x000fe400078e0009 */
[----:B------:R-:W-:Y:S02]  /*a610*/  IMAD.MOV.U32 R32, RZ, RZ, RZ ;  /* 0x000000ffff207224 */ /* 0x000fe400078e00ff */
[----:B------:R-:W-:-:S07]  /*a620*/  VIADD R36, R6, 0x40 ;  /* 0x0000004006247836 */ /* 0x000fce0000000000 */
.L_x_193:
[----:B------:R-:W0:Y:S01]  /*a630*/  S2R R35, SR_CgaCtaId ;  /* 0x0000000000237919 */ /* 0x000e220000008800 */
[----:B------:R-:W-:Y:S02]  /*a640*/  MOV R34, 0x400 ;  /* 0x0000040000227802 */ /* 0x000fe40000000f00 */
[----:B------:R-:W-:-:S13]  /*a650*/  ISETP.NE.AND P1, PT, R0, RZ, PT ;  /* 0x000000ff0000720c */ /* 0x000fda0003f25270 */
[----:B------:R-:W1:Y:S01]  /*a660*/  @!P1 LDC R21, c[0x0][0x500] ;  /* 0x00014000ff159b82 */ /* 0x000e620000000800 */
[----:B0-----:R-:W-:Y:S02]  /*a670*/  LEA R31, R35, R34, 0x18 ;  /* 0x00000022231f7211 */ /* 0x001fe400078ec0ff */
[----:B------:R-:W-:-:S03]  /*a680*/  SHF.L.U32 R34, R14, 0x1f, RZ ;  /* 0x0000001f0e227819 */ /* 0x000fc600000006ff */
[----:B------:R-:W-:-:S04]  /*a690*/  IMAD R27, R24, 0x8, R31 ;  /* 0x00000008181b7824 */ /* 0x000fc800078e021f */
[----:B------:R-:W0:Y:S02]  /*a6a0*/  SYNCS.PHASECHK.TRANS64.TRYWAIT P0, [R27+URZ+0x38], R34 ;  /* 0x000038221b0075a7 */ /* 0x000e24000800017f */
[----:B01----:R-:W-:Y:S05]  /*a6b0*/  @!P0 BRA `(.L_x_191) ;  /* 0x0000001000608947 */ /* 0x003fea0003800000 */
.L_x_213:
[----:B------:R1:W-:Y:S02]  /*a6c0*/  @!P1 SYNCS.ARRIVE.TRANS64 RZ, [R27+URZ], R21 ;  /* 0x000000151bff99a7 */ /* 0x0003e4000800003f */
[----:B-1----:R-:W-:-:S04]  /*a6d0*/  PRMT R21, R10, 0x9910, RZ ;  /* 0x000099100a157816 */ /* 0x002fc800000000ff */
[----:B------:R-:W-:-:S13]  /*a6e0*/  ISETP.NE.AND P0, PT, R21, 0x2, PT ;  /* 0x000000021500780c */ /* 0x000fda0003f05270 */
[----:B------:R-:W-:Y:S05]  /*a6f0*/  @P0 BRA `(.L_x_192) ;  /* 0x0000000000040947 */ /* 0x000fea0003800000 */
[----:B------:R-:W-:Y:S01]  /*a700*/  BPT.TRAP 0x1 ;  /* 0x000000040000795c */ /* 0x000fe20000300000 */
.L_x_192:
[----:B------:R-:W1:Y:S01]  /*a710*/  LDC R33, c[0x0][0x384] ;  /* 0x0000e100ff217b82 */ /* 0x000e620000000800 */
[----:B------:R-:W-:Y:S01]  /*a720*/  IMAD R25, R24, 0x4000, R31 ;  /* 0x0000400018197824 */ /* 0x000fe200078e021f */
[C---:B------:R-:W-:Y:S01]  /*a730*/  R2UR UR10, R32.reuse ;  /* 0x00000000200a72ca */ /* 0x040fe200000e0000 */
[----:B------:R-:W-:Y:S01]  /*a740*/  VIADD R32, R32, 0x1 ;  /* 0x0000000120207836 */ /* 0x000fe20000000000 */
[----:B------:R-:W-:Y:S01]  /*a750*/  R2UR UR9, R20 ;  /* 0x00000000140972ca */ /* 0x000fe200000e0000 */
[----:B0-----:R-:W-:Y:S01]  /*a760*/  IMAD R34, R24, 0x4, R35 ;  /* 0x0000000418227824 */ /* 0x001fe200078e0223 */
[----:B------:R-:W-:Y:S01]  /*a770*/  R2UR UR8, R25 ;  /* 0x00000000190872ca */ /* 0x000fe200000e0000 */
[----:B------:R-:W-:Y:S01]  /*a780*/  VIADD R23, R23, 0xffffffff ;  /* 0xffffffff17177836 */ /* 0x000fe20000000000 */
[----:B------:R-:W0:Y:S01]  /*a790*/  LDC R21, c[0x0][0x484] ;  /* 0x00012100ff157b82 */ /* 0x000e220000000800 */
[----:B------:R-:W-:Y:S01]  /*a7a0*/  IMAD.SHL.U32 R34, R34, 0x800, RZ ;  /* 0x0000080022227824 */ /* 0x000fe200078e00ff */
[----:B------:R-:W-:Y:S01]  /*a7b0*/  ISETP.NE.AND P0, PT, R32, R3, PT ;  /* 0x000000032000720c */ /* 0x000fe20003f05270 */
[----:B------:R-:W-:Y:S01]  /*a7c0*/  UIADD3 UR4, UP0, UR32, 0xf0, URZ ;  /* 0x000000f020047890 */ /* 0x000fe2000ff1e03f */
[----:B------:R-:W-:Y:S01]  /*a7d0*/  R2UR UR25, R27 ;  /* 0x000000001b1972ca */ /* 0x000fe200000e0000 */
[----:B------:R-:W-:Y:S01]  /*a7e0*/  IMAD R31, R34, 0x2, R31 ;  /* 0x00000002221f7824 */ /* 0x000fe200078e021f */
[----:B------:R-:W-:Y:S01]  /*a7f0*/  R2UR UR28, R26 ;  /* 0x000000001a1c72ca */ /* 0x000fe200000e0000 */
[----:B------:R-:W-:Y:S01]  /*a800*/  VIADD R34, R28, 0x1 ;  /* 0x000000011c227836 */ /* 0x000fe20000000000 */
[----:B------:R-:W2:Y:S01]  /*a810*/  LDC R25, c[0x0][0x2a8] ;  /* 0x0000aa00ff197b82 */ /* 0x000ea20000000800 */
[----:B------:R-:W-:Y:S01]  /*a820*/  R2UR UR29, R15 ;  /* 0x000000000f1d72ca */ /* 0x000fe200000e0000 */
[----:B------:R-:W-:Y:S01]  /*a830*/  USHF.L.U32 UR10, UR10, 0x6, URZ ;  /* 0x000000060a0a7899 */ /* 0x000fe2000800063f */
[----:B------:R-:W-:Y:S01]  /*a840*/  R2UR UR16, R31 ;  /* 0x000000001f1072ca */ /* 0x000fe200000e0000 */
[----:B------:R-:W-:Y:S01]  /*a850*/  UIADD3 UR38, UP1, UR32, 0x1f0, URZ ;  /* 0x000001f020267890 */ /* 0x000fe2000ff3e03f */
[----:B------:R-:W-:Y:S01]  /*a860*/  R2UR UR26, R6 ;  /* 0x00000000061a72ca */ /* 0x000fe200000e0000 */
[----:B------:R-:W-:Y:S01]  /*a870*/  UIADD3.X UR5, URZ, UR33, URZ, UP0, !UPT ;  /* 0x000000213f057290 */ /* 0x000fe200087fe43f */
[----:B------:R-:W-:Y:S01]  /*a880*/  @P0 IMAD.MOV R34, RZ, RZ, R28 ;  /* 0x000000ffff220224 */ /* 0x000fe200078e021c */
[----:B------:R-:W3:Y:S01]  /*a890*/  S2UR UR27, SR_CgaCtaId ;  /* 0x00000000001b79c3 */ /* 0x000ee20000008800 */
[----:B-1----:R-:W-:Y:S01]  /*a8a0*/  IMAD R33, R28, R33, R5 ;  /* 0x000000211c217224 */ /* 0x002fe200078e0205 */
[----:B------:R-:W-:Y:S01]  /*a8b0*/  R2UR UR18, R36 ;  /* 0x00000000241272ca */ /* 0x000fe200000e0000 */
[----:B------:R-:W-:Y:S01]  /*a8c0*/  VIADD R24, R24, 0x1 ;  /* 0x0000000118187836 */ /* 0x000fe20000000000 */
[----:B------:R-:W-:Y:S01]  /*a8d0*/  R2UR UR11, R7 ;  /* 0x00000000070b72ca */ /* 0x000fe200000e0000 */
[----:B------:R-:W-:Y:S01]  /*a8e0*/  UIADD3.X UR39, URZ, UR33, URZ, UP1, !UPT ;  /* 0x000000213f277290 */ /* 0x000fe20008ffe43f */
[----:B------:R-:W-:Y:S01]  /*a8f0*/  R2UR UR30, R33 ;  /* 0x00000000211e72ca */ /* 0x000fe200000e0000 */
[----:B------:R-:W-:Y:S01]  /*a900*/  UIADD3 UR8, UR8, 0x1c180, URZ ;  /* 0x0001c18008087890 */ /* 0x000fe2000fffe03f */
[----:B0-----:R-:W-:Y:S01]  /*a910*/  IMAD R21, R28, R21, R30 ;  /* 0x000000151c157224 */ /* 0x001fe200078e021e */
[----:B------:R-:W-:Y:S01]  /*a920*/  R2UR UR12, R29 ;  /* 0x000000001d0c72ca */ /* 0x000fe200000e0000 */
[----:B------:R-:W-:Y:S01]  /*a930*/  UIADD3 UR24, UR16, 0x180, URZ ;  /* 0x0000018010187890 */ /* 0x000fe2000fffe03f */
[----:B------:R-:W-:Y:S01]  /*a940*/  R2UR UR13, R4 ;  /* 0x00000000040d72ca */ /* 0x000fe200000e0000 */
[----:B------:R-:W-:Y:S01]  /*a950*/  UIADD3 UR16, UR16, 0x2180, URZ ;  /* 0x0000218010107890 */ /* 0x000fe2000fffe03f */
[----:B------:R-:W-:Y:S01]  /*a960*/  R2UR UR14, R21 ;  /* 0x00000000150e72ca */ /* 0x000fe200000e0000 */
[----:B------:R-:W-:Y:S01]  /*a970*/  UMOV UR34, 0x30000 ;  /* 0x0003000000227882 */ /* 0x000fe20000000000 */
[----:B------:R-:W-:Y:S01]  /*a980*/  ISETP.GT.AND P3, PT, R23, 0x1, PT ;  /* 0x000000011700780c */ /* 0x000fe20003f64270 */
[----:B------:R-:W-:Y:S01]  /*a990*/  UMOV UR6, 0x0 ;  /* 0x0000000000067882 */ /* 0x000fe20000000000 */
[----:B--2---:R-:W-:Y:S01]  /*a9a0*/  ISETP.NE.AND P1, PT, R34, R25, PT ;  /* 0x000000192200720c */ /* 0x004fe20003f25270 */
[----:B------:R-:W-:Y:S01]  /*a9b0*/  UMOV UR7, 0x10000000 ;  /* 0x1000000000077882 */ /* 0x000fe20000000000 */
[----:B------:R-:W-:Y:S01]  /*a9c0*/  UIMAD UR30, UR9, UR41, UR30 ;  /* 0x00000029091e72a4 */ /* 0x000fe2000f8e021e */
[----:B------:R-:W-:Y:S01]  /*a9d0*/  ISETP.NE.AND P2, PT, R24, 0x7, PT ;  /* 0x000000071800780c */ /* 0x000fe20003f45270 */
[----:B------:R-:W-:Y:S01]  /*a9e0*/  UMOV UR17, UR25 ;  /* 0x0000001900117c82 */ /* 0x000fe20008000000 */
[----:B------:R-:W-:Y:S01]  /*a9f0*/  UMOV UR20, UR28 ;  /* 0x0000001c00147c82 */ /* 0x000fe20008000000 */
[----:B------:R-:W-:Y:S01]  /*aa00*/  UMOV UR21, UR29 ;  /* 0x0000001d00157c82 */ /* 0x000fe20008000000 */
[----:B---3--:R-:W-:Y:S01]  /*aa10*/  ULEA UR27, UR27, UR10, 0x5 ;  /* 0x0000000a1b1b7291 */ /* 0x008fe2000f8e283f */
[----:B------:R-:W-:Y:S01]  /*aa20*/  VIADD R21, R20, 0x1 ;  /* 0x0000000114157836 */ /* 0x000fe20000000000 */
[----:B------:R-:W-:Y:S01]  /*aa30*/  UIMAD UR14, UR9, UR35, UR14 ;  /* 0x00000023090e72a4 */ /* 0x000fe2000f8e020e */
[----:B------:R-:W-:Y:S01]  /*aa40*/  SEL R25, RZ, 0x1, P2 ;  /* 0x00000001ff197807 */ /* 0x000fe20001000000 */
[----:B------:R-:W-:Y:S01]  /*aa50*/  UMOV UR22, UR30 ;  /* 0x0000001e00167c82 */ /* 0x000fe20008000000 */
[----:B------:R-:W-:Y:S01]  /*aa60*/  UMOV UR9, UR25 ;  /* 0x0000001900097c82 */ /* 0x000fe20008000000 */
[----:B------:R-:W-:Y:S01]  /*aa70*/  @P1 IMAD.MOV R21, RZ, RZ, R20 ;  /* 0x000000ffff151224 */ /* 0x000fe200078e0214 */
[----:B------:R-:W-:Y:S01]  /*aa80*/  UMOV UR19, UR27 ;  /* 0x0000001b00137c82 */ /* 0x000fe20008000000 */
[----:B------:R-:W-:Y:S01]  /*aa90*/  LOP3.LUT R14, R14, R25, RZ, 0x3c, !PT ;  /* 0x000000190e0e7212 */ /* 0x000fe200078e3cff */
[----:B------:R0:W-:Y:S01]  /*aaa0*/  UTMALDG.5D.MULTICAST [UR24], [UR4], UR34, desc[UR6] ;  /* 0x00000618040073b4 */ /* 0x0001e20008021822 */
[----:B------:R-:W-:Y:S01]  /*aab0*/  SEL R32, R32, RZ, P0 ;  /* 0x000000ff20207207 */ /* 0x000fe20000000000 */
[----:B------:R-:W-:Y:S01]  /*aac0*/  IMAD.MOV.U32 R20, RZ, RZ, R21 ;  /* 0x000000ffff147224 */ /* 0x000fe200078e0015 */
[----:B------:R-:W-:-:S02]  /*aad0*/  SEL R24, R24, RZ, P2 ;  /* 0x000000ff18187207 */ /* 0x000fc40001000000 */
[----:B------:R-:W-:Y:S01]  /*aae0*/  SEL R28, R34, RZ, P1 ;  /* 0x000000ff221c7207 */ /* 0x000fe20000800000 */
[----:B------:R0:W-:Y:S01]  /*aaf0*/  UTMALDG.5D.MULTICAST [UR16], [UR4], UR34, desc[UR6] ;  /* 0x00000610040073b4 */ /* 0x0001e20008021822 */
[----:B------:R0:W-:Y:S02]  /*ab00*/  UTMALDG.5D [UR8], [UR38], desc[UR6] ;  /* 0x00000608260075b4 */ /* 0x0001e40008021000 */
[----:B0-----:R-:W-:Y:S05]  /*ab10*/  @P3 BRA `(.L_x_193) ;  /* 0xfffffff800c43947 */ /* 0x001fea000383ffff */
.L_x_190:
[----:B------:R-:W-:Y:S05]  /*ab20*/  BSYNC B1 ;  /* 0x0000000000017941 */ /* 0x000fea0003800000 */
.L_x_189:
[----:B------:R-:W-:Y:S01]  /*ab30*/  LOP3.LUT P1, RZ, R11, 0xff, RZ, 0xc0, !PT ;  /* 0x000000ff0bff7812 */ /* 0x000fe2000782c0ff */
[C---:B------:R-:W-:Y:S01]  /*ab40*/  IMAD.IADD R6, R12.reuse, 0x1, R9 ;  /* 0x000000010c067824 */ /* 0x040fe200078e0209 */
[----:B------:R-:W-:Y:S01]  /*ab50*/  ULDC.64 UR4, c[0x0][0x6f0] ;  /* 0x0001bc0000047ab9 */ /* 0x000fe20000000a00 */
[----:B------:R-:W-:Y:S01]  /*ab60*/  ISETP.GE.U32.AND P2, PT, R12, 0x7, PT ;  /* 0x000000070c00780c */ /* 0x000fe20003f46070 */
[----:B------:R-:W-:Y:S01]  /*ab70*/  BSSY B1, `(.L_x_194) ;  /* 0x000006c000017945 */ /* 0x000fe20003800000 */
[C---:B------:R-:W-:Y:S01]  /*ab80*/  IMAD.WIDE.U32 R4, R6.reuse, 0x24924925, RZ ;  /* 0x2492492506047825 */ /* 0x040fe200078e00ff */
[C---:B------:R-:W-:Y:S02]  /*ab90*/  ISETP.GT.U32.AND P0, PT, R6.reuse, 0x6, PT ;  /* 0x000000060600780c */ /* 0x040fe40003f04070 */
[----:B------:R-:W-:Y:S01]  /*aba0*/  PRMT R11, RZ, 0x7610, R11 ;  /* 0x00007610ff0b7816 */ /* 0x000fe2000000000b */
[----:B------:R-:W-:Y:S01]  /*abb0*/  IMAD.IADD R4, R6, 0x1, -R5 ;  /* 0x0000000106047824 */ /* 0x000fe200078e0a05 */
[----:B------:R-:W-:Y:S01]  /*abc0*/  ISETP.LT.U32.AND P0, PT, R12, 0x7, P0 ;  /* 0x000000070c00780c */ /* 0x000fe20000701070 */
[----:B------:R-:W-:-:S02]  /*abd0*/  IMAD.MOV.U32 R20, RZ, RZ, -0x1 ;  /* 0xffffffffff147424 */ /* 0x000fc400078e00ff */
[----:B------:R-:W0:Y:S01]  /*abe0*/  @P1 S2R R14, SR_CgaCtaId ;  /* 0x00000000000e1919 */ /* 0x000e220000008800 */
[----:B------:R-:W-:Y:S01]  /*abf0*/  @P1 MOV R7, 0x400 ;  /* 0x0000040000071802 */ /* 0x000fe20000000f00 */
[----:B------:R-:W-:Y:S01]  /*ac00*/  IMAD.MOV.U32 R21, RZ, RZ, -0x1 ;  /* 0xffffffffff157424 */ /* 0x000fe200078e00ff */
[----:B------:R-:W-:Y:S01]  /*ac10*/  LEA.HI R4, R4, R5, RZ, 0x1f ;  /* 0x0000000504047211 */ /* 0x000fe200078ff8ff */
[----:B------:R-:W-:-:S03]  /*ac20*/  IMAD.MOV.U32 R23, RZ, RZ, -0x1 ;  /* 0xffffffffff177424 */ /* 0x000fc600078e00ff */
[--C-:B------:R-:W-:Y:S02]  /*ac30*/  SHF.R.U32.HI R9, RZ, 0x2, R4.reuse ;  /* 0x00000002ff097819 */ /* 0x100fe40000011604 */
[----:B------:R-:W-:Y:S02]  /*ac40*/  PRMT R4, RZ, 0x7610, R4 ;  /* 0x00007610ff047816 */ /* 0x000fe40000000004 */
[----:B0-----:R-:W-:Y:S02]  /*ac50*/  @P1 LEA R14, R14, R7, 0x18 ;  /* 0x000000070e0e1211 */ /* 0x001fe400078ec0ff */
[----:B------:R-:W-:Y:S02]  /*ac60*/  SEL R7, RZ, 0x1, !P0 ;  /* 0x00000001ff077807 */ /* 0x000fe40004000000 */
[----:B------:R-:W-:Y:S01]  /*ac70*/  IADD3 R16, P0, R16, UR36, RZ ;  /* 0x0000002410107c10 */ /* 0x000fe2000ff1e0ff */
[----:B------:R0:W-:Y:S01]  /*ac80*/  @P1 SYNCS.ARRIVE.TRANS64.A1T0 RZ, [R14+URZ+0x88], RZ ;  /* 0x000088ff0eff19a7 */ /* 0x0001e2000810003f */
[----:B------:R-:W-:-:S02]  /*ac90*/  LOP3.LUT R8, R8, R7, RZ, 0x3c, !PT ;  /* 0x0000000708087212 */ /* 0x000fc400078e3cff */
[----:B------:R-:W-:Y:S02]  /*aca0*/  IADD3.X R17, R17, UR40, RZ, P0, !PT ;  /* 0x0000002811117c10 */ /* 0x000fe400087fe4ff */
[----:B------:R-:W-:Y:S02]  /*acb0*/  ISETP.GE.U32.AND P0, PT, R16, UR4, PT ;  /* 0x0000000410007c0c */ /* 0x000fe4000bf06070 */
[----:B------:R-:W-:Y:S01]  /*acc0*/  @P2 LOP3.LUT R8, R8, 0x1, R9, 0x78, !PT ;  /* 0x0000000108082812 */ /* 0x000fe200078e7809 */
[----:B------:R-:W-:Y:S01]  /*acd0*/  IMAD R9, R9, -0x7, R6 ;  /* 0xfffffff909097824 */ /* 0x000fe200078e0206 */
[----:B------:R-:W-:-:S13]  /*ace0*/  ISETP.GE.U32.AND.EX P0, PT, R17, UR5, PT, P0 ;  /* 0x0000000511007c0c */ /* 0x000fda000bf06100 */
[----:B0-----:R-:W-:Y:S05]  /*acf0*/  @P0 BRA `(.L_x_195) ;  /* 0x00000004004c0947 */ /* 0x001fea0003800000 */
[----:B------:R-:W0:Y:S01]  /*ad00*/  S2R R14, SR_CTAID.X ;  /* 0x00000000000e7919 */ /* 0x000e220000002500 */
[----:B------:R-:W-:Y:S01]  /*ad10*/  ULDC UR4, c[0x0][0x150] ;  /* 0x0000540000047ab9 */ /* 0x000fe20000000800 */
[----:B------:R-:W1:Y:S01]  /*ad20*/  LDC R7, c[0x0][0x144] ;  /* 0x00005100ff077b82 */ /* 0x000e620000000800 */
[----:B------:R-:W-:Y:S01]  /*ad30*/  ULDC UR7, c[0x0][0x6d0] ;  /* 0x0001b40000077ab9 */ /* 0x000fe20000000800 */
[----:B------:R-:W2:Y:S01]  /*ad40*/  S2R R20, SR_CTAID.Y ;  /* 0x0000000000147919 */ /* 0x000ea20000002600 */
[----:B------:R-:W-:-:S05]  /*ad50*/  ULDC UR8, c[0x0][0x154] ;  /* 0x0000550000087ab9 */ /* 0x000fca0000000800 */
[----:B------:R-:W3:Y:S01]  /*ad60*/  LDC R15, c[0x0][0x148] ;  /* 0x00005200ff0f7b82 */ /* 0x000ee20000000800 */
[----:B0-----:R-:W-:Y:S02]  /*ad70*/  I2FP.F32.U32 R4, R14 ;  /* 0x0000000e00047245 */ /* 0x001fe40000201000 */
[----:B--2---:R-:W-:-:S03]  /*ad80*/  I2FP.F32.U32 R24, R20 ;  /* 0x0000001400187245 */ /* 0x004fc60000201000 */
[----:B------:R-:W-:Y:S01]  /*ad90*/  FMUL R5, R4, UR4 ;  /* 0x0000000404057c20 */ /* 0x000fe20008400000 */
[----:B------:R-:W-:Y:S02]  /*ada0*/  ULDC.64 UR4, c[0x0][0x6c8] ;  /* 0x0001b20000047ab9 */ /* 0x000fe40000000a00 */
[----:B------:R-:W-:-:S03]  /*adb0*/  ISETP.NE.U32.AND P0, PT, RZ, UR4, PT ;  /* 0x00000004ff007c0c */ /* 0x000fc6000bf05070 */
[----:B------:R-:W0:Y:S01]  /*adc0*/  F2I.U32.TRUNC.NTZ R5, R5 ;  /* 0x0000000500057305 */ /* 0x000e22000020f000 */
[----:B------:R-:W-:Y:S01]  /*add0*/  ISETP.NE.AND.EX P0, PT, RZ, UR5, PT, P0 ;  /* 0x00000005ff007c0c */ /* 0x000fe2000bf05300 */
[----:B0-----:R-:W-:Y:S02]  /*ade0*/  IMAD.MOV R4, RZ, RZ, -R5 ;  /* 0x000000ffff047224 */ /* 0x001fe400078e0a05 */
[----:B------:R-:W-:Y:S02]  /*adf0*/  IMAD.MOV.U32 R5, RZ, RZ, R17 ;  /* 0x000000ffff057224 */ /* 0x000fe400078e0011 */
[----:B-1----:R-:W-:Y:S02]  /*ae00*/  IMAD R14, R7, R4, R14 ;  /* 0x00000004070e7224 */ /* 0x002fe400078e020e */
[----:B------:R-:W-:-:S06]  /*ae10*/  IMAD.MOV.U32 R4, RZ, RZ, R16 ;  /* 0x000000ffff047224 */ /* 0x000fcc00078e0010 */
[----:B---3--:R-:W-:Y:S05]  /*ae20*/  @!P0 BRA `(.L_x_196) ;  /* 0x0000000000288947 */ /* 0x008fea0003800000 */
[----:B------:R-:W-:Y:S02]  /*ae30*/  ULDC UR6, c[0x0][0x6d4] ;  /* 0x0001b50000067ab9 */ /* 0x000fe40000000800 */
[----:B------:R-:W-:-:S05]  /*ae40*/  IADD3 R5, P0, R16, UR6, RZ ;  /* 0x0000000610057c10 */ /* 0x000fca000ff1e0ff */
[----:B------:R-:W-:-:S04]  /*ae50*/  IMAD.X R21, RZ, RZ, R17, P0 ;  /* 0x000000ffff157224 */ /* 0x000fc800000e0611 */
[----:B------:R-:W-:-:S04]  /*ae60*/  IMAD.WIDE.U32 R6, R21, UR4, RZ ;  /* 0x0000000415067c25 */ /* 0x000fc8000f8e00ff */
[----:B------:R-:W-:-:S04]  /*ae70*/  IMAD.WIDE.U32 R6, P0, R5, UR5, R6 ;  /* 0x0000000505067c25 */ /* 0x000fc8000f800006 */
[----:B------:R-:W-:-:S04]  /*ae80*/  IMAD.WIDE.U32 R4, R5, UR4, RZ ;  /* 0x0000000405047c25 */ /* 0x000fc8000f8e00ff */
[----:B------:R-:W-:Y:S01]  /*ae90*/  IMAD.MOV.U32 R4, RZ, RZ, R7 ;  /* 0x000000ffff047224 */ /* 0x000fe200078e0007 */
[----:B------:R-:W-:Y:S01]  /*aea0*/  IADD3 RZ, P1, R5, R6, RZ ;  /* 0x0000000605ff7210 */ /* 0x000fe20007f3e0ff */
[----:B------:R-:W-:-:S04]  /*aeb0*/  IMAD.X R5, RZ, RZ, RZ, P0 ;  /* 0x000000ffff057224 */ /* 0x000fc800000e06ff */
[----:B------:R-:W-:-:S08]  /*aec0*/  IMAD.WIDE.U32.X R4, R21, UR5, R4, P1 ;  /* 0x0000000515047c25 */ /* 0x000fd000088e0404 */
.L_x_196:
[--C-:B------:R-:W-:Y:S01]  /*aed0*/  SHF.R.U64 R23, R4, UR7, R5.reuse ;  /* 0x0000000704177c19 */ /* 0x100fe20008001205 */
[----:B------:R-:W-:Y:S01]  /*aee0*/  FMUL R24, R24, UR8 ;  /* 0x0000000818187c20 */ /* 0x000fe20008400000 */
[----:B------:R-:W-:Y:S01]  /*aef0*/  SHF.R.U32.HI R4, RZ, UR7, R5 ;  /* 0x00000007ff047c19 */ /* 0x000fe20008011605 */
[----:B------:R-:W-:Y:S01]  /*af00*/  ULDC.64 UR4, c[0x0][0x6c0] ;  /* 0x0001b00000047ab9 */ /* 0x000fe20000000a00 */
[----:B------:R-:W-:Y:S01]  /*af10*/  IADD3 R5, P0, RZ, -R23, RZ ;  /* 0x80000017ff057210 */ /* 0x000fe20007f1e0ff */
[----:B------:R-:W-:Y:S01]  /*af20*/  ULDC.64 UR6, c[0x0][0x6e0] ;  /* 0x0001b80000067ab9 */ /* 0x000fe20000000a00 */
[----:B------:R-:W-:Y:S01]  /*af30*/  ISETP.NE.AND P2, PT, R2, 0x1, PT ;  /* 0x000000010200780c */ /* 0x000fe20003f45270 */
[----:B------:R-:W0:Y:S02]  /*af40*/  F2I.U32.TRUNC.NTZ R24, R24 ;  /* 0x0000001800187305 */ /* 0x000e24000020f000 */
[----:B------:R-:W-:Y:S01]  /*af50*/  IMAD.X R4, RZ, RZ, ~R4, P0 ;  /* 0x000000ffff047224 */ /* 0x000fe200000e0e04 */
[----:B------:R-:W-:-:S03]  /*af60*/  ISETP.NE.U32.AND P0, PT, RZ, UR6, PT ;  /* 0x00000006ff007c0c */ /* 0x000fc6000bf05070 */
[----:B------:R-:W-:Y:S01]  /*af70*/  IMAD R4, R4, UR4, RZ ;  /* 0x0000000404047c24 */ /* 0x000fe2000f8e02ff */
[----:B------:R-:W-:-:S03]  /*af80*/  ISETP.NE.AND.EX P0, PT, RZ, UR7, PT, P0 ;  /* 0x00000007ff007c0c */ /* 0x000fc6000bf05300 */
[C---:B------:R-:W-:Y:S02]  /*af90*/  IMAD R7, R5.reuse, UR5, R4 ;  /* 0x0000000505077c24 */ /* 0x040fe4000f8e0204 */
[----:B------:R-:W-:Y:S01]  /*afa0*/  IMAD.WIDE.U32 R4, R5, UR4, R16 ;  /* 0x0000000405047c25 */ /* 0x000fe2000f8e0010 */
[----:B------:R-:W-:-:S03]  /*afb0*/  ULDC UR4, c[0x0][0x6b8] ;  /* 0x0001ae0000047ab9 */ /* 0x000fc60000000800 */
[----:B0-----:R-:W-:Y:S02]  /*afc0*/  IMAD.MOV R6, RZ, RZ, -R24 ;  /* 0x000000ffff067224 */ /* 0x001fe400078e0a18 */
[----:B------:R-:W-:Y:S02]  /*afd0*/  IMAD.IADD R5, R5, 0x1, R7 ;  /* 0x0000000105057824 */ /* 0x000fe400078e0207 */
[----:B------:R-:W-:-:S03]  /*afe0*/  @P2 IMAD R14, R15, R6, R20 ;  /* 0x000000060f0e2224 */ /* 0x000fc600078e0214 */
[--C-:B------:R-:W-:Y:S02]  /*aff0*/  SHF.R.U64 R15, R4, UR4, R5.reuse ;  /* 0x00000004040f7c19 */ /* 0x100fe40008001205 */
[----:B------:R-:W-:Y:S01]  /*b000*/  SHF.R.U32.HI R4, RZ, UR4, R5 ;  /* 0x00000004ff047c19 */ /* 0x000fe20008011605 */
[----:B------:R-:W-:-:S03]  /*b010*/  ULDC UR4, c[0x0][0x6a8] ;  /* 0x0001aa0000047ab9 */ /* 0x000fc60000000800 */
[--C-:B------:R-:W-:Y:S02]  /*b020*/  SHF.R.U64 R24, R15, UR4, R4.reuse ;  /* 0x000000040f187c19 */ /* 0x100fe40008001204 */
[----:B------:R-:W-:Y:S01]  /*b030*/  SHF.R.U32.HI R5, RZ, UR4, R4 ;  /* 0x00000004ff057c19 */ /* 0x000fe20008011604 */
[----:B------:R-:W-:-:S03]  /*b040*/  ULDC UR4, c[0x0][0x6f8] ;  /* 0x0001be0000047ab9 */ /* 0x000fc60000000800 */
[--C-:B------:R-:W-:Y:S02]  /*b050*/  SHF.R.U64 R20, R24, UR4, R5.reuse ;  /* 0x0000000418147c19 */ /* 0x100fe40008001205 */
[----:B------:R-:W-:-:S03]  /*b060*/  SHF.R.U32.HI R21, RZ, UR4, R5 ;  /* 0x00000004ff157c19 */ /* 0x000fc60008011605 */
[----:B------:R-:W-:Y:S02]  /*b070*/  IMAD.MOV.U32 R4, RZ, RZ, R20 ;  /* 0x000000ffff047224 */ /* 0x000fe400078e0014 */
[----:B------:R-:W-:Y:S01]  /*b080*/  IMAD.MOV.U32 R5, RZ, RZ, R21 ;  /* 0x000000ffff057224 */ /* 0x000fe200078e0015 */
[----:B------:R-:W-:Y:S06]  /*b090*/  @!P0 BRA `(.L_x_197) ;  /* 0x0000000000288947 */ /* 0x000fec0003800000 */
        /* <DEDUP_REMOVED lines=10> */
.L_x_197:
[----:B------:R-:W-:Y:S01]  /*b140*/  ULDC UR4, c[0x0][0x6e8] ;  /* 0x0001ba0000047ab9 */ /* 0x000fe20000000800 */
[----:B------:R-:W-:Y:S01]  /*b150*/  LOP3.LUT R15, R15, UR15, RZ, 0xc0, !PT ;  /* 0x0000000f0f0f7c12 */ /* 0x000fe2000f8ec0ff */
[----:B------:R-:W-:Y:S01]  /*b160*/  ULDC UR5, c[0x0][0x6b0] ;  /* 0x0001ac0000057ab9 */ /* 0x000fe20000000800 */
[----:B------:R-:W-:Y:S01]  /*b170*/  SHF.R.U64 R5, R4, UR4, R5 ;  /* 0x0000000404057c19 */ /* 0x000fe20008001205 */
[----:B------:R-:W-:Y:S01]  /*b180*/  ULDC UR4, c[0x0][0x6d8] ;  /* 0x0001b60000047ab9 */ /* 0x000fe20000000800 */
[----:B------:R-:W-:-:S05]  /*b190*/  LOP3.LUT R4, R24, UR31, RZ, 0xc0, !PT ;  /* 0x0000001f18047c12 */ /* 0x000fca000f8ec0ff */
[----:B------:R-:W-:Y:S02]  /*b1a0*/  IMAD R7, R5, UR23, R4 ;  /* 0x0000001705077c24 */ /* 0x000fe4000f8e0204 */
[----:B------:R-:W-:Y:S02]  /*b1b0*/  IMAD.MOV R5, RZ, RZ, -R5 ;  /* 0x000000ffff057224 */ /* 0x000fe400078e0a05 */
[----:B------:R-:W-:Y:S02]  /*b1c0*/  IMAD R14, R7, UR5, R14 ;  /* 0x00000005070e7c24 */ /* 0x000fe4000f8e020e */
[----:B------:R-:W-:Y:S01]  /*b1d0*/  IMAD R20, R5, UR4, R20 ;  /* 0x0000000405147c24 */ /* 0x000fe2000f8e0214 */
[----:B------:R-:W-:Y:S01]  /*b1e0*/  ULDC UR4, c[0x0][0x6a0] ;  /* 0x0001a80000047ab9 */ /* 0x000fe20000000800 */
[----:B------:R-:W-:Y:S02]  /*b1f0*/  IMAD.MOV.U32 R4, RZ, RZ, 0x1 ;  /* 0x00000001ff047424 */ /* 0x000fe400078e00ff */
[----:B------:R-:W-:-:S05]  /*b200*/  IMAD R5, R20, UR4, R15 ;  /* 0x0000000414057c24 */ /* 0x000fca000f8e020f */
[----:B------:R-:W-:Y:S02]  /*b210*/  SEL R21, R5, R14, !P2 ;  /* 0x0000000e05157207 */ /* 0x000fe40005000000 */
[----:B------:R-:W-:-:S07]  /*b220*/  SEL R20, R14, R5, !P2 ;  /* 0x000000050e147207 */ /* 0x000fce0005000000 */
.L_x_195:
[----:B------:R-:W-:Y:S05]  /*b230*/  BSYNC B1 ;  /* 0x0000000000017941 */ /* 0x000fea0003800000 */
.L_x_194:
[----:B------:R-:W-:-:S13]  /*b240*/  LOP3.LUT P0, RZ, R4, 0xff, RZ, 0xc0, !PT ;  /* 0x000000ff04ff7812 */ /* 0x000fda000780c0ff */
[----:B------:R-:W-:Y:S05]  /*b250*/  @P0 BRA `(.L_x_198) ;  /* 0xffffffe000a40947 */ /* 0x000fea000383ffff */
[----:B------:R-:W-:Y:S05]  /*b260*/  BSYNC B0 ;  /* 0x0000000000007941 */ /* 0x000fea0003800000 */
.L_x_187:
[----:B------:R-:W-:-:S03]  /*b270*/  UMOV UR4, 0xffffffff ;  /* 0xffffffff00047882 */ /* 0x000fc60000000000 */
[----:B------:R-:W-:Y:S05]  /*b280*/  BRA.DIV UR4, `(.L_x_199) ;  /* 0x0000000604807947 */ /* 0x000fea000b800000 */
[----:B------:R-:W-:-:S13]  /*b290*/  ELECT P6, URZ, PT ;  /* 0x00000000003f782f */ /* 0x000fda00038c0000 */
.L_x_216:
[----:B------:R-:W-:Y:S04]  /*b2a0*/  BSSY B0, `(.L_x_200) ;  /* 0x0000046000007945 */ /* 0x000fe80003800000 */
[----:B------:R-:W-:Y:S05]  /*b2b0*/  @!P6 BRA `(.L_x_201) ;  /* 0x000000040010e947 */ /* 0x000fea0003800000 */
[----:B------:R-:W-:-:S04]  /*b2c0*/  LOP3.LUT R22, R22, 0x2, RZ, 0xfc, !PT ;  /* 0x0000000216167812 */ /* 0x000fc800078efcff */
[----:B------:R-:W-:-:S13]  /*b2d0*/  ISETP.NE.AND P0, PT, R22, 0x3, PT ;  /* 0x000000031600780c */ /* 0x000fda0003f05270 */
[----:B------:R-:W-:Y:S05]  /*b2e0*/  @!P0 BRA `(.L_x_202) ;  /* 0x0000000000048947 */ /* 0x000fea0003800000 */
[----:B------:R-:W-:Y:S01]  /*b2f0*/  BPT.TRAP 0x1 ;  /* 0x000000040000795c */ /* 0x000fe20000300000 */
.L_x_202:
[----:B------:R-:W0:Y:S01]  /*b300*/  S2R R3, SR_CgaCtaId ;  /* 0x0000000000037919 */ /* 0x000e220000008800 */
[----:B------:R-:W-:Y:S02]  /*b310*/  MOV R0, 0x400 ;  /* 0x0000040000007802 */ /* 0x000fe40000000f00 */
[----:B------:R-:W-:Y:S02]  /*b320*/  SHF.L.U32 R2, R8, 0x1f, RZ ;  /* 0x0000001f08027819 */ /* 0x000fe400000006ff */
[----:B0-----:R-:W-:-:S05]  /*b330*/  LEA R0, R3, R0, 0x18 ;  /* 0x0000000003007211 */ /* 0x001fca00078ec0ff */
[----:B------:R-:W-:-:S04]  /*b340*/  VIADD R0, R0, 0x38 ;  /* 0x0000003800007836 */ /* 0x000fc80000000000 */
[C---:B------:R-:W-:Y:S02]  /*b350*/  IMAD R5, R9.reuse, 0x8, R0 ;  /* 0x0000000809057824 */ /* 0x040fe400078e0200 */
[----:B------:R-:W-:Y:S02]  /*b360*/  VIADD R9, R9, 0x1 ;  /* 0x0000000109097836 */ /* 0x000fe40000000000 */
[----:B------:R-:W0:Y:S03]  /*b370*/  SYNCS.PHASECHK.TRANS64.TRYWAIT P0, [R5+URZ], R2 ;  /* 0x00000002050075a7 */ /* 0x000e26000800017f */
[----:B------:R-:W-:-:S04]  /*b380*/  ISETP.NE.AND P1, PT, R9, 0x7, PT ;  /* 0x000000070900780c */ /* 0x000fc80003f25270 */
[----:B------:R-:W-:Y:S02]  /*b390*/  SEL R3, RZ, 0x1, P1 ;  /* 0x00000001ff037807 */ /* 0x000fe40000800000 */
[----:B------:R-:W-:Y:S02]  /*b3a0*/  SEL R9, R9, RZ, P1 ;  /* 0x000000ff09097207 */ /* 0x000fe40000800000 */
[----:B------:R-:W-:-:S03]  /*b3b0*/  LOP3.LUT R8, R8, R3, RZ, 0x3c, !PT ;  /* 0x0000000308087212 */ /* 0x000fc600078e3cff */
[----:B------:R-:W-:Y:S01]  /*b3c0*/  IMAD R7, R9, 0x8, R0 ;  /* 0x0000000809077824 */ /* 0x000fe200078e0200 */
[----:B------:R-:W-:Y:S01]  /*b3d0*/  SHF.L.U32 R4, R8, 0x1f, RZ ;  /* 0x0000001f08047819 */ /* 0x000fe200000006ff */
[----:B0-----:R-:W-:Y:S06]  /*b3e0*/  @!P0 BRA `(.L_x_203) ;  /* 0x0000000400488947 */ /* 0x001fec0003800000 */
.L_x_217:
[----:B------:R-:W1:Y:S01]  /*b3f0*/  SYNCS.PHASECHK.TRANS64.TRYWAIT P0, [R7+URZ], R4 ;  /* 0x00000004070075a7 */ /* 0x000e62000800017f */
[----:B0-----:R-:W-:-:S05]  /*b400*/  VIADD R2, R9, 0x1 ;  /* 0x0000000109027836 */ /* 0x001fca0000000000 */
[----:B------:R-:W-:-:S04]  /*b410*/  ISETP.NE.AND P1, PT, R2, 0x7, PT ;  /* 0x000000070200780c */ /* 0x000fc80003f25270 */
[----:B------:R-:W-:Y:S02]  /*b420*/  SEL R3, RZ, 0x1, P1 ;  /* 0x00000001ff037807 */ /* 0x000fe40000800000 */
[----:B------:R-:W-:Y:S02]  /*b430*/  SEL R9, R2, RZ, P1 ;  /* 0x000000ff02097207 */ /* 0x000fe40000800000 */
[----:B------:R-:W-:-:S03]  /*b440*/  LOP3.LUT R8, R8, R3, RZ, 0x3c, !PT ;  /* 0x0000000308087212 */ /* 0x000fc600078e3cff */
[----:B------:R-:W-:Y:S01]  /*b450*/  IMAD R6, R9, 0x8, R0 ;  /* 0x0000000809067824 */ /* 0x000fe200078e0200 */
[----:B------:R-:W-:Y:S01]  /*b460*/  SHF.L.U32 R5, R8, 0x1f, RZ ;  /* 0x0000001f08057819 */ /* 0x000fe200000006ff */
[----:B-1----:R-:W-:Y:S06]  /*b470*/  @!P0 BRA `(.L_x_204) ;  /* 0x0000000400388947 */ /* 0x002fec0003800000 */
.L_x_218:
[----:B------:R-:W1:Y:S01]  /*b480*/  SYNCS.PHASECHK.TRANS64.TRYWAIT P0, [R6+URZ], R5 ;  /* 0x00000005060075a7 */ /* 0x000e62000800017f */
[----:B------:R-:W-:-:S05]  /*b490*/  VIADD R2, R9, 0x1 ;  /* 0x0000000109027836 */ /* 0x000fca0000000000 */
[----:B------:R-:W-:-:S04]  /*b4a0*/  ISETP.NE.AND P1, PT, R2, 0x7, PT ;  /* 0x000000070200780c */ /* 0x000fc80003f25270 */
[----:B------:R-:W-:Y:S02]  /*b4b0*/  SEL R3, RZ, 0x1, P1 ;  /* 0x00000001ff037807 */ /* 0x000fe40000800000 */
[----:B0-----:R-:W-:Y:S02]  /*b4c0*/  SEL R7, R2, RZ, P1 ;  /* 0x000000ff02077207 */ /* 0x001fe40000800000 */
[----:B------:R-:W-:-:S03]  /*b4d0*/  LOP3.LUT R8, R8, R3, RZ, 0x3c, !PT ;  /* 0x0000000308087212 */ /* 0x000fc600078e3cff */
[----:B------:R-:W-:Y:S01]  /*b4e0*/  IMAD R9, R7, 0x8, R0 ;  /* 0x0000000807097824 */ /* 0x000fe200078e0200 */
[----:B------:R-:W-:Y:S01]  /*b4f0*/  SHF.L.U32 R4, R8, 0x1f, RZ ;  /* 0x0000001f08047819 */ /* 0x000fe200000006ff */
[----:B-1----:R-:W-:Y:S06]  /*b500*/  @!P0 BRA `(.L_x_205) ;  /* 0x0000000400288947 */ /* 0x002fec0003800000 */
.L_x_219:
[----:B------:R-:W1:Y:S01]  /*b510*/  SYNCS.PHASECHK.TRANS64.TRYWAIT P0, [R9+URZ], R4 ;  /* 0x00000004090075a7 */ /* 0x000e62000800017f */
[----:B------:R-:W-:-:S05]  /*b520*/  VIADD R2, R7, 0x1 ;  /* 0x0000000107027836 */ /* 0x000fca0000000000 */
[----:B------:R-:W-:-:S04]  /*b530*/  ISETP.NE.AND P1, PT, R2, 0x7, PT ;  /* 0x000000070200780c */ /* 0x000fc80003f25270 */
[----:B------:R-:W-:Y:S02]  /*b540*/  SEL R3, RZ, 0x1, P1 ;  /* 0x00000001ff037807 */ /* 0x000fe40000800000 */
[----:B------:R-:W-:Y:S02]  /*b550*/  SEL R7, R2, RZ, P1 ;  /* 0x000000ff02077207 */ /* 0x000fe40000800000 */
[----:B------:R-:W-:-:S03]  /*b560*/  LOP3.LUT R8, R8, R3, RZ, 0x3c, !PT ;  /* 0x0000000308087212 */ /* 0x000fc600078e3cff */
[----:B------:R-:W-:Y:S01]  /*b570*/  IMAD R10, R7, 0x8, R0 ;  /* 0x00000008070a7824 */ /* 0x000fe200078e0200 */
[----:B0-----:R-:W-:Y:S01]  /*b580*/  SHF.L.U32 R5, R8, 0x1f, RZ ;  /* 0x0000001f08057819 */ /* 0x001fe200000006ff */
[----:B-1----:R-:W-:Y:S06]  /*b590*/  @!P0 BRA `(.L_x_206) ;  /* 0x0000000400188947 */ /* 0x002fec0003800000 */
.L_x_220:
[----:B------:R-:W1:Y:S01]  /*b5a0*/  SYNCS.PHASECHK.TRANS64.TRYWAIT P0, [R10+URZ], R5 ;  /* 0x000000050a0075a7 */ /* 0x000e62000800017f */
[----:B------:R-:W-:-:S05]  /*b5b0*/  VIADD R2, R7, 0x1 ;  /* 0x0000000107027836 */ /* 0x000fca0000000000 */
[----:B------:R-:W-:-:S04]  /*b5c0*/  ISETP.NE.AND P1, PT, R2, 0x7, PT ;  /* 0x000000070200780c */ /* 0x000fc80003f25270 */
[----:B------:R-:W-:Y:S02]  /*b5d0*/  SEL R3, RZ, 0x1, P1 ;  /* 0x00000001ff037807 */ /* 0x000fe40000800000 */
[----:B------:R-:W-:Y:S02]  /*b5e0*/  SEL R7, R2, RZ, P1 ;  /* 0x000000ff02077207 */ /* 0x000fe40000800000 */
[----:B0-----:R-:W-:-:S03]  /*b5f0*/  LOP3.LUT R9, R8, R3, RZ, 0x3c, !PT ;  /* 0x0000000308097212 */ /* 0x001fc600078e3cff */
[----:B------:R-:W-:Y:S01]  /*b600*/  IMAD R11, R7, 0x8, R0 ;  /* 0x00000008070b7824 */ /* 0x000fe200078e0200 */
[----:B------:R-:W-:Y:S01]  /*b610*/  SHF.L.U32 R6, R9, 0x1f, RZ ;  /* 0x0000001f09067819 */ /* 0x000fe200000006ff */
[----:B-1----:R-:W-:Y:S06]  /*b620*/  @!P0 BRA `(.L_x_207) ;  /* 0x0000000400088947 */ /* 0x002fec0003800000 */
.L_x_221:
[----:B------:R-:W1:Y:S01]  /*b630*/  SYNCS.PHASECHK.TRANS64.TRYWAIT P0, [R11+URZ], R6 ;  /* 0x000000060b0075a7 */ /* 0x000e62000800017f */
[----:B------:R-:W-:-:S05]  /*b640*/  VIADD R2, R7, 0x1 ;  /* 0x0000000107027836 */ /* 0x000fca0000000000 */
[----:B------:R-:W-:-:S04]  /*b650*/  ISETP.NE.AND P1, PT, R2, 0x7, PT ;  /* 0x000000070200780c */ /* 0x000fc80003f25270 */
[----:B------:R-:W-:Y:S02]  /*b660*/  SEL R4, RZ, 0x1, P1 ;  /* 0x00000001ff047807 */ /* 0x000fe40000800000 */
[----:B------:R-:W-:Y:S02]  /*b670*/  SEL R3, R2, RZ, P1 ;  /* 0x000000ff02037207 */ /* 0x000fe40000800000 */
[----:B------:R-:W-:Y:S01]  /*b680*/  LOP3.LUT R4, R9, R4, RZ, 0x3c, !PT ;  /* 0x0000000409047212 */ /* 0x000fe200078e3cff */
[----:B-1----:R-:W-:Y:S06]  /*b690*/  @!P0 BRA `(.L_x_208) ;  /* 0x0000000400008947 */ /* 0x002fec0003800000 */
.L_x_222:
[----:B------:R-:W-:Y:S01]  /*b6a0*/  IMAD R3, R3, 0x8, R0 ;  /* 0x0000000803037824 */ /* 0x000fe200078e0200 */
[----:B------:R-:W-:-:S07]  /*b6b0*/  SHF.L.U32 R0, R4, 0x1f, RZ ;  /* 0x0000001f04007819 */ /* 0x000fce00000006ff */
.L_x_209:
[----:B--2---:R2:W3:Y:S02]  /*b6c0*/  SYNCS.PHASECHK.TRANS64.TRYWAIT P0, [R3+URZ], R0 ;  /* 0x00000000030075a7 */ /* 0x0044e4000800017f */
[----:B---3--:R-:W-:Y:S05]  /*b6d0*/  @!P0 NANOSLEEP.SYNCS 0x989680 ;  /* 0x009896800000895d */ /* 0x008fea0003900000 */
[----:B------:R-:W3:Y:S02]  /*b6e0*/  @!P0 SYNCS.PHASECHK.TRANS64 P0, [R3+URZ], R0 ;  /* 0x00000000030085a7 */ /* 0x000ee4000800007f */
[----:B---3--:R-:W-:Y:S05]  /*b6f0*/  @!P0 BRA `(.L_x_209) ;  /* 0xfffffffc00f08947 */ /* 0x008fea000383ffff */
.L_x_201:
[----:B------:R-:W-:Y:S05]  /*b700*/  BSYNC B0 ;  /* 0x0000000000007941 */ /* 0x000fea0003800000 */
.L_x_200:
[----:B------:R-:W-:Y:S05]  /*b710*/  EXIT ;  /* 0x000000000000794d */ /* 0x000fea0003800000 */
.L_x_40:
[----:B-1----:R1:W2:Y:S02]  /*b720*/  SYNCS.PHASECHK.TRANS64.TRYWAIT P1, [R3+URZ], R0 ;  /* 0x00000000030075a7 */ /* 0x0022a4000802017f */
[----:B--2---:R-:W-:Y:S05]  /*b730*/  @!P1 NANOSLEEP.SYNCS 0x989680 ;  /* 0x009896800000995d */ /* 0x004fea0003900000 */
[----:B------:R-:W2:Y:S02]  /*b740*/  @!P1 SYNCS.PHASECHK.TRANS64 P1, [R3+URZ], R0 ;  /* 0x00000000030095a7 */ /* 0x000ea4000802007f */
[----:B--2---:R-:W-:Y:S05]  /*b750*/  @!P1 BRA `(.L_x_40) ;  /* 0xfffffffc00f09947 */ /* 0x004fea000383ffff */
[----:B------:R-:W-:Y:S05]  /*b760*/  BRA `(.L_x_39) ;  /* 0xffffff60005c7947 */ /* 0x000fea000383ffff */
.L_x_45:
[----:B-1----:R1:W2:Y:S02]  /*b770*/  SYNCS.PHASECHK.TRANS64.TRYWAIT P1, [R5+URZ], R4 ;  /* 0x00000004050075a7 */ /* 0x0022a4000802017f */
[----:B--2---:R-:W-:Y:S05]  /*b780*/  @!P1 NANOSLEEP.SYNCS 0x989680 ;  /* 0x009896800000995d */ /* 0x004fea0003900000 */
[----:B------:R-:W2:Y:S02]  /*b790*/  @!P1 SYNCS.PHASECHK.TRANS64 P1, [R5+URZ], R4 ;  /* 0x00000004050095a7 */ /* 0x000ea4000802007f */
[----:B--2---:R-:W-:Y:S05]  /*b7a0*/  @!P1 BRA `(.L_x_45) ;  /* 0xfffffffc00f09947 */ /* 0x004fea000383ffff */
[----:B------:R-:W-:Y:S05]  /*b7b0*/  BRA `(.L_x_44) ;  /* 0xffffff6400387947 */ /* 0x000fea000383ffff */
.L_x_188:
[----:B------:R-:W-:Y:S01]  /*b7c0*/  BSSY B1, `(.L_x_210) ;  /* 0x0000006000017945 */ /* 0x000fe20003800000 */
[----:B------:R-:W-:-:S07]  /*b7d0*/  IMAD.MOV.U32 R15, RZ, RZ, -0x1 ;  /* 0xffffffffff0f7424 */ /* 0x000fce00078e00ff */
[----:B------:R-:W-:Y:S05]  /*b7e0*/  WARPSYNC.COLLECTIVE R15, `(.L_x_211) ;  /* 0x000000000f0c7348 */ /* 0x000fea0003c00000 */
[----:B------:R-:W-:Y:S02]  /*b7f0*/  ELECT P6, UR62, PT ;  /* 0x00000000003e782f */ /* 0x000fe400038c0000 */
[----:B------:R-:W-:Y:S01]  /*b800*/  MOV R14, UR62 ;  /* 0x0000003e000e7c02 */ /* 0x000fe20008000f00 */
[----:B------:R-:W-:Y:S10]  /*b810*/  ENDCOLLECTIVE ;  /* 0x000000000000791b */ /* 0x000ff40003800000 */
.L_x_211:
[----:B------:R-:W-:Y:S05]  /*b820*/  BSYNC B1 ;  /* 0x0000000000017941 */ /* 0x000fea0003800000 */
.L_x_210:
[----:B------:R-:W-:Y:S05]  /*b830*/  BRA `(.L_x_212) ;  /* 0xffffffdc00387947 */ /* 0x000fea000383ffff */
.L_x_191:
[----:B0-----:R0:W1:Y:S02]  /*b840*/  SYNCS.PHASECHK.TRANS64.TRYWAIT P0, [R27+URZ+0x38], R34 ;  /* 0x000038221b0075a7 */ /* 0x001064000800017f */
[----:B-1----:R-:W-:Y:S05]  /*b850*/  @!P0 NANOSLEEP.SYNCS 0x989680 ;  /* 0x009896800000895d */ /* 0x002fea0003900000 */
[----:B------:R-:W1:Y:S02]  /*b860*/  @!P0 SYNCS.PHASECHK.TRANS64 P0, [R27+URZ+0x38], R34 ;  /* 0x000038221b0085a7 */ /* 0x000e64000800007f */
[----:B-1----:R-:W-:Y:S05]  /*b870*/  @!P0 BRA `(.L_x_191) ;  /* 0xfffffffc00f08947 */ /* 0x002fea000383ffff */
[----:B------:R-:W-:Y:S05]  /*b880*/  BRA `(.L_x_213) ;  /* 0xffffffec008c7947 */ /* 0x000fea000383ffff */
.L_x_199:
[----:B------:R-:W-:Y:S01]  /*b890*/  BSSY B0, `(.L_x_214) ;  /* 0x0000006000007945 */ /* 0x000fe20003800000 */
[----:B------:R-:W-:-:S07]  /*b8a0*/  IMAD.MOV.U32 R15, RZ, RZ, -0x1 ;  /* 0xffffffffff0f7424 */ /* 0x000fce00078e00ff */
[----:B------:R-:W-:Y:S05]  /*b8b0*/  WARPSYNC.COLLECTIVE R15, `(.L_x_215) ;  /* 0x000000000f0c7348 */ /* 0x000fea0003c00000 */
[----:B------:R-:W-:Y:S02]  /*b8c0*/  ELECT P6, UR62, PT ;  /* 0x00000000003e782f */ /* 0x000fe400038c0000 */
[----:B------:R-:W-:Y:S01]  /*b8d0*/  MOV R14, UR62 ;  /* 0x0000003e000e7c02 */ /* 0x000fe20008000f00 */
[----:B------:R-:W-:Y:S10]  /*b8e0*/  ENDCOLLECTIVE ;  /* 0x000000000000791b */ /* 0x000ff40003800000 */
.L_x_215:
[----:B------:R-:W-:Y:S05]  /*b8f0*/  BSYNC B0 ;  /* 0x0000000000007941 */ /* 0x000fea0003800000 */
.L_x_214:
[----:B------:R-:W-:Y:S05]  /*b900*/  BRA `(.L_x_216) ;  /* 0xfffffff800647947 */ /* 0x000fea000383ffff */
.L_x_203:
[----:B0-----:R0:W1:Y:S02]  /*b910*/  SYNCS.PHASECHK.TRANS64.TRYWAIT P0, [R5+URZ], R2 ;  /* 0x00000002050075a7 */ /* 0x001064000800017f */
[----:B-1----:R-:W-:Y:S05]  /*b920*/  @!P0 NANOSLEEP.SYNCS 0x989680 ;  /* 0x009896800000895d */ /* 0x002fea0003900000 */
[----:B------:R-:W1:Y:S02]  /*b930*/  @!P0 SYNCS.PHASECHK.TRANS64 P0, [R5+URZ], R2 ;  /* 0x00000002050085a7 */ /* 0x000e64000800007f */
[----:B-1----:R-:W-:Y:S05]  /*b940*/  @!P0 BRA `(.L_x_203) ;  /* 0xfffffffc00f08947 */ /* 0x002fea000383ffff */
[----:B------:R-:W-:Y:S05]  /*b950*/  BRA `(.L_x_217) ;  /* 0xfffffff800a47947 */ /* 0x000fea000383ffff */
.L_x_204:
[----:B0-----:R0:W1:Y:S02]  /*b960*/  SYNCS.PHASECHK.TRANS64.TRYWAIT P0, [R7+URZ], R4 ;  /* 0x00000004070075a7 */ /* 0x001064000800017f */
[----:B-1----:R-:W-:Y:S05]  /*b970*/  @!P0 NANOSLEEP.SYNCS 0x989680 ;  /* 0x009896800000895d */ /* 0x002fea0003900000 */
[----:B------:R-:W1:Y:S02]  /*b980*/  @!P0 SYNCS.PHASECHK.TRANS64 P0, [R7+URZ], R4 ;  /* 0x00000004070085a7 */ /* 0x000e64000800007f */
[----:B-1----:R-:W-:Y:S05]  /*b990*/  @!P0 BRA `(.L_x_204) ;  /* 0xfffffffc00f08947 */ /* 0x002fea000383ffff */
[----:B------:R-:W-:Y:S05]  /*b9a0*/  BRA `(.L_x_218) ;  /* 0xfffffff800b47947 */ /* 0x000fea000383ffff */
.L_x_205:
[----:B0-----:R0:W1:Y:S02]  /*b9b0*/  SYNCS.PHASECHK.TRANS64.TRYWAIT P0, [R6+URZ], R5 ;  /* 0x00000005060075a7 */ /* 0x001064000800017f */
[----:B-1----:R-:W-:Y:S05]  /*b9c0*/  @!P0 NANOSLEEP.SYNCS 0x989680 ;  /* 0x009896800000895d */ /* 0x002fea0003900000 */
[----:B------:R-:W1:Y:S02]  /*b9d0*/  @!P0 SYNCS.PHASECHK.TRANS64 P0, [R6+URZ], R5 ;  /* 0x00000005060085a7 */ /* 0x000e64000800007f */
[----:B-1----:R-:W-:Y:S05]  /*b9e0*/  @!P0 BRA `(.L_x_205) ;  /* 0xfffffffc00f08947 */ /* 0x002fea000383ffff */
[----:B------:R-:W-:Y:S05]  /*b9f0*/  BRA `(.L_x_219) ;  /* 0xfffffff800c47947 */ /* 0x000fea000383ffff */
.L_x_206:
[----:B0-----:R0:W1:Y:S02]  /*ba00*/  SYNCS.PHASECHK.TRANS64.TRYWAIT P0, [R9+URZ], R4 ;  /* 0x00000004090075a7 */ /* 0x001064000800017f */
[----:B-1----:R-:W-:Y:S05]  /*ba10*/  @!P0 NANOSLEEP.SYNCS 0x989680 ;  /* 0x009896800000895d */ /* 0x002fea0003900000 */
[----:B------:R-:W1:Y:S02]  /*ba20*/  @!P0 SYNCS.PHASECHK.TRANS64 P0, [R9+URZ], R4 ;  /* 0x00000004090085a7 */ /* 0x000e64000800007f */
[----:B-1----:R-:W-:Y:S05]  /*ba30*/  @!P0 BRA `(.L_x_206) ;  /* 0xfffffffc00f08947 */ /* 0x002fea000383ffff */
[----:B------:R-:W-:Y:S05]  /*ba40*/  BRA `(.L_x_220) ;  /* 0xfffffff800d47947 */ /* 0x000fea000383ffff */
.L_x_207:
[----:B0-----:R0:W1:Y:S02]  /*ba50*/  SYNCS.PHASECHK.TRANS64.TRYWAIT P0, [R10+URZ], R5 ;  /* 0x000000050a0075a7 */ /* 0x001064000800017f */
[----:B-1----:R-:W-:Y:S05]  /*ba60*/  @!P0 NANOSLEEP.SYNCS 0x989680 ;  /* 0x009896800000895d */ /* 0x002fea0003900000 */
[----:B------:R-:W1:Y:S02]  /*ba70*/  @!P0 SYNCS.PHASECHK.TRANS64 P0, [R10+URZ], R5 ;  /* 0x000000050a0085a7 */ /* 0x000e64000800007f */
[----:B-1----:R-:W-:Y:S05]  /*ba80*/  @!P0 BRA `(.L_x_207) ;  /* 0xfffffffc00f08947 */ /* 0x002fea000383ffff */
[----:B------:R-:W-:Y:S05]  /*ba90*/  BRA `(.L_x_221) ;  /* 0xfffffff800e47947 */ /* 0x000fea000383ffff */
.L_x_208:
[----:B-1----:R1:W2:Y:S02]  /*baa0*/  SYNCS.PHASECHK.TRANS64.TRYWAIT P0, [R11+URZ], R6 ;  /* 0x000000060b0075a7 */ /* 0x0022a4000800017f */
[----:B--2---:R-:W-:Y:S05]  /*bab0*/  @!P0 NANOSLEEP.SYNCS 0x989680 ;  /* 0x009896800000895d */ /* 0x004fea0003900000 */
[----:B------:R-:W2:Y:S02]  /*bac0*/  @!P0 SYNCS.PHASECHK.TRANS64 P0, [R11+URZ], R6 ;  /* 0x000000060b0085a7 */ /* 0x000ea4000800007f */
[----:B--2---:R-:W-:Y:S05]  /*bad0*/  @!P0 BRA `(.L_x_208) ;  /* 0xfffffffc00f08947 */ /* 0x004fea000383ffff */
[----:B------:R-:W-:Y:S05]  /*bae0*/  BRA `(.L_x_222) ;  /* 0xfffffff800ec7947 */ /* 0x000fea000383ffff */
.L_x_223:
        /* <DEDUP_REMOVED lines=9> */
.L_x_225:


//--------------------- .nv.global.init           --------------------------
	.section	.nv.global.init,"aw",@progbits
.nv.global.init:
	.type		$str$33,@object
	.size		$str$33,($str$22 - $str$33)
$str$33:
        /*0000*/ 	.byte	0x6b, 0x5f, 0x74, 0x69, 0x6c, 0x65, 0x5f, 0x63, 0x6f, 0x75, 0x6e, 0x74, 0x20, 0x3e, 0x3d, 0x20
        /*0010*/ 	.byte	0x31, 0x00
	.type		$str$22,@object
	.size		$str$22,($str$18 - $str$22)
$str$22:
        /*0012*/ 	.byte	0x73, 0x69, 0x7a, 0x65, 0x3c, 0x32, 0x3e, 0x28, 0x41, 0x29, 0x20, 0x3d, 0x3d, 0x20, 0x73, 0x69
        /*0022*/ 	.byte	0x7a, 0x65, 0x3c, 0x32, 0x3e, 0x28, 0x44, 0x29, 0x00
	.type		$str$18,@object
	.size		$str$18,($str$24 - $str$18)
$str$18:
        /*002b*/ 	.byte	0x73, 0x69, 0x7a, 0x65, 0x3c, 0x30, 0x3e, 0x28, 0x43, 0x29, 0x20, 0x3d, 0x3d, 0x20, 0x73, 0x69
        /*003b*/ 	.byte	0x7a, 0x65, 0x3c, 0x30, 0x3e, 0x28, 0x44, 0x29, 0x00
	.type		$str$24,@object
	.size		$str$24,($str$16 - $str$24)
$str$24:
        /*0044*/ 	.byte	0x73, 0x69, 0x7a, 0x65, 0x3c, 0x32, 0x3e, 0x28, 0x43, 0x29, 0x20, 0x3d, 0x3d, 0x20, 0x73, 0x69
        /*0054*/ 	.byte	0x7a, 0x65, 0x3c, 0x32, 0x3e, 0x28, 0x44, 0x29, 0x00
	.type		$str$16,@object
	.size		$str$16,($str$20 - $str$16)
$str$16:
        /*005d*/ 	.byte	0x73, 0x69, 0x7a, 0x65, 0x3c, 0x30, 0x3e, 0x28, 0x41, 0x29, 0x20, 0x3d, 0x3d, 0x20, 0x73, 0x69
        /*006d*/ 	.byte	0x7a, 0x65, 0x3c, 0x30, 0x3e, 0x28, 0x44, 0x29, 0x00
	.type		$str$20,@object
	.size		$str$20,($str$21 - $str$20)
$str$20:
        /*0076*/ 	.byte	0x73, 0x69, 0x7a, 0x65, 0x3c, 0x31, 0x3e, 0x28, 0x43, 0x29, 0x20, 0x3d, 0x3d, 0x20, 0x73, 0x69
        /*0086*/ 	.byte	0x7a, 0x65, 0x3c, 0x31, 0x3e, 0x28, 0x44, 0x29, 0x00
	.type		$str$21,@object
	.size		$str$21,($str$23 - $str$21)
$str$21:
        /*008f*/ 	.byte	0x73, 0x69, 0x7a, 0x65, 0x3c, 0x31, 0x3e, 0x28, 0x41, 0x29, 0x20, 0x3d, 0x3d, 0x20, 0x73, 0x69
        /*009f*/ 	.byte	0x7a, 0x65, 0x3c, 0x31, 0x3e, 0x28, 0x42, 0x29, 0x00
	.type		$str$23,@object
	.size		$str$23,($str$19 - $str$23)
$str$23:
        /*00a8*/ 	.byte	0x73, 0x69, 0x7a, 0x65, 0x3c, 0x32, 0x3e, 0x28, 0x42, 0x29, 0x20, 0x3d, 0x3d, 0x20, 0x73, 0x69
        /*00b8*/ 	.byte	0x7a, 0x65, 0x3c, 0x32, 0x3e, 0x28, 0x44, 0x29, 0x00
	.type		$str$19,@object
	.size		$str$19,($str$17 - $str$19)
$str$19:
        /*00c1*/ 	.byte	0x73, 0x69, 0x7a, 0x65, 0x3c, 0x30, 0x3e, 0x28, 0x42, 0x29, 0x20, 0x3d, 0x3d, 0x20, 0x73, 0x69
        /*00d1*/ 	.byte	0x7a, 0x65, 0x3c, 0x31, 0x3e, 0x28, 0x44, 0x29, 0x00
	.type		$str$17,@object
	.size		$str$17,($str$34 - $str$17)
$str$17:
        /*00da*/ 	.byte	0x2f, 0x74, 0x6d, 0x70, 0x2f, 0x63, 0x75, 0x74, 0x6c, 0x61, 0x73, 0x73, 0x5f, 0x73, 0x77, 0x65
        /*00ea*/ 	.byte	0x65, 0x70, 0x5f, 0x73, 0x72, 0x63, 0x2f, 0x74, 0x6f, 0x6f, 0x6c, 0x73, 0x2f, 0x75, 0x74, 0x69
        /*00fa*/ 	.byte	0x6c, 0x2f, 0x69, 0x6e, 0x63, 0x6c, 0x75, 0x64, 0x65, 0x2f, 0x63, 0x75, 0x74, 0x6c, 0x61, 0x73
        /*010a*/ 	.byte	0x73, 0x2f, 0x75, 0x74, 0x69, 0x6c, 0x2f, 0x72, 0x65, 0x66, 0x65, 0x72, 0x65, 0x6e, 0x63, 0x65
        /*011a*/ 	.byte	0x2f, 0x64, 0x65, 0x76, 0x69, 0x63, 0x65, 0x2f, 0x67, 0x65, 0x74, 0x74, 0x2e, 0x68, 0x70, 0x70
        /*012a*/ 	.byte	0x00
	.type		$str$34,@object
	.size		$str$34,(__unnamed_2 - $str$34)
$str$34:
        /*012b*/ 	.byte	0x2f, 0x74, 0x6d, 0x70, 0x2f, 0x63, 0x75, 0x74, 0x6c, 0x61, 0x73, 0x73, 0x5f, 0x73, 0x77, 0x65
        /*013b*/ 	.byte	0x65, 0x70, 0x5f, 0x73, 0x72, 0x63, 0x2f, 0x69, 0x6e, 0x63, 0x6c, 0x75, 0x64, 0x65, 0x2f, 0x63
        /*014b*/ 	.byte	0x75, 0x74, 0x6c, 0x61, 0x73, 0x73, 0x2f, 0x67, 0x65, 0x6d, 0x6d, 0x2f, 0x63, 0x6f, 0x6c, 0x6c
        /*015b*/ 	.byte	0x65, 0x63, 0x74, 0x69, 0x76, 0x65, 0x2f, 0x73, 0x6d, 0x39, 0x30, 0x5f, 0x6d, 0x6d, 0x61, 0x5f
        /*016b*/ 	.byte	0x74, 0x6d, 0x61, 0x5f, 0x67, 0x6d, 0x6d, 0x61, 0x5f, 0x73, 0x73, 0x5f, 0x77, 0x61, 0x72, 0x70
        /*017b*/ 	.byte	0x73, 0x70, 0x65, 0x63, 0x69, 0x61, 0x6c, 0x69, 0x7a, 0x65, 0x64, 0x2e, 0x68, 0x70, 0x70, 0x00
	.type		__unnamed_2,@object
	.size		__unnamed_2,(__unnamed_1 - __unnamed_2)
__unnamed_2:
        /*018b*/ 	.byte	0x76, 0x6f, 0x69, 0x64, 0x20, 0x63, 0x75, 0x74, 0x6c, 0x61, 0x73, 0x73, 0x3a, 0x3a, 0x72, 0x65
        /* <DEDUP_REMOVED lines=114> */
        /*08bb*/ 	.byte	0x20, 0x3d, 0x20, 0x66, 0x6c, 0x6f, 0x61, 0x74, 0x5d, 0x00
	.type		__unnamed_1,@object
	.size		__unnamed_1,(.L_0 - __unnamed_1)
__unnamed_1:
        /* <DEDUP_REMOVED lines=201> */
        /*1555*/ 	.byte	0x3a, 0x69, 0x64, 0x65, 0x6e, 0x74, 0x69, 0x74, 0x79, 0x5d, 0x00
.L_0:


//--------------------- .nv.shared._ZN3cub17CUB_300001_SM_9006detail11EmptyKernelIvEEvv --------------------------
	.section	.nv.shared._ZN3cub17CUB_300001_SM_9006detail11EmptyKernelIvEEvv,"aw",@nobits
	.sectionflags	@""
	.align	16
	.zero		1024


//--------------------- .nv.shared.reserved.0     --------------------------
	.section	.nv.shared.reserved.0,"aw",@nobits
	.weak		__nv_reservedSMEM_offset_0_alias
	.size		__nv_reservedSMEM_offset_0_alias, 0, 0
	.other		__nv_reservedSMEM_offset_0_alias,@"STO_CUDA_RESERVED_SHARED STV_DEFAULT"
__nv_reservedSMEM_offset_0_alias:
	.zero		0


//--------------------- .nv.global                --------------------------
	.section	.nv.global,"aw",@nobits
.nv.global:
	.type		_ZN34_INTERNAL_fad44d58_4_k_cu_4c17bb906thrust23THRUST_300001_SM_900_NS12placeholders2_7E,@object
	.size		_ZN34_INTERNAL_fad44d58_4_k_cu_4c17bb906thrust23THRUST_300001_SM_900_NS12placeholders2_7E,(_ZN34_INTERNAL_fad44d58_4_k_cu_4c17bb904cuda3std3__436_GLOBAL__N__fad44d58_4_k_cu_4c17bb906ignoreE - _ZN34_INTERNAL_fad44d58_4_k_cu_4c17bb906thrust23THRUST_300001_SM_900_NS12placeholders2_7E)
_ZN34_INTERNAL_fad44d58_4_k_cu_4c17bb906thrust23THRUST_300001_SM_900_NS12placeholders2_7E:
	.zero		1
	.type		_ZN34_INTERNAL_fad44d58_4_k_cu_4c17bb904cuda3std3__436_GLOBAL__N__fad44d58_4_k_cu_4c17bb906ignoreE,@object
	.size		_ZN34_INTERNAL_fad44d58_4_k_cu_4c17bb904cuda3std3__436_GLOBAL__N__fad44d58_4_k_cu_4c17bb906ignoreE,(_ZN34_INTERNAL_fad44d58_4_k_cu_4c17bb904cuda3std6ranges3__45__cpo4dataE - _ZN34_INTERNAL_fad44d58_4_k_cu_4c17bb904cuda3std3__436_GLOBAL__N__fad44d58_4_k_cu_4c17bb906ignoreE)
_ZN34_INTERNAL_fad44d58_4_k_cu_4c17bb904cuda3std3__436_GLOBAL__N__fad44d58_4_k_cu_4c17bb906ignoreE:
	.zero		1
	.type		_ZN34_INTERNAL_fad44d58_4_k_cu_4c17bb904cuda3std6ranges3__45__cpo4dataE,@object
	.size		_ZN34_INTERNAL_fad44d58_4_k_cu_4c17bb904cuda3std6ranges3__45__cpo4dataE,(_ZN34_INTERNAL_fad44d58_4_k_cu_4c17bb906thrust23THRUST_300001_SM_900_NS8cuda_cub10par_nosyncE - _ZN34_INTERNAL_fad44d58_4_k_cu_4c17bb904cuda3std6ranges3__45__cpo4dataE)
_ZN34_INTERNAL_fad44d58_4_k_cu_4c17bb904cuda3std6ranges3__45__cpo4dataE:
	.zero		1
	.type		_ZN34_INTERNAL_fad44d58_4_k_cu_4c17bb906thrust23THRUST_300001_SM_900_NS8cuda_cub10par_nosyncE,@object
	.size		_ZN34_INTERNAL_fad44d58_4_k_cu_4c17bb906thrust23THRUST_300001_SM_900_NS8cuda_cub10par_nosyncE,(_ZN34_INTERNAL_fad44d58_4_k_cu_4c17bb904cuda3std3__45__cpo5beginE - _ZN34_INTERNAL_fad44d58_4_k_cu_4c17bb906thrust23THRUST_300001_SM_900_NS8cuda_cub10par_nosyncE)
_ZN34_INTERNAL_fad44d58_4_k_cu_4c17bb906thrust23THRUST_300001_SM_900_NS8cuda_cub10par_nosyncE:
	.zero		1
	.type		_ZN34_INTERNAL_fad44d58_4_k_cu_4c17bb904cuda3std3__45__cpo5beginE,@object
	.size		_ZN34_INTERNAL_fad44d58_4_k_cu_4c17bb904cuda3std3__45__cpo5beginE,(_ZN34_INTERNAL_fad44d58_4_k_cu_4c17bb904cuda3std6ranges3__45__cpo5beginE - _ZN34_INTERNAL_fad44d58_4_k_cu_4c17bb904cuda3std3__45__cpo5beginE)
_ZN34_INTERNAL_fad44d58_4_k_cu_4c17bb904cuda3std3__45__cpo5beginE:
	.zero		1
	.type		_ZN34_INTERNAL_fad44d58_4_k_cu_4c17bb904cuda3std6ranges3__45__cpo5beginE,@object
	.size		_ZN34_INTERNAL_fad44d58_4_k_cu_4c17bb904cuda3std6ranges3__45__cpo5beginE,(_ZN34_INTERNAL_fad44d58_4_k_cu_4c17bb906thrust23THRUST_300001_SM_900_NS3seqE - _ZN34_INTERNAL_fad44d58_4_k_cu_4c17bb904cuda3std6ranges3__45__cpo5beginE)
_ZN34_INTERNAL_fad44d58_4_k_cu_4c17bb904cuda3std6ranges3__45__cpo5beginE:
	.zero		1
	.type		_ZN34_INTERNAL_fad44d58_4_k_cu_4c17bb906thrust23THRUST_300001_SM_900_NS3seqE,@object
	.size		_ZN34_INTERNAL_fad44d58_4_k_cu_4c17bb906thrust23THRUST_300001_SM_900_NS3seqE,(_ZN34_INTERNAL_fad44d58_4_k_cu_4c17bb904cuda3std3__47nulloptE - _ZN34_INTERNAL_fad44d58_4_k_cu_4c17bb906thrust23THRUST_300001_SM_900_NS3seqE)
_ZN34_INTERNAL_fad44d58_4_k_cu_4c17bb906thrust23THRUST_300001_SM_900_NS3seqE:
	.zero		1
	.type		_ZN34_INTERNAL_fad44d58_4_k_cu_4c17bb904cuda3std3__47nulloptE,@object
	.size		_ZN34_INTERNAL_fad44d58_4_k_cu_4c17bb904cuda3std3__47nulloptE,(_ZN34_INTERNAL_fad44d58_4_k_cu_4c17bb904cuda3std6ranges3__45__cpo8distanceE - _ZN34_INTERNAL_fad44d58_4_k_cu_4c17bb904cuda3std3__47nulloptE)
_ZN34_INTERNAL_fad44d58_4_k_cu_4c17bb904cuda3std3__47nulloptE:
	.zero		1
	.type		_ZN34_INTERNAL_fad44d58_4_k_cu_4c17bb904cuda3std6ranges3__45__cpo8distanceE,@object
	.size		_ZN34_INTERNAL_fad44d58_4_k_cu_4c17bb904cuda3std6ranges3__45__cpo8distanceE,(_ZN34_INTERNAL_fad44d58_4_k_cu_4c17bb906thrust23THRUST_300001_SM_900_NS12placeholders2_3E - _ZN34_INTERNAL_fad44d58_4_k_cu_4c17bb904cuda3std6ranges3__45__cpo8distanceE)
_ZN34_INTERNAL_fad44d58_4_k_cu_4c17bb904cuda3std6ranges3__45__cpo8distanceE:
	.zero		1
	.type		_ZN34_INTERNAL_fad44d58_4_k_cu_4c17bb906thrust23THRUST_300001_SM_900_NS12placeholders2_3E,@object
	.size		_ZN34_INTERNAL_fad44d58_4_k_cu_4c17bb906thrust23THRUST_300001_SM_900_NS12placeholders2_3E,(_ZN34_INTERNAL_fad44d58_4_k_cu_4c17bb904cuda3std3__45__cpo6rbeginE - _ZN34_INTERNAL_fad44d58_4_k_cu_4c17bb906thrust23THRUST_300001_SM_900_NS12placeholders2_3E)
_ZN34_INTERNAL_fad44d58_4_k_cu_4c17bb906thrust23THRUST_300001_SM_900_NS12placeholders2_3E:
	.zero		1
	.type		_ZN34_INTERNAL_fad44d58_4_k_cu_4c17bb904cuda3std3__45__cpo6rbeginE,@object
	.size		_ZN34_INTERNAL_fad44d58_4_k_cu_4c17bb904cuda3std3__45__cpo6rbeginE,(_ZN34_INTERNAL_fad44d58_4_k_cu_4c17bb904cuda3std6ranges3__45__cpo7advanceE - _ZN34_INTERNAL_fad44d58_4_k_cu_4c17bb904cuda3std3__45__cpo6rbeginE)
_ZN34_INTERNAL_fad44d58_4_k_cu_4c17bb904cuda3std3__45__cpo6rbeginE:
	.zero		1
	.type		_ZN34_INTERNAL_fad44d58_4_k_cu_4c17bb904cuda3std6ranges3__45__cpo7advanceE,@object
	.size		_ZN34_INTERNAL_fad44d58_4_k_cu_4c17bb904cuda3std6ranges3__45__cpo7advanceE,(_ZN34_INTERNAL_fad44d58_4_k_cu_4c17bb906thrust23THRUST_300001_SM_900_NS12placeholders2_9E - _ZN34_INTERNAL_fad44d58_4_k_cu_4c17bb904cuda3std6ranges3__45__cpo7advanceE)
_ZN34_INTERNAL_fad44d58_4_k_cu_4c17bb904cuda3std6ranges3__45__cpo7advanceE:
	.zero		1
	.type		_ZN34_INTERNAL_fad44d58_4_k_cu_4c17bb906thrust23THRUST_300001_SM_900_NS12placeholders2_9E,@object
	.size		_ZN34_INTERNAL_fad44d58_4_k_cu_4c17bb906thrust23THRUST_300001_SM_900_NS12placeholders2_9E,(_ZN34_INTERNAL_fad44d58_4_k_cu_4c17bb904cuda3std3__48in_placeE - _ZN34_INTERNAL_fad44d58_4_k_cu_4c17bb906thrust23THRUST_300001_SM_900_NS12placeholders2_9E)
_ZN34_INTERNAL_fad44d58_4_k_cu_4c17bb906thrust23THRUST_300001_SM_900_NS12placeholders2_9E:
	.zero		1
	.type		_ZN34_INTERNAL_fad44d58_4_k_cu_4c17bb904cuda3std3__48in_placeE,@object
	.size		_ZN34_INTERNAL_fad44d58_4_k_cu_4c17bb904cuda3std3__48in_placeE,(_ZN34_INTERNAL_fad44d58_4_k_cu_4c17bb904cuda3std6ranges3__45__cpo4sizeE - _ZN34_INTERNAL_fad44d58_4_k_cu_4c17bb904cuda3std3__48in_placeE)
_ZN34_INTERNAL_fad44d58_4_k_cu_4c17bb904cuda3std3__48in_placeE:
	.zero		1
	.type		_ZN34_INTERNAL_fad44d58_4_k_cu_4c17bb904cuda3std6ranges3__45__cpo4sizeE,@object
	.size		_ZN34_INTERNAL_fad44d58_4_k_cu_4c17bb904cuda3std6ranges3__45__cpo4sizeE,(_ZN34_INTERNAL_fad44d58_4_k_cu_4c17bb906thrust23THRUST_300001_SM_900_NS12placeholders2_1E - _ZN34_INTERNAL_fad44d58_4_k_cu_4c17bb904cuda3std6ranges3__45__cpo4sizeE)
_ZN34_INTERNAL_fad44d58_4_k_cu_4c17bb904cuda3std6ranges3__45__cpo4sizeE:
	.zero		1
	.type		_ZN34_INTERNAL_fad44d58_4_k_cu_4c17bb906thrust23THRUST_300001_SM_900_NS12placeholders2_1E,@object
	.size		_ZN34_INTERNAL_fad44d58_4_k_cu_4c17bb906thrust23THRUST_300001_SM_900_NS12placeholders2_1E,(_ZN34_INTERNAL_fad44d58_4_k_cu_4c17bb904cuda3std3__45__cpo6cbeginE - _ZN34_INTERNAL_fad44d58_4_k_cu_4c17bb906thrust23THRUST_300001_SM_900_NS12placeholders2_1E)
_ZN34_INTERNAL_fad44d58_4_k_cu_4c17bb906thrust23THRUST_300001_SM_900_NS12placeholders2_1E:
	.zero		1
	.type		_ZN34_INTERNAL_fad44d58_4_k_cu_4c17bb904cuda3std3__45__cpo6cbeginE,@object
	.size		_ZN34_INTERNAL_fad44d58_4_k_cu_4c17bb904cuda3std3__45__cpo6cbeginE,(_ZN34_INTERNAL_fad44d58_4_k_cu_4c17bb904cuda3std6ranges3__45__cpo6cbeginE - _ZN34_INTERNAL_fad44d58_4_k_cu_4c17bb904cuda3std3__45__cpo6cbeginE)
_ZN34_INTERNAL_fad44d58_4_k_cu_4c17bb904cuda3std3__45__cpo6cbeginE:
	.zero		1
	.type		_ZN34_INTERNAL_fad44d58_4_k_cu_4c17bb904cuda3std6ranges3__45__cpo6cbeginE,@object
	.size		_ZN34_INTERNAL_fad44d58_4_k_cu_4c17bb904cuda3std6ranges3__45__cpo6cbeginE,(_ZN34_INTERNAL_fad44d58_4_k_cu_4c17bb906thrust23THRUST_300001_SM_900_NS12placeholders2_5E - _ZN34_INTERNAL_fad44d58_4_k_cu_4c17bb904cuda3std6ranges3__45__cpo6cbeginE)
_ZN34_INTERNAL_fad44d58_4_k_cu_4c17bb904cuda3std6ranges3__45__cpo6cbeginE:
	.zero		1
	.type		_ZN34_INTERNAL_fad44d58_4_k_cu_4c17bb906thrust23THRUST_300001_SM_900_NS12placeholders2_5E,@object
	.size		_ZN34_INTERNAL_fad44d58_4_k_cu_4c17bb906thrust23THRUST_300001_SM_900_NS12placeholders2_5E,(_ZN34_INTERNAL_fad44d58_4_k_cu_4c17bb904cuda3std3__45__cpo7crbeginE - _ZN34_INTERNAL_fad44d58_4_k_cu_4c17bb906thrust23THRUST_300001_SM_900_NS12placeholders2_5E)
_ZN34_INTERNAL_fad44d58_4_k_cu_4c17bb906thrust23THRUST_300001_SM_900_NS12placeholders2_5E:
	.zero		1
	.type		_ZN34_INTERNAL_fad44d58_4_k_cu_4c17bb904cuda3std3__45__cpo7crbeginE,@object
	.size		_ZN34_INTERNAL_fad44d58_4_k_cu_4c17bb904cuda3std3__45__cpo7crbeginE,(_ZN34_INTERNAL_fad44d58_4_k_cu_4c17bb904cuda3std6ranges3__45__cpo4nextE - _ZN34_INTERNAL_fad44d58_4_k_cu_4c17bb904cuda3std3__45__cpo7crbeginE)
_ZN34_INTERNAL_fad44d58_4_k_cu_4c17bb904cuda3std3__45__cpo7crbeginE:
	.zero		1
	.type		_ZN34_INTERNAL_fad44d58_4_k_cu_4c17bb904cuda3std6ranges3__45__cpo4nextE,@object
	.size		_ZN34_INTERNAL_fad44d58_4_k_cu_4c17bb904cuda3std6ranges3__45__cpo4nextE,(_ZN34_INTERNAL_fad44d58_4_k_cu_4c17bb904cuda3std6ranges3__45__cpo4swapE - _ZN34_INTERNAL_fad44d58_4_k_cu_4c17bb904cuda3std6ranges3__45__cpo4nextE)
_ZN34_INTERNAL_fad44d58_4_k_cu_4c17bb904cuda3std6ranges3__45__cpo4nextE:
	.zero		1
	.type		_ZN34_INTERNAL_fad44d58_4_k_cu_4c17bb904cuda3std6ranges3__45__cpo4swapE,@object
	.size		_ZN34_INTERNAL_fad44d58_4_k_cu_4c17bb904cuda3std6ranges3__45__cpo4swapE,(_ZN34_INTERNAL_fad44d58_4_k_cu_4c17bb904cute1_E - _ZN34_INTERNAL_fad44d58_4_k_cu_4c17bb904cuda3std6ranges3__45__cpo4swapE)
_ZN34_INTERNAL_fad44d58_4_k_cu_4c17bb904cuda3std6ranges3__45__cpo4swapE:
	.zero		1
	.type		_ZN34_INTERNAL_fad44d58_4_k_cu_4c17bb904cute1_E,@object
	.size		_ZN34_INTERNAL_fad44d58_4_k_cu_4c17bb904cute1_E,(_ZN34_INTERNAL_fad44d58_4_k_cu_4c17bb906thrust23THRUST_300001_SM_900_NS12placeholders3_10E - _ZN34_INTERNAL_fad44d58_4_k_cu_4c17bb904cute1_E)
_ZN34_INTERNAL_fad44d58_4_k_cu_4c17bb904cute1_E:
	.zero		1
	.type		_ZN34_INTERNAL_fad44d58_4_k_cu_4c17bb906thrust23THRUST_300001_SM_900_NS12placeholders3_10E,@object
	.size		_ZN34_INTERNAL_fad44d58_4_k_cu_4c17bb906thrust23THRUST_300001_SM_900_NS12placeholders3_10E,(_ZN34_INTERNAL_fad44d58_4_k_cu_4c17bb904cuda3std3__420unreachable_sentinelE - _ZN34_INTERNAL_fad44d58_4_k_cu_4c17bb906thrust23THRUST_300001_SM_900_NS12placeholders3_10E)
_ZN34_INTERNAL_fad44d58_4_k_cu_4c17bb906thrust23THRUST_300001_SM_900_NS12placeholders3_10E:
	.zero		1
	.type		_ZN34_INTERNAL_fad44d58_4_k_cu_4c17bb904cuda3std3__420unreachable_sentinelE,@object
	.size		_ZN34_INTERNAL_fad44d58_4_k_cu_4c17bb904cuda3std3__420unreachable_sentinelE,(_ZN34_INTERNAL_fad44d58_4_k_cu_4c17bb904cuda3std6ranges3__45__cpo5ssizeE - _ZN34_INTERNAL_fad44d58_4_k_cu_4c17bb904cuda3std3__420unreachable_sentinelE)
_ZN34_INTERNAL_fad44d58_4_k_cu_4c17bb904cuda3std3__420unreachable_sentinelE:
	.zero		1
	.type		_ZN34_INTERNAL_fad44d58_4_k_cu_4c17bb904cuda3std6ranges3__45__cpo5ssizeE,@object
	.size		_ZN34_INTERNAL_fad44d58_4_k_cu_4c17bb904cuda3std6ranges3__45__cpo5ssizeE,(_ZN34_INTERNAL_fad44d58_4_k_cu_4c17bb906thrust23THRUST_300001_SM_900_NS12placeholders2_2E - _ZN34_INTERNAL_fad44d58_4_k_cu_4c17bb904cuda3std6ranges3__45__cpo5ssizeE)
_ZN34_INTERNAL_fad44d58_4_k_cu_4c17bb904cuda3std6ranges3__45__cpo5ssizeE:
	.zero		1
	.type		_ZN34_INTERNAL_fad44d58_4_k_cu_4c17bb906thrust23THRUST_300001_SM_900_NS12placeholders2_2E,@object
	.size		_ZN34_INTERNAL_fad44d58_4_k_cu_4c17bb906thrust23THRUST_300001_SM_900_NS12placeholders2_2E,(_ZN34_INTERNAL_fad44d58_4_k_cu_4c17bb904cuda3std3__45__cpo4cendE - _ZN34_INTERNAL_fad44d58_4_k_cu_4c17bb906thrust23THRUST_300001_SM_900_NS12placeholders2_2E)
_ZN34_INTERNAL_fad44d58_4_k_cu_4c17bb906thrust23THRUST_300001_SM_900_NS12placeholders2_2E:
	.zero		1
	.type		_ZN34_INTERNAL_fad44d58_4_k_cu_4c17bb904cuda3std3__45__cpo4cendE,@object
	.size		_ZN34_INTERNAL_fad44d58_4_k_cu_4c17bb904cuda3std3__45__cpo4cendE,(_ZN34_INTERNAL_fad44d58_4_k_cu_4c17bb904cuda3std6ranges3__45__cpo4cendE - _ZN34_INTERNAL_fad44d58_4_k_cu_4c17bb904cuda3std3__45__cpo4cendE)
_ZN34_INTERNAL_fad44d58_4_k_cu_4c17bb904cuda3std3__45__cpo4cendE:
	.zero		1
	.type		_ZN34_INTERNAL_fad44d58_4_k_cu_4c17bb904cuda3std6ranges3__45__cpo4cendE,@object
	.size		_ZN34_INTERNAL_fad44d58_4_k_cu_4c17bb904cuda3std6ranges3__45__cpo4cendE,(_ZN34_INTERNAL_fad44d58_4_k_cu_4c17bb906thrust23THRUST_300001_SM_900_NS12placeholders2_6E - _ZN34_INTERNAL_fad44d58_4_k_cu_4c17bb904cuda3std6ranges3__45__cpo4cendE)
_ZN34_INTERNAL_fad44d58_4_k_cu_4c17bb904cuda3std6ranges3__45__cpo4cendE:
	.zero		1
	.type		_ZN34_INTERNAL_fad44d58_4_k_cu_4c17bb906thrust23THRUST_300001_SM_900_NS12placeholders2_6E,@object
	.size		_ZN34_INTERNAL_fad44d58_4_k_cu_4c17bb906thrust23THRUST_300001_SM_900_NS12placeholders2_6E,(_ZN34_INTERNAL_fad44d58_4_k_cu_4c17bb904cuda3std3__45__cpo5crendE - _ZN34_INTERNAL_fad44d58_4_k_cu_4c17bb906thrust23THRUST_300001_SM_900_NS12placeholders2_6E)
_ZN34_INTERNAL_fad44d58_4_k_cu_4c17bb906thrust23THRUST_300001_SM_900_NS12placeholders2_6E:
	.zero		1
	.type		_ZN34_INTERNAL_fad44d58_4_k_cu_4c17bb904cuda3std3__45__cpo5crendE,@object
	.size		_ZN34_INTERNAL_fad44d58_4_k_cu_4c17bb904cuda3std3__45__cpo5crendE,(_ZN34_INTERNAL_fad44d58_4_k_cu_4c17bb904cuda3std6ranges3__45__cpo4prevE - _ZN34_INTERNAL_fad44d58_4_k_cu_4c17bb904cuda3std3__45__cpo5crendE)
_ZN34_INTERNAL_fad44d58_4_k_cu_4c17bb904cuda3std3__45__cpo5crendE:
	.zero		1
	.type		_ZN34_INTERNAL_fad44d58_4_k_cu_4c17bb904cuda3std6ranges3__45__cpo4prevE,@object
	.size		_ZN34_INTERNAL_fad44d58_4_k_cu_4c17bb904cuda3std6ranges3__45__cpo4prevE,(_ZN34_INTERNAL_fad44d58_4_k_cu_4c17bb904cuda3std6ranges3__45__cpo9iter_moveE - _ZN34_INTERNAL_fad44d58_4_k_cu_4c17bb904cuda3std6ranges3__45__cpo4prevE)
_ZN34_INTERNAL_fad44d58_4_k_cu_4c17bb904cuda3std6ranges3__45__cpo4prevE:
	.zero		1
	.type		_ZN34_INTERNAL_fad44d58_4_k_cu_4c17bb904cuda3std6ranges3__45__cpo9iter_moveE,@object
	.size		_ZN34_INTERNAL_fad44d58_4_k_cu_4c17bb904cuda3std6ranges3__45__cpo9iter_moveE,(_ZN34_INTERNAL_fad44d58_4_k_cu_4c17bb906thrust23THRUST_300001_SM_900_NS8cuda_cub3parE - _ZN34_INTERNAL_fad44d58_4_k_cu_4c17bb904cuda3std6ranges3__45__cpo9iter_moveE)
_ZN34_INTERNAL_fad44d58_4_k_cu_4c17bb904cuda3std6ranges3__45__cpo9iter_moveE:
	.zero		1
	.type		_ZN34_INTERNAL_fad44d58_4_k_cu_4c17bb906thrust23THRUST_300001_SM_900_NS8cuda_cub3parE,@object
	.size		_ZN34_INTERNAL_fad44d58_4_k_cu_4c17bb906thrust23THRUST_300001_SM_900_NS8cuda_cub3parE,(_ZN34_INTERNAL_fad44d58_4_k_cu_4c17bb906thrust23THRUST_300001_SM_900_NS12placeholders2_8E - _ZN34_INTERNAL_fad44d58_4_k_cu_4c17bb906thrust23THRUST_300001_SM_900_NS8cuda_cub3parE)
_ZN34_INTERNAL_fad44d58_4_k_cu_4c17bb906thrust23THRUST_300001_SM_900_NS8cuda_cub3parE:
	.zero		1
	.type		_ZN34_INTERNAL_fad44d58_4_k_cu_4c17bb906thrust23THRUST_300001_SM_900_NS12placeholders2_8E,@object
	.size		_ZN34_INTERNAL_fad44d58_4_k_cu_4c17bb906thrust23THRUST_300001_SM_900_NS12placeholders2_8E,(_ZN34_INTERNAL_fad44d58_4_k_cu_4c17bb904cuda3std3__419piecewise_constructE - _ZN34_INTERNAL_fad44d58_4_k_cu_4c17bb906thrust23THRUST_300001_SM_900_NS12placeholders2_8E)
_ZN34_INTERNAL_fad44d58_4_k_cu_4c17bb906thrust23THRUST_300001_SM_900_NS12placeholders2_8E:
	.zero		1
	.type		_ZN34_INTERNAL_fad44d58_4_k_cu_4c17bb904cuda3std3__419piecewise_constructE,@object
	.size		_ZN34_INTERNAL_fad44d58_4_k_cu_4c17bb904cuda3std3__419piecewise_constructE,(_ZN34_INTERNAL_fad44d58_4_k_cu_4c17bb904cuda3std6ranges3__45__cpo5cdataE - _ZN34_INTERNAL_fad44d58_4_k_cu_4c17bb904cuda3std3__419piecewise_constructE)
_ZN34_INTERNAL_fad44d58_4_k_cu_4c17bb904cuda3std3__419piecewise_constructE:
	.zero		1
	.type		_ZN34_INTERNAL_fad44d58_4_k_cu_4c17bb904cuda3std6ranges3__45__cpo5cdataE,@object
	.size		_ZN34_INTERNAL_fad44d58_4_k_cu_4c17bb904cuda3std6ranges3__45__cpo5cdataE,(_ZN34_INTERNAL_fad44d58_4_k_cu_4c17bb906thrust23THRUST_300001_SM_900_NS6system6detail10sequential3seqE - _ZN34_INTERNAL_fad44d58_4_k_cu_4c17bb904cuda3std6ranges3__45__cpo5cdataE)
_ZN34_INTERNAL_fad44d58_4_k_cu_4c17bb904cuda3std6ranges3__45__cpo5cdataE:
	.zero		1
	.type		_ZN34_INTERNAL_fad44d58_4_k_cu_4c17bb906thrust23THRUST_300001_SM_900_NS6system6detail10sequential3seqE,@object
	.size		_ZN34_INTERNAL_fad44d58_4_k_cu_4c17bb906thrust23THRUST_300001_SM_900_NS6system6detail10sequential3seqE,(_ZN34_INTERNAL_fad44d58_4_k_cu_4c17bb904cuda3std3__45__cpo3endE - _ZN34_INTERNAL_fad44d58_4_k_cu_4c17bb906thrust23THRUST_300001_SM_900_NS6system6detail10sequential3seqE)
_ZN34_INTERNAL_fad44d58_4_k_cu_4c17bb906thrust23THRUST_300001_SM_900_NS6system6detail10sequential3seqE:
	.zero		1
	.type		_ZN34_INTERNAL_fad44d58_4_k_cu_4c17bb904cuda3std3__45__cpo3endE,@object
	.size		_ZN34_INTERNAL_fad44d58_4_k_cu_4c17bb904cuda3std3__45__cpo3endE,(_ZN34_INTERNAL_fad44d58_4_k_cu_4c17bb904cuda3std6ranges3__45__cpo3endE - _ZN34_INTERNAL_fad44d58_4_k_cu_4c17bb904cuda3std3__45__cpo3endE)
_ZN34_INTERNAL_fad44d58_4_k_cu_4c17bb904cuda3std3__45__cpo3endE:
	.zero		1
	.type		_ZN34_INTERNAL_fad44d58_4_k_cu_4c17bb904cuda3std6ranges3__45__cpo3endE,@object
	.size		_ZN34_INTERNAL_fad44d58_4_k_cu_4c17bb904cuda3std6ranges3__45__cpo3endE,(_ZN34_INTERNAL_fad44d58_4_k_cu_4c17bb906thrust23THRUST_300001_SM_900_NS12placeholders2_4E - _ZN34_INTERNAL_fad44d58_4_k_cu_4c17bb904cuda3std6ranges3__45__cpo3endE)
_ZN34_INTERNAL_fad44d58_4_k_cu_4c17bb904cuda3std6ranges3__45__cpo3endE:
	.zero		1
	.type		_ZN34_INTERNAL_fad44d58_4_k_cu_4c17bb906thrust23THRUST_300001_SM_900_NS12placeholders2_4E,@object
	.size		_ZN34_INTERNAL_fad44d58_4_k_cu_4c17bb906thrust23THRUST_300001_SM_900_NS12placeholders2_4E,(_ZN34_INTERNAL_fad44d58_4_k_cu_4c17bb904cuda3std3__45__cpo4rendE - _ZN34_INTERNAL_fad44d58_4_k_cu_4c17bb906thrust23THRUST_300001_SM_900_NS12placeholders2_4E)
_ZN34_INTERNAL_fad44d58_4_k_cu_4c17bb906thrust23THRUST_300001_SM_900_NS12placeholders2_4E:
	.zero		1
	.type		_ZN34_INTERNAL_fad44d58_4_k_cu_4c17bb904cuda3std3__45__cpo4rendE,@object
	.size		_ZN34_INTERNAL_fad44d58_4_k_cu_4c17bb904cuda3std3__45__cpo4rendE,(_ZN34_INTERNAL_fad44d58_4_k_cu_4c17bb904cuda3std6ranges3__45__cpo9iter_swapE - _ZN34_INTERNAL_fad44d58_4_k_cu_4c17bb904cuda3std3__45__cpo4rendE)
_ZN34_INTERNAL_fad44d58_4_k_cu_4c17bb904cuda3std3__45__cpo4rendE:
	.zero		1
	.type		_ZN34_INTERNAL_fad44d58_4_k_cu_4c17bb904cuda3std6ranges3__45__cpo9iter_swapE,@object
	.size		_ZN34_INTERNAL_fad44d58_4_k_cu_4c17bb904cuda3std6ranges3__45__cpo9iter_swapE,(_ZN34_INTERNAL_fad44d58_4_k_cu_4c17bb904cuda3std3__48unexpectE - _ZN34_INTERNAL_fad44d58_4_k_cu_4c17bb904cuda3std6ranges3__45__cpo9iter_swapE)
_ZN34_INTERNAL_fad44d58_4_k_cu_4c17bb904cuda3std6ranges3__45__cpo9iter_swapE:
	.zero		1
	.type		_ZN34_INTERNAL_fad44d58_4_k_cu_4c17bb904cuda3std3__48unexpectE,@object
	.size		_ZN34_INTERNAL_fad44d58_4_k_cu_4c17bb904cuda3std3__48unexpectE,(_ZN34_INTERNAL_fad44d58_4_k_cu_4c17bb904cute7productE - _ZN34_INTERNAL_fad44d58_4_k_cu_4c17bb904cuda3std3__48unexpectE)
_ZN34_INTERNAL_fad44d58_4_k_cu_4c17bb904cuda3std3__48unexpectE:
	.zero		1
	.type		_ZN34_INTERNAL_fad44d58_4_k_cu_4c17bb904cute7productE,@object
	.size		_ZN34_INTERNAL_fad44d58_4_k_cu_4c17bb904cute7productE,(.L_31 - _ZN34_INTERNAL_fad44d58_4_k_cu_4c17bb904cute7productE)
_ZN34_INTERNAL_fad44d58_4_k_cu_4c17bb904cute7productE:
	.zero		1
.L_31:


//--------------------- .nv.shared._ZN7cutlass9reference6device6kernel17BlockCompareEqualIfEEvPiPKT_S7_m --------------------------
	.section	.nv.shared._ZN7cutlass9reference6device6kernel17BlockCompareEqualIfEEvPiPKT_S7_m,"aw",@nobits
	.sectionflags	@""
	.align	16
	.zero		1024


//--------------------- .nv.shared._ZN7cutlass9reference6device11gett_kernelIN4cute6TensorINS3_10ViewEngineINS3_8gmem_ptrIPKNS_6half_tEEEEENS3_6LayoutINS3_5tupleIJNSD_IJiiiiEEENSD_IJiiiEEESE_EEENSD_IJNSD_IJNS3_1CILi1EEElllEEENSD_IJlllEEENSD_IJllllEEEEEEEEEENS4_ISB_NSC_ISG_NSD_IJSL_NSD_IJSI_llEEESL_EEEEEEENS4_ISB_NSC_INSD_IJSE_SE_SE_EEENSD_IJSL_SL_SL_EEEEEEENS4_INS5_INS6_IPfEEEESV_EEffEEvT2_T_T0_T1_T4_S15_T3_ --------------------------
	.section	.nv.shared._ZN7cutlass9reference6device11gett_kernelIN4cute6TensorINS3_10ViewEngineINS3_8gmem_ptrIPKNS_6half_tEEEEENS3_6LayoutINS3_5tupleIJNSD_IJiiiiEEENSD_IJiiiEEESE_EEENSD_IJNSD_IJNS3_1CILi1EEElllEEENSD_IJlllEEENSD_IJllllEEEEEEEEEENS4_ISB_NSC_ISG_NSD_IJSL_NSD_IJSI_llEEESL_EEEEEEENS4_ISB_NSC_INSD_IJSE_SE_SE_EEENSD_IJSL_SL_SL_EEEEEEENS4_INS5_INS6_IPfEEEESV_EEffEEvT2_T_T0_T1_T4_S15_T3_,"aw",@nobits
	.sectionflags	@""
	.align	16
	.zero		1024


//--------------------- .nv.shared._ZN7cutlass13device_kernelINS_4gemm6kernel13GemmUniversalIN4cute5tupleIJNS5_IJiiiiEEES6_NS5_IJiiiEEES6_EEENS1_10collective13CollectiveMmaINS1_34MainloopSm90TmaGmmaWarpSpecializedILi7ENS5_IJNS4_1CILi1EEENSC_ILi2EEESD_EEENS1_35KernelTmaWarpSpecializedCooperativeEEENS5_IJNS5_IJNSC_ILi128EEEEEESJ_NS5_IJNSC_ILi64EEEEEEEEENS_6half_tENS5_IJNS5_IJSD_lllEEENS5_IJlllEEENS5_IJllllEEEEEESN_NS5_IJSQ_NS5_IJSD_llEEESQ_EEENS4_8TiledMMAINS4_8MMA_AtomIJNS4_4SM904GMMA26MMA_64x128x16_F32F16F16_SSILNSX_5MajorE1ELSZ_0ELNSX_7ScaleInE1ELS10_1EEEEEENS4_6LayoutINS5_IJSE_SD_SD_EEENS5_IJSD_NSC_ILi0EEES15_EEEEENS5_IJNS4_10UnderscoreES18_S18_EEEEENS4_23SM90_TMA_LOAD_MULTICASTENS4_14ComposedLayoutINS4_7SwizzleILi3ELi4ELi3EEENS4_18smem_ptr_flag_bitsILi16EEENS13_INS5_IJSK_NSC_ILi8EEEEEENS5_IJSD_SK_EEEEEEEvNS4_8identityENS4_13SM90_TMA_LOADENS1C_IS1E_S1G_NS13_INS5_IJS1H_SK_EEENS5_IJSK_SD_EEEEEEEvS1M_EENS_8epilogue10collective6detail29Sm90TmaWarpSpecializedAdapterINS1U_15DefaultEpilogueISN_NS5_IJSQ_SQ_SQ_EEES1Y_NS1T_6thread17LinearCombinationIfLi1EffLNS1Z_9ScaleType4KindE0ELNS_15FloatRoundStyleE2ESN_EENS1_15EpilogueDefaultEEEEEvvEEEEvNT_6ParamsE --------------------------
	.section	.nv.shared._ZN7cutlass13device_kernelINS_4gemm6kernel13GemmUniversalIN4cute5tupleIJNS5_IJiiiiEEES6_NS5_IJiiiEEES6_EEENS1_10collective13CollectiveMmaINS1_34MainloopSm90TmaGmmaWarpSpecializedILi7ENS5_IJNS4_1CILi1EEENSC_ILi2EEESD_EEENS1_35KernelTmaWarpSpecializedCooperativeEEENS5_IJNS5_IJNSC_ILi128EEEEEESJ_NS5_IJNSC_ILi64EEEEEEEEENS_6half_tENS5_IJNS5_IJSD_lllEEENS5_IJlllEEENS5_IJllllEEEEEESN_NS5_IJSQ_NS5_IJSD_llEEESQ_EEENS4_8TiledMMAINS4_8MMA_AtomIJNS4_4SM904GMMA26MMA_64x128x16_F32F16F16_SSILNSX_5MajorE1ELSZ_0ELNSX_7ScaleInE1ELS10_1EEEEEENS4_6LayoutINS5_IJSE_SD_SD_EEENS5_IJSD_NSC_ILi0EEES15_EEEEENS5_IJNS4_10UnderscoreES18_S18_EEEEENS4_23SM90_TMA_LOAD_MULTICASTENS4_14ComposedLayoutINS4_7SwizzleILi3ELi4ELi3EEENS4_18smem_ptr_flag_bitsILi16EEENS13_INS5_IJSK_NSC_ILi8EEEEEENS5_IJSD_SK_EEEEEEEvNS4_8identityENS4_13SM90_TMA_LOADENS1C_IS1E_S1G_NS13_INS5_IJS1H_SK_EEENS5_IJSK_SD_EEEEEEEvS1M_EENS_8epilogue10collective6detail29Sm90TmaWarpSpecializedAdapterINS1U_15DefaultEpilogueISN_NS5_IJSQ_SQ_SQ_EEES1Y_NS1T_6thread17LinearCombinationIfLi1EffLNS1Z_9ScaleType4KindE0ELNS_15FloatRoundStyleE2ESN_EENS1_15EpilogueDefaultEEEEEvvEEEEvNT_6ParamsE,"aw",@nobits
	.sectionflags	@""
	.align	16
	.zero		1024


//--------------------- .nv.constant0._ZN3cub17CUB_300001_SM_9006detail11EmptyKernelIvEEvv --------------------------
	.section	.nv.constant0._ZN3cub17CUB_300001_SM_9006detail11EmptyKernelIvEEvv,"a",@progbits
	.sectionflags	@""
	.align	4
.nv.constant0._ZN3cub17CUB_300001_SM_9006detail11EmptyKernelIvEEvv:
	.zero		528


//--------------------- .nv.constant0._ZN7cutlass9reference6device6kernel17BlockCompareEqualIfEEvPiPKT_S7_m --------------------------
	.section	.nv.constant0._ZN7cutlass9reference6device6kernel17BlockCompareEqualIfEEvPiPKT_S7_m,"a",@progbits
	.sectionflags	@""
	.align	4
.nv.constant0._ZN7cutlass9reference6device6kernel17BlockCompareEqualIfEEvPiPKT_S7_m:
	.zero		560


//--------------------- .nv.constant0._ZN7cutlass9reference6device11gett_kernelIN4cute6TensorINS3_10ViewEngineINS3_8gmem_ptrIPKNS_6half_tEEEEENS3_6LayoutINS3_5tupleIJNSD_IJiiiiEEENSD_IJiiiEEESE_EEENSD_IJNSD_IJNS3_1CILi1EEElllEEENSD_IJlllEEENSD_IJllllEEEEEEEEEENS4_ISB_NSC_ISG_NSD_IJSL_NSD_IJSI_llEEESL_EEEEEEENS4_ISB_NSC_INSD_IJSE_SE_SE_EEENSD_IJSL_SL_SL_EEEEEEENS4_INS5_INS6_IPfEEEESV_EEffEEvT2_T_T0_T1_T4_S15_T3_ --------------------------
	.section	.nv.constant0._ZN7cutlass9reference6device11gett_kernelIN4cute6TensorINS3_10ViewEngineINS3_8gmem_ptrIPKNS_6half_tEEEEENS3_6LayoutINS3_5tupleIJNSD_IJiiiiEEENSD_IJiiiEEESE_EEENSD_IJNSD_IJNS3_1CILi1EEElllEEENSD_IJlllEEENSD_IJllllEEEEEEEEEENS4_ISB_NSC_ISG_NSD_IJSL_NSD_IJSI_llEEESL_EEEEEEENS4_ISB_NSC_INSD_IJSE_SE_SE_EEENSD_IJSL_SL_SL_EEEEEEENS4_INS5_INS6_IPfEEEESV_EEffEEvT2_T_T0_T1_T4_S15_T3_,"a",@progbits
	.sectionflags	@""
	.align	4
.nv.constant0._ZN7cutlass9reference6device11gett_kernelIN4cute6TensorINS3_10ViewEngineINS3_8gmem_ptrIPKNS_6half_tEEEEENS3_6LayoutINS3_5tupleIJNSD_IJiiiiEEENSD_IJiiiEEESE_EEENSD_IJNSD_IJNS3_1CILi1EEElllEEENSD_IJlllEEENSD_IJllllEEEEEEEEEENS4_ISB_NSC_ISG_NSD_IJSL_NSD_IJSI_llEEESL_EEEEEEENS4_ISB_NSC_INSD_IJSE_SE_SE_EEENSD_IJSL_SL_SL_EEEEEEENS4_INS5_INS6_IPfEEEESV_EEffEEvT2_T_T0_T1_T4_S15_T3_:
	.zero		1116


//--------------------- .nv.constant0._ZN7cutlass13device_kernelINS_4gemm6kernel13GemmUniversalIN4cute5tupleIJNS5_IJiiiiEEES6_NS5_IJiiiEEES6_EEENS1_10collective13CollectiveMmaINS1_34MainloopSm90TmaGmmaWarpSpecializedILi7ENS5_IJNS4_1CILi1EEENSC_ILi2EEESD_EEENS1_35KernelTmaWarpSpecializedCooperativeEEENS5_IJNS5_IJNSC_ILi128EEEEEESJ_NS5_IJNSC_ILi64EEEEEEEEENS_6half_tENS5_IJNS5_IJSD_lllEEENS5_IJlllEEENS5_IJllllEEEEEESN_NS5_IJSQ_NS5_IJSD_llEEESQ_EEENS4_8TiledMMAINS4_8MMA_AtomIJNS4_4SM904GMMA26MMA_64x128x16_F32F16F16_SSILNSX_5MajorE1ELSZ_0ELNSX_7ScaleInE1ELS10_1EEEEEENS4_6LayoutINS5_IJSE_SD_SD_EEENS5_IJSD_NSC_ILi0EEES15_EEEEENS5_IJNS4_10UnderscoreES18_S18_EEEEENS4_23SM90_TMA_LOAD_MULTICASTENS4_14ComposedLayoutINS4_7SwizzleILi3ELi4ELi3EEENS4_18smem_ptr_flag_bitsILi16EEENS13_INS5_IJSK_NSC_ILi8EEEEEENS5_IJSD_SK_EEEEEEEvNS4_8identityENS4_13SM90_TMA_LOADENS1C_IS1E_S1G_NS13_INS5_IJS1H_SK_EEENS5_IJSK_SD_EEEEEEEvS1M_EENS_8epilogue10collective6detail29Sm90TmaWarpSpecializedAdapterINS1U_15DefaultEpilogueISN_NS5_IJSQ_SQ_SQ_EEES1Y_NS1T_6thread17LinearCombinationIfLi1EffLNS1Z_9ScaleType4KindE0ELNS_15FloatRoundStyleE2ESN_EENS1_15EpilogueDefaultEEEEEvvEEEEvNT_6ParamsE --------------------------
	.section	.nv.constant0._ZN7cutlass13device_kernelINS_4gemm6kernel13GemmUniversalIN4cute5tupleIJNS5_IJiiiiEEES6_NS5_IJiiiEEES6_EEENS1_10collective13CollectiveMmaINS1_34MainloopSm90TmaGmmaWarpSpecializedILi7ENS5_IJNS4_1CILi1EEENSC_ILi2EEESD_EEENS1_35KernelTmaWarpSpecializedCooperativeEEENS5_IJNS5_IJNSC_ILi128EEEEEESJ_NS5_IJNSC_ILi64EEEEEEEEENS_6half_tENS5_IJNS5_IJSD_lllEEENS5_IJlllEEENS5_IJllllEEEEEESN_NS5_IJSQ_NS5_IJSD_llEEESQ_EEENS4_8TiledMMAINS4_8MMA_AtomIJNS4_4SM904GMMA26MMA_64x128x16_F32F16F16_SSILNSX_5MajorE1ELSZ_0ELNSX_7ScaleInE1ELS10_1EEEEEENS4_6LayoutINS5_IJSE_SD_SD_EEENS5_IJSD_NSC_ILi0EEES15_EEEEENS5_IJNS4_10UnderscoreES18_S18_EEEEENS4_23SM90_TMA_LOAD_MULTICASTENS4_14ComposedLayoutINS4_7SwizzleILi3ELi4ELi3EEENS4_18smem_ptr_flag_bitsILi16EEENS13_INS5_IJSK_NSC_ILi8EEEEEENS5_IJSD_SK_EEEEEEEvNS4_8identityENS4_13SM90_TMA_LOADENS1C_IS1E_S1G_NS13_INS5_IJS1H_SK_EEENS5_IJSK_SD_EEEEEEEvS1M_EENS_8epilogue10collective6detail29Sm90TmaWarpSpecializedAdapterINS1U_15DefaultEpilogueISN_NS5_IJSQ_SQ_SQ_EEES1Y_NS1T_6thread17LinearCombinationIfLi1EffLNS1Z_9ScaleType4KindE0ELNS_15FloatRoundStyleE2ESN_EENS1_15EpilogueDefaultEEEEEvvEEEEvNT_6ParamsE,"a",@progbits
	.sectionflags	@""
	.align	4
.nv.constant0._ZN7cutlass13device_kernelINS_4gemm6kernel13GemmUniversalIN4cute5tupleIJNS5_IJiiiiEEES6_NS5_IJiiiEEES6_EEENS1_10collective13CollectiveMmaINS1_34MainloopSm90TmaGmmaWarpSpecializedILi7ENS5_IJNS4_1CILi1EEENSC_ILi2EEESD_EEENS1_35KernelTmaWarpSpecializedCooperativeEEENS5_IJNS5_IJNSC_ILi128EEEEEESJ_NS5_IJNSC_ILi64EEEEEEEEENS_6half_tENS5_IJNS5_IJSD_lllEEENS5_IJlllEEENS5_IJllllEEEEEESN_NS5_IJSQ_NS5_IJSD_llEEESQ_EEENS4_8TiledMMAINS4_8MMA_AtomIJNS4_4SM904GMMA26MMA_64x128x16_F32F16F16_SSILNSX_5MajorE1ELSZ_0ELNSX_7ScaleInE1ELS10_1EEEEEENS4_6LayoutINS5_IJSE_SD_SD_EEENS5_IJSD_NSC_ILi0EEES15_EEEEENS5_IJNS4_10UnderscoreES18_S18_EEEEENS4_23SM90_TMA_LOAD_MULTICASTENS4_14ComposedLayoutINS4_7SwizzleILi3ELi4ELi3EEENS4_18smem_ptr_flag_bitsILi16EEENS13_INS5_IJSK_NSC_ILi8EEEEEENS5_IJSD_SK_EEEEEEEvNS4_8identityENS4_13SM90_TMA_LOADENS1C_IS1E_S1G_NS13_INS5_IJS1H_SK_EEENS5_IJSK_SD_EEEEEEEvS1M_EENS_8epilogue10collective6detail29Sm90TmaWarpSpecializedAdapterINS1U_15DefaultEpilogueISN_NS5_IJSQ_SQ_SQ_EEES1Y_NS1T_6thread17LinearCombinationIfLi1EffLNS1Z_9ScaleType4KindE0ELNS_15FloatRoundStyleE2ESN_EENS1_15EpilogueDefaultEEEEEvvEEEEvNT_6ParamsE:
	.zero		1920


//--------------------- SYMBOLS --------------------------

	.type		.nv.reservedSmem.offset0,@object
	.size		.nv.reservedSmem.offset0,0x4
	.type		__assertfail,@function
